	.target	sm_100

	.elftype	@"ET_REL"


//--------------------- .note.nv.tkinfo           --------------------------
	.section	.note.nv.tkinfo,"",@"SHT_NOTE"
	.sectionflags	@"SHF_NOTE_NV_TKINFO"
	.tkinfo
        /*0018*/ 	.word	0x00000081
        /*0030*/ 	.string	""
        /*0030*/ 	.string	"ptxas"
        /*0030*/ 	.string	"Cuda compilation tools, release 12.9, V12.9.86"
        /*0030*/ 	.string	"Build cuda_12.9.r12.9/compiler.36037853_0"
        /*0030*/ 	.string	"-O 3 -arch sm_100 -m 64 -c  -fmad true "



//--------------------- .note.nv.cuver            --------------------------
	.section	.note.nv.cuver,"",@"SHT_NOTE"
	.sectionflags	@"SHF_NOTE_NV_CUVER"
        /*0018*/ 	.short	0x0001
        /*001a*/ 	.short	0x0064
        /*001c*/ 	.short	0x0001
        /*001e*/ 	.short	0x0000
        /*0020*/ 	.short	0x0001
        /*0022*/ 	.short	0x0000


//--------------------- .nv.info                  --------------------------
	.section	.nv.info,"",@"SHT_CUDA_INFO"
	.align	4


	//----- nvinfo : EIATTR_REGCOUNT
	.align		4
        /*0000*/ 	.byte	0x04, 0x2f
        /*0002*/ 	.short	(.L_3 - .L_2)
	.align		4
.L_2:
        /*0004*/ 	.word	index@(nvkernel__Z4bltsiiiiiiid_F1L163_2)
        /*0008*/ 	.word	0x00000026


	//----- nvinfo : EIATTR_MAX_STACK_SIZE
	.align		4
.L_3:
        /*000c*/ 	.byte	0x04, 0x23
        /*000e*/ 	.short	(.L_5 - .L_4)
	.align		4
.L_4:
        /*0010*/ 	.word	index@(nvkernel__Z4bltsiiiiiiid_F1L163_2)
        /*0014*/ 	.word	0x00000000


	//----- nvinfo : EIATTR_FRAME_SIZE
	.align		4
.L_5:
        /*0018*/ 	.byte	0x04, 0x11
        /*001a*/ 	.short	(.L_7 - .L_6)
	.align		4
.L_6:
        /*001c*/ 	.word	index@(nvkernel__Z4bltsiiiiiiid_F1L163_2)
        /*0020*/ 	.word	0x00000000


	//----- nvinfo : EIATTR_REGCOUNT
	.align		4
.L_7:
        /*0024*/ 	.byte	0x04, 0x2f
        /*0026*/ 	.short	(.L_9 - .L_8)
	.align		4
.L_8:
        /*0028*/ 	.word	index@(nvkernel__Z4bltsiiiiiiid_F1L179_4)
        /*002c*/ 	.word	0x0000006a


	//----- nvinfo : EIATTR_MAX_STACK_SIZE
	.align		4
.L_9:
        /*0030*/ 	.byte	0x04, 0x23
        /*0032*/ 	.short	(.L_11 - .L_10)
	.align		4
.L_10:
        /*0034*/ 	.word	index@(nvkernel__Z4bltsiiiiiiid_F1L179_4)
        /*0038*/ 	.word	0x00000000


	//----- nvinfo : EIATTR_FRAME_SIZE
	.align		4
.L_11:
        /*003c*/ 	.byte	0x04, 0x11
        /*003e*/ 	.short	(.L_13 - .L_12)
	.align		4
.L_12:
        /*0040*/ 	.word	index@(nvkernel__Z4bltsiiiiiiid_F1L179_4)
        /*0044*/ 	.word	0x00000000


	//----- nvinfo : EIATTR_REGCOUNT
	.align		4
.L_13:
        /*0048*/ 	.byte	0x04, 0x2f
        /*004a*/ 	.short	(.L_15 - .L_14)
	.align		4
.L_14:
        /*004c*/ 	.word	index@(nvkernel__Z4butsiiiiiiid_F1L307_6)
        /*0050*/ 	.word	0x00000020


	//----- nvinfo : EIATTR_MAX_STACK_SIZE
	.align		4
.L_15:
        /*0054*/ 	.byte	0x04, 0x23
        /*0056*/ 	.short	(.L_17 - .L_16)
	.align		4
.L_16:
        /*0058*/ 	.word	index@(nvkernel__Z4butsiiiiiiid_F1L307_6)
        /*005c*/ 	.word	0x00000000


	//----- nvinfo : EIATTR_FRAME_SIZE
	.align		4
.L_17:
        /*0060*/ 	.byte	0x04, 0x11
        /*0062*/ 	.short	(.L_19 - .L_18)
	.align		4
.L_18:
        /*0064*/ 	.word	index@(nvkernel__Z4butsiiiiiiid_F1L307_6)
        /*0068*/ 	.word	0x00000000


	//----- nvinfo : EIATTR_REGCOUNT
	.align		4
.L_19:
        /*006c*/ 	.byte	0x04, 0x2f
        /*006e*/ 	.short	(.L_21 - .L_20)
	.align		4
.L_20:
        /*0070*/ 	.word	index@(nvkernel__Z4butsiiiiiiid_F1L323_8)
        /*0074*/ 	.word	0x0000006e


	//----- nvinfo : EIATTR_MAX_STACK_SIZE
	.align		4
.L_21:
        /*0078*/ 	.byte	0x04, 0x23
        /*007a*/ 	.short	(.L_23 - .L_22)
	.align		4
.L_22:
        /*007c*/ 	.word	index@(nvkernel__Z4butsiiiiiiid_F1L323_8)
        /*0080*/ 	.word	0x00000000


	//----- nvinfo : EIATTR_FRAME_SIZE
	.align		4
.L_23:
        /*0084*/ 	.byte	0x04, 0x11
        /*0086*/ 	.short	(.L_25 - .L_24)
	.align		4
.L_24:
        /*0088*/ 	.word	index@(nvkernel__Z4butsiiiiiiid_F1L323_8)
        /*008c*/ 	.word	0x00000000


	//----- nvinfo : EIATTR_REGCOUNT
	.align		4
.L_25:
        /*0090*/ 	.byte	0x04, 0x2f
        /*0092*/ 	.short	(.L_27 - .L_26)
	.align		4
.L_26:
        /*0094*/ 	.word	index@(__cuda_sm20_div_rn_f64_full)
        /*0098*/ 	.word	0x00000020


	//----- nvinfo : EIATTR_MAX_STACK_SIZE
	.align		4
.L_27:
        /*009c*/ 	.byte	0x04, 0x23
        /*009e*/ 	.short	(.L_29 - .L_28)
	.align		4
.L_28:
        /*00a0*/ 	.word	index@(__cuda_sm20_div_rn_f64_full)
        /*00a4*/ 	.word	0x00000000


	//----- nvinfo : EIATTR_FRAME_SIZE
	.align		4
.L_29:
        /*00a8*/ 	.byte	0x04, 0x11
        /*00aa*/ 	.short	(.L_31 - .L_30)
	.align		4
.L_30:
        /*00ac*/ 	.word	index@(__cuda_sm20_div_rn_f64_full)
        /*00b0*/ 	.word	0x00000000


	//----- nvinfo : EIATTR_REGCOUNT
	.align		4
.L_31:
        /*00b4*/ 	.byte	0x04, 0x2f
        /*00b6*/ 	.short	(.L_33 - .L_32)
	.align		4
.L_32:
        /*00b8*/ 	.word	index@(nvkernel__Z5jacldi_F1L922_10)
        /*00bc*/ 	.word	0x000000c8


	//----- nvinfo : EIATTR_MAX_STACK_SIZE
	.align		4
.L_33:
        /*00c0*/ 	.byte	0x04, 0x23
        /*00c2*/ 	.short	(.L_35 - .L_34)
	.align		4
.L_34:
        /*00c4*/ 	.word	index@(nvkernel__Z5jacldi_F1L922_10)
        /*00c8*/ 	.word	0x00000000


	//----- nvinfo : EIATTR_FRAME_SIZE
	.align		4
.L_35:
        /*00cc*/ 	.byte	0x04, 0x11
        /*00ce*/ 	.short	(.L_37 - .L_36)
	.align		4
.L_36:
        /*00d0*/ 	.word	index@(nvkernel__Z5jacldi_F1L922_10)
        /*00d4*/ 	.word	0x00000000


	//----- nvinfo : EIATTR_REGCOUNT
	.align		4
.L_37:
        /*00d8*/ 	.byte	0x04, 0x2f
        /*00da*/ 	.short	(.L_39 - .L_38)
	.align		4
.L_38:
        /*00dc*/ 	.word	index@(nvkernel__Z4jacui_F1L1214_12)
        /*00e0*/ 	.word	0x000000a8


	//----- nvinfo : EIATTR_MAX_STACK_SIZE
	.align		4
.L_39:
        /*00e4*/ 	.byte	0x04, 0x23
        /*00e6*/ 	.short	(.L_41 - .L_40)
	.align		4
.L_40:
        /*00e8*/ 	.word	index@(nvkernel__Z4jacui_F1L1214_12)
        /*00ec*/ 	.word	0x00000000


	//----- nvinfo : EIATTR_FRAME_SIZE
	.align		4
.L_41:
        /*00f0*/ 	.byte	0x04, 0x11
        /*00f2*/ 	.short	(.L_43 - .L_42)
	.align		4
.L_42:
        /*00f4*/ 	.word	index@(nvkernel__Z4jacui_F1L1214_12)
        /*00f8*/ 	.word	0x00000000


	//----- nvinfo : EIATTR_REGCOUNT
	.align		4
.L_43:
        /*00fc*/ 	.byte	0x04, 0x2f
        /*00fe*/ 	.short	(.L_45 - .L_44)
	.align		4
.L_44:
        /*0100*/ 	.word	index@(nvkernel__Z6l2normiiiiiiiiii_F1L1529_14)
        /*0104*/ 	.word	0x00000030


	//----- nvinfo : EIATTR_MAX_STACK_SIZE
	.align		4
.L_45:
        /*0108*/ 	.byte	0x04, 0x23
        /*010a*/ 	.short	(.L_47 - .L_46)
	.align		4
.L_46:
        /*010c*/ 	.word	index@(nvkernel__Z6l2normiiiiiiiiii_F1L1529_14)
        /*0110*/ 	.word	0x00000000


	//----- nvinfo : EIATTR_FRAME_SIZE
	.align		4
.L_47:
        /*0114*/ 	.byte	0x04, 0x11
        /*0116*/ 	.short	(.L_49 - .L_48)
	.align		4
.L_48:
        /*0118*/ 	.word	index@(nvkernel__Z6l2normiiiiiiiiii_F1L1529_14)
        /*011c*/ 	.word	0x00000000


	//----- nvinfo : EIATTR_REGCOUNT
	.align		4
.L_49:
        /*0120*/ 	.byte	0x04, 0x2f
        /*0122*/ 	.short	(.L_51 - .L_50)
	.align		4
.L_50:
        /*0124*/ 	.word	index@(nvkernel__Z3rhsv_F1L1574_16)
        /*0128*/ 	.word	0x0000002c


	//----- nvinfo : EIATTR_MAX_STACK_SIZE
	.align		4
.L_51:
        /*012c*/ 	.byte	0x04, 0x23
        /*012e*/ 	.short	(.L_53 - .L_52)
	.align		4
.L_52:
        /*0130*/ 	.word	index@(nvkernel__Z3rhsv_F1L1574_16)
        /*0134*/ 	.word	0x00000000


	//----- nvinfo : EIATTR_FRAME_SIZE
	.align		4
.L_53:
        /*0138*/ 	.byte	0x04, 0x11
        /*013a*/ 	.short	(.L_55 - .L_54)
	.align		4
.L_54:
        /*013c*/ 	.word	index@(nvkernel__Z3rhsv_F1L1574_16)
        /*0140*/ 	.word	0x00000000


	//----- nvinfo : EIATTR_REGCOUNT
	.align		4
.L_55:
        /*0144*/ 	.byte	0x04, 0x2f
        /*0146*/ 	.short	(.L_57 - .L_56)
	.align		4
.L_56:
        /*0148*/ 	.word	index@(__cuda_sm20_dblrcp_rn_slowpath_v3)
        /*014c*/ 	.word	0x00000018


	//----- nvinfo : EIATTR_MAX_STACK_SIZE
	.align		4
.L_57:
        /*0150*/ 	.byte	0x04, 0x23
        /*0152*/ 	.short	(.L_59 - .L_58)
	.align		4
.L_58:
        /*0154*/ 	.word	index@(__cuda_sm20_dblrcp_rn_slowpath_v3)
        /*0158*/ 	.word	0x00000000


	//----- nvinfo : EIATTR_FRAME_SIZE
	.align		4
.L_59:
        /*015c*/ 	.byte	0x04, 0x11
        /*015e*/ 	.short	(.L_61 - .L_60)
	.align		4
.L_60:
        /*0160*/ 	.word	index@(__cuda_sm20_dblrcp_rn_slowpath_v3)
        /*0164*/ 	.word	0x00000000


	//----- nvinfo : EIATTR_REGCOUNT
	.align		4
.L_61:
        /*0168*/ 	.byte	0x04, 0x2f
        /*016a*/ 	.short	(.L_63 - .L_62)
	.align		4
.L_62:
        /*016c*/ 	.word	index@(nvkernel__Z3rhsv_F1L1597_18)
        /*0170*/ 	.word	0x0000002a


	//----- nvinfo : EIATTR_MAX_STACK_SIZE
	.align		4
.L_63:
        /*0174*/ 	.byte	0x04, 0x23
        /*0176*/ 	.short	(.L_65 - .L_64)
	.align		4
.L_64:
        /*0178*/ 	.word	index@(nvkernel__Z3rhsv_F1L1597_18)
        /*017c*/ 	.word	0x00000000


	//----- nvinfo : EIATTR_FRAME_SIZE
	.align		4
.L_65:
        /*0180*/ 	.byte	0x04, 0x11
        /*0182*/ 	.short	(.L_67 - .L_66)
	.align		4
.L_66:
        /*0184*/ 	.word	index@(nvkernel__Z3rhsv_F1L1597_18)
        /*0188*/ 	.word	0x00000000


	//----- nvinfo : EIATTR_REGCOUNT
	.align		4
.L_67:
        /*018c*/ 	.byte	0x04, 0x2f
        /*018e*/ 	.short	(.L_69 - .L_68)
	.align		4
.L_68:
        /*0190*/ 	.word	index@(nvkernel__Z3rhsv_F1L1614_20)
        /*0194*/ 	.word	0x0000002a


	//----- nvinfo : EIATTR_MAX_STACK_SIZE
	.align		4
.L_69:
        /*0198*/ 	.byte	0x04, 0x23
        /*019a*/ 	.short	(.L_71 - .L_70)
	.align		4
.L_70:
        /*019c*/ 	.word	index@(nvkernel__Z3rhsv_F1L1614_20)
        /*01a0*/ 	.word	0x00000000


	//----- nvinfo : EIATTR_FRAME_SIZE
	.align		4
.L_71:
        /*01a4*/ 	.byte	0x04, 0x11
        /*01a6*/ 	.short	(.L_73 - .L_72)
	.align		4
.L_72:
        /*01a8*/ 	.word	index@(nvkernel__Z3rhsv_F1L1614_20)
        /*01ac*/ 	.word	0x00000000


	//----- nvinfo : EIATTR_REGCOUNT
	.align		4
.L_73:
        /*01b0*/ 	.byte	0x04, 0x2f
        /*01b2*/ 	.short	(.L_75 - .L_74)
	.align		4
.L_74:
        /*01b4*/ 	.word	index@(nvkernel__Z3rhsv_F1L1626_22)
        /*01b8*/ 	.word	0x00000038


	//----- nvinfo : EIATTR_MAX_STACK_SIZE
	.align		4
.L_75:
        /*01bc*/ 	.byte	0x04, 0x23
        /*01be*/ 	.short	(.L_77 - .L_76)
	.align		4
.L_76:
        /*01c0*/ 	.word	index@(nvkernel__Z3rhsv_F1L1626_22)
        /*01c4*/ 	.word	0x00000000


	//----- nvinfo : EIATTR_FRAME_SIZE
	.align		4
.L_77:
        /*01c8*/ 	.byte	0x04, 0x11
        /*01ca*/ 	.short	(.L_79 - .L_78)
	.align		4
.L_78:
        /*01cc*/ 	.word	index@(nvkernel__Z3rhsv_F1L1626_22)
        /*01d0*/ 	.word	0x00000000


	//----- nvinfo : EIATTR_REGCOUNT
	.align		4
.L_79:
        /*01d4*/ 	.byte	0x04, 0x2f
        /*01d6*/ 	.short	(.L_81 - .L_80)
	.align		4
.L_80:
        /*01d8*/ 	.word	index@(nvkernel__Z3rhsv_F1L1657_24)
        /*01dc*/ 	.word	0x00000038


	//----- nvinfo : EIATTR_MAX_STACK_SIZE
	.align		4
.L_81:
        /*01e0*/ 	.byte	0x04, 0x23
        /*01e2*/ 	.short	(.L_83 - .L_82)
	.align		4
.L_82:
        /*01e4*/ 	.word	index@(nvkernel__Z3rhsv_F1L1657_24)
        /*01e8*/ 	.word	0x00000000


	//----- nvinfo : EIATTR_FRAME_SIZE
	.align		4
.L_83:
        /*01ec*/ 	.byte	0x04, 0x11
        /*01ee*/ 	.short	(.L_85 - .L_84)
	.align		4
.L_84:
        /*01f0*/ 	.word	index@(nvkernel__Z3rhsv_F1L1657_24)
        /*01f4*/ 	.word	0x00000000


	//----- nvinfo : EIATTR_REGCOUNT
	.align		4
.L_85:
        /*01f8*/ 	.byte	0x04, 0x2f
        /*01fa*/ 	.short	(.L_87 - .L_86)
	.align		4
.L_86:
        /*01fc*/ 	.word	index@(nvkernel__Z3rhsv_F1L1693_26)
        /*0200*/ 	.word	0x0000002e


	//----- nvinfo : EIATTR_MAX_STACK_SIZE
	.align		4
.L_87:
        /*0204*/ 	.byte	0x04, 0x23
        /*0206*/ 	.short	(.L_89 - .L_88)
	.align		4
.L_88:
        /*0208*/ 	.word	index@(nvkernel__Z3rhsv_F1L1693_26)
        /*020c*/ 	.word	0x00000000


	//----- nvinfo : EIATTR_FRAME_SIZE
	.align		4
.L_89:
        /*0210*/ 	.byte	0x04, 0x11
        /*0212*/ 	.short	(.L_91 - .L_90)
	.align		4
.L_90:
        /*0214*/ 	.word	index@(nvkernel__Z3rhsv_F1L1693_26)
        /*0218*/ 	.word	0x00000000


	//----- nvinfo : EIATTR_REGCOUNT
	.align		4
.L_91:
        /*021c*/ 	.byte	0x04, 0x2f
        /*021e*/ 	.short	(.L_93 - .L_92)
	.align		4
.L_92:
        /*0220*/ 	.word	index@(nvkernel__Z3rhsv_F1L1710_28)
        /*0224*/ 	.word	0x0000002e


	//----- nvinfo : EIATTR_MAX_STACK_SIZE
	.align		4
.L_93:
        /*0228*/ 	.byte	0x04, 0x23
        /*022a*/ 	.short	(.L_95 - .L_94)
	.align		4
.L_94:
        /*022c*/ 	.word	index@(nvkernel__Z3rhsv_F1L1710_28)
        /*0230*/ 	.word	0x00000000


	//----- nvinfo : EIATTR_FRAME_SIZE
	.align		4
.L_95:
        /*0234*/ 	.byte	0x04, 0x11
        /*0236*/ 	.short	(.L_97 - .L_96)
	.align		4
.L_96:
        /*0238*/ 	.word	index@(nvkernel__Z3rhsv_F1L1710_28)
        /*023c*/ 	.word	0x00000000


	//----- nvinfo : EIATTR_REGCOUNT
	.align		4
.L_97:
        /*0240*/ 	.byte	0x04, 0x2f
        /*0242*/ 	.short	(.L_99 - .L_98)
	.align		4
.L_98:
        /*0244*/ 	.word	index@(nvkernel__Z3rhsv_F1L1726_30)
        /*0248*/ 	.word	0x00000028


	//----- nvinfo : EIATTR_MAX_STACK_SIZE
	.align		4
.L_99:
        /*024c*/ 	.byte	0x04, 0x23
        /*024e*/ 	.short	(.L_101 - .L_100)
	.align		4
.L_100:
        /*0250*/ 	.word	index@(nvkernel__Z3rhsv_F1L1726_30)
        /*0254*/ 	.word	0x00000000


	//----- nvinfo : EIATTR_FRAME_SIZE
	.align		4
.L_101:
        /*0258*/ 	.byte	0x04, 0x11
        /*025a*/ 	.short	(.L_103 - .L_102)
	.align		4
.L_102:
        /*025c*/ 	.word	index@(nvkernel__Z3rhsv_F1L1726_30)
        /*0260*/ 	.word	0x00000000


	//----- nvinfo : EIATTR_REGCOUNT
	.align		4
.L_103:
        /*0264*/ 	.byte	0x04, 0x2f
        /*0266*/ 	.short	(.L_105 - .L_104)
	.align		4
.L_104:
        /*0268*/ 	.word	index@(nvkernel__Z3rhsv_F1L1751_32)
        /*026c*/ 	.word	0x0000002a


	//----- nvinfo : EIATTR_MAX_STACK_SIZE
	.align		4
.L_105:
        /*0270*/ 	.byte	0x04, 0x23
        /*0272*/ 	.short	(.L_107 - .L_106)
	.align		4
.L_106:
        /*0274*/ 	.word	index@(nvkernel__Z3rhsv_F1L1751_32)
        /*0278*/ 	.word	0x00000000


	//----- nvinfo : EIATTR_FRAME_SIZE
	.align		4
.L_107:
        /*027c*/ 	.byte	0x04, 0x11
        /*027e*/ 	.short	(.L_109 - .L_108)
	.align		4
.L_108:
        /*0280*/ 	.word	index@(nvkernel__Z3rhsv_F1L1751_32)
        /*0284*/ 	.word	0x00000000


	//----- nvinfo : EIATTR_REGCOUNT
	.align		4
.L_109:
        /*0288*/ 	.byte	0x04, 0x2f
        /*028a*/ 	.short	(.L_111 - .L_110)
	.align		4
.L_110:
        /*028c*/ 	.word	index@(nvkernel__Z3rhsv_F1L1768_34)
        /*0290*/ 	.word	0x0000002a


	//----- nvinfo : EIATTR_MAX_STACK_SIZE
	.align		4
.L_111:
        /*0294*/ 	.byte	0x04, 0x23
        /*0296*/ 	.short	(.L_113 - .L_112)
	.align		4
.L_112:
        /*0298*/ 	.word	index@(nvkernel__Z3rhsv_F1L1768_34)
        /*029c*/ 	.word	0x00000000


	//----- nvinfo : EIATTR_FRAME_SIZE
	.align		4
.L_113:
        /*02a0*/ 	.byte	0x04, 0x11
        /*02a2*/ 	.short	(.L_115 - .L_114)
	.align		4
.L_114:
        /*02a4*/ 	.word	index@(nvkernel__Z3rhsv_F1L1768_34)
        /*02a8*/ 	.word	0x00000000


	//----- nvinfo : EIATTR_REGCOUNT
	.align		4
.L_115:
        /*02ac*/ 	.byte	0x04, 0x2f
        /*02ae*/ 	.short	(.L_117 - .L_116)
	.align		4
.L_116:
        /*02b0*/ 	.word	index@(nvkernel__Z3rhsv_F1L1780_36)
        /*02b4*/ 	.word	0x0000003c


	//----- nvinfo : EIATTR_MAX_STACK_SIZE
	.align		4
.L_117:
        /*02b8*/ 	.byte	0x04, 0x23
        /*02ba*/ 	.short	(.L_119 - .L_118)
	.align		4
.L_118:
        /*02bc*/ 	.word	index@(nvkernel__Z3rhsv_F1L1780_36)
        /*02c0*/ 	.word	0x00000000


	//----- nvinfo : EIATTR_FRAME_SIZE
	.align		4
.L_119:
        /*02c4*/ 	.byte	0x04, 0x11
        /*02c6*/ 	.short	(.L_121 - .L_120)
	.align		4
.L_120:
        /*02c8*/ 	.word	index@(nvkernel__Z3rhsv_F1L1780_36)
        /*02cc*/ 	.word	0x00000000


	//----- nvinfo : EIATTR_REGCOUNT
	.align		4
.L_121:
        /*02d0*/ 	.byte	0x04, 0x2f
        /*02d2*/ 	.short	(.L_123 - .L_122)
	.align		4
.L_122:
        /*02d4*/ 	.word	index@(nvkernel__Z3rhsv_F1L1810_38)
        /*02d8*/ 	.word	0x00000038


	//----- nvinfo : EIATTR_MAX_STACK_SIZE
	.align		4
.L_123:
        /*02dc*/ 	.byte	0x04, 0x23
        /*02de*/ 	.short	(.L_125 - .L_124)
	.align		4
.L_124:
        /*02e0*/ 	.word	index@(nvkernel__Z3rhsv_F1L1810_38)
        /*02e4*/ 	.word	0x00000000


	//----- nvinfo : EIATTR_FRAME_SIZE
	.align		4
.L_125:
        /*02e8*/ 	.byte	0x04, 0x11
        /*02ea*/ 	.short	(.L_127 - .L_126)
	.align		4
.L_126:
        /*02ec*/ 	.word	index@(nvkernel__Z3rhsv_F1L1810_38)
        /*02f0*/ 	.word	0x00000000


	//----- nvinfo : EIATTR_REGCOUNT
	.align		4
.L_127:
        /*02f4*/ 	.byte	0x04, 0x2f
        /*02f6*/ 	.short	(.L_129 - .L_128)
	.align		4
.L_128:
        /*02f8*/ 	.word	index@(nvkernel__Z3rhsv_F1L1850_40)
        /*02fc*/ 	.word	0x00000028


	//----- nvinfo : EIATTR_MAX_STACK_SIZE
	.align		4
.L_129:
        /*0300*/ 	.byte	0x04, 0x23
        /*0302*/ 	.short	(.L_131 - .L_130)
	.align		4
.L_130:
        /*0304*/ 	.word	index@(nvkernel__Z3rhsv_F1L1850_40)
        /*0308*/ 	.word	0x00000000


	//----- nvinfo : EIATTR_FRAME_SIZE
	.align		4
.L_131:
        /*030c*/ 	.byte	0x04, 0x11
        /*030e*/ 	.short	(.L_133 - .L_132)
	.align		4
.L_132:
        /*0310*/ 	.word	index@(nvkernel__Z3rhsv_F1L1850_40)
        /*0314*/ 	.word	0x00000000


	//----- nvinfo : EIATTR_REGCOUNT
	.align		4
.L_133:
        /*0318*/ 	.byte	0x04, 0x2f
        /*031a*/ 	.short	(.L_135 - .L_134)
	.align		4
.L_134:
        /*031c*/ 	.word	index@(nvkernel__Z3rhsv_F1L1873_42)
        /*0320*/ 	.word	0x0000002e


	//----- nvinfo : EIATTR_MAX_STACK_SIZE
	.align		4
.L_135:
        /*0324*/ 	.byte	0x04, 0x23
        /*0326*/ 	.short	(.L_137 - .L_136)
	.align		4
.L_136:
        /*0328*/ 	.word	index@(nvkernel__Z3rhsv_F1L1873_42)
        /*032c*/ 	.word	0x00000000


	//----- nvinfo : EIATTR_FRAME_SIZE
	.align		4
.L_137:
        /*0330*/ 	.byte	0x04, 0x11
        /*0332*/ 	.short	(.L_139 - .L_138)
	.align		4
.L_138:
        /*0334*/ 	.word	index@(nvkernel__Z3rhsv_F1L1873_42)
        /*0338*/ 	.word	0x00000000


	//----- nvinfo : EIATTR_REGCOUNT
	.align		4
.L_139:
        /*033c*/ 	.byte	0x04, 0x2f
        /*033e*/ 	.short	(.L_141 - .L_140)
	.align		4
.L_140:
        /*0340*/ 	.word	index@(nvkernel__Z3rhsv_F1L1889_44)
        /*0344*/ 	.word	0x0000002a


	//----- nvinfo : EIATTR_MAX_STACK_SIZE
	.align		4
.L_141:
        /*0348*/ 	.byte	0x04, 0x23
        /*034a*/ 	.short	(.L_143 - .L_142)
	.align		4
.L_142:
        /*034c*/ 	.word	index@(nvkernel__Z3rhsv_F1L1889_44)
        /*0350*/ 	.word	0x00000000


	//----- nvinfo : EIATTR_FRAME_SIZE
	.align		4
.L_143:
        /*0354*/ 	.byte	0x04, 0x11
        /*0356*/ 	.short	(.L_145 - .L_144)
	.align		4
.L_144:
        /*0358*/ 	.word	index@(nvkernel__Z3rhsv_F1L1889_44)
        /*035c*/ 	.word	0x00000000


	//----- nvinfo : EIATTR_REGCOUNT
	.align		4
.L_145:
        /*0360*/ 	.byte	0x04, 0x2f
        /*0362*/ 	.short	(.L_147 - .L_146)
	.align		4
.L_146:
        /*0364*/ 	.word	index@(nvkernel__Z3rhsv_F1L1910_46)
        /*0368*/ 	.word	0x0000002a


	//----- nvinfo : EIATTR_MAX_STACK_SIZE
	.align		4
.L_147:
        /*036c*/ 	.byte	0x04, 0x23
        /*036e*/ 	.short	(.L_149 - .L_148)
	.align		4
.L_148:
        /*0370*/ 	.word	index@(nvkernel__Z3rhsv_F1L1910_46)
        /*0374*/ 	.word	0x00000000


	//----- nvinfo : EIATTR_FRAME_SIZE
	.align		4
.L_149:
        /*0378*/ 	.byte	0x04, 0x11
        /*037a*/ 	.short	(.L_151 - .L_150)
	.align		4
.L_150:
        /*037c*/ 	.word	index@(nvkernel__Z3rhsv_F1L1910_46)
        /*0380*/ 	.word	0x00000000


	//----- nvinfo : EIATTR_REGCOUNT
	.align		4
.L_151:
        /*0384*/ 	.byte	0x04, 0x2f
        /*0386*/ 	.short	(.L_153 - .L_152)
	.align		4
.L_152:
        /*0388*/ 	.word	index@(nvkernel__Z3rhsv_F1L1923_48)
        /*038c*/ 	.word	0x0000002a


	//----- nvinfo : EIATTR_MAX_STACK_SIZE
	.align		4
.L_153:
        /*0390*/ 	.byte	0x04, 0x23
        /*0392*/ 	.short	(.L_155 - .L_154)
	.align		4
.L_154:
        /*0394*/ 	.word	index@(nvkernel__Z3rhsv_F1L1923_48)
        /*0398*/ 	.word	0x00000000


	//----- nvinfo : EIATTR_FRAME_SIZE
	.align		4
.L_155:
        /*039c*/ 	.byte	0x04, 0x11
        /*039e*/ 	.short	(.L_157 - .L_156)
	.align		4
.L_156:
        /*03a0*/ 	.word	index@(nvkernel__Z3rhsv_F1L1923_48)
        /*03a4*/ 	.word	0x00000000


	//----- nvinfo : EIATTR_REGCOUNT
	.align		4
.L_157:
        /*03a8*/ 	.byte	0x04, 0x2f
        /*03aa*/ 	.short	(.L_159 - .L_158)
	.align		4
.L_158:
        /*03ac*/ 	.word	index@(nvkernel__Z3rhsv_F1L1940_50)
        /*03b0*/ 	.word	0x0000002a


	//----- nvinfo : EIATTR_MAX_STACK_SIZE
	.align		4
.L_159:
        /*03b4*/ 	.byte	0x04, 0x23
        /*03b6*/ 	.short	(.L_161 - .L_160)
	.align		4
.L_160:
        /*03b8*/ 	.word	index@(nvkernel__Z3rhsv_F1L1940_50)
        /*03bc*/ 	.word	0x00000000


	//----- nvinfo : EIATTR_FRAME_SIZE
	.align		4
.L_161:
        /*03c0*/ 	.byte	0x04, 0x11
        /*03c2*/ 	.short	(.L_163 - .L_162)
	.align		4
.L_162:
        /*03c4*/ 	.word	index@(nvkernel__Z3rhsv_F1L1940_50)
        /*03c8*/ 	.word	0x00000000


	//----- nvinfo : EIATTR_REGCOUNT
	.align		4
.L_163:
        /*03cc*/ 	.byte	0x04, 0x2f
        /*03ce*/ 	.short	(.L_165 - .L_164)
	.align		4
.L_164:
        /*03d0*/ 	.word	index@(nvkernel__Z3rhsv_F1L1952_52)
        /*03d4*/ 	.word	0x00000038


	//----- nvinfo : EIATTR_MAX_STACK_SIZE
	.align		4
.L_165:
        /*03d8*/ 	.byte	0x04, 0x23
        /*03da*/ 	.short	(.L_167 - .L_166)
	.align		4
.L_166:
        /*03dc*/ 	.word	index@(nvkernel__Z3rhsv_F1L1952_52)
        /*03e0*/ 	.word	0x00000000


	//----- nvinfo : EIATTR_FRAME_SIZE
	.align		4
.L_167:
        /*03e4*/ 	.byte	0x04, 0x11
        /*03e6*/ 	.short	(.L_169 - .L_168)
	.align		4
.L_168:
        /*03e8*/ 	.word	index@(nvkernel__Z3rhsv_F1L1952_52)
        /*03ec*/ 	.word	0x00000000


	//----- nvinfo : EIATTR_REGCOUNT
	.align		4
.L_169:
        /*03f0*/ 	.byte	0x04, 0x2f
        /*03f2*/ 	.short	(.L_171 - .L_170)
	.align		4
.L_170:
        /*03f4*/ 	.word	index@(nvkernel__Z3rhsv_F1L1983_54)
        /*03f8*/ 	.word	0x00000038


	//----- nvinfo : EIATTR_MAX_STACK_SIZE
	.align		4
.L_171:
        /*03fc*/ 	.byte	0x04, 0x23
        /*03fe*/ 	.short	(.L_173 - .L_172)
	.align		4
.L_172:
        /*0400*/ 	.word	index@(nvkernel__Z3rhsv_F1L1983_54)
        /*0404*/ 	.word	0x00000000


	//----- nvinfo : EIATTR_FRAME_SIZE
	.align		4
.L_173:
        /*0408*/ 	.byte	0x04, 0x11
        /*040a*/ 	.short	(.L_175 - .L_174)
	.align		4
.L_174:
        /*040c*/ 	.word	index@(nvkernel__Z3rhsv_F1L1983_54)
        /*0410*/ 	.word	0x00000000


	//----- nvinfo : EIATTR_REGCOUNT
	.align		4
.L_175:
        /*0414*/ 	.byte	0x04, 0x2f
        /*0416*/ 	.short	(.L_177 - .L_176)
	.align		4
.L_176:
        /*0418*/ 	.word	index@(nvkernel__Z3rhsv_F1L2015_56)
        /*041c*/ 	.word	0x00000028


	//----- nvinfo : EIATTR_MAX_STACK_SIZE
	.align		4
.L_177:
        /*0420*/ 	.byte	0x04, 0x23
        /*0422*/ 	.short	(.L_179 - .L_178)
	.align		4
.L_178:
        /*0424*/ 	.word	index@(nvkernel__Z3rhsv_F1L2015_56)
        /*0428*/ 	.word	0x00000000


	//----- nvinfo : EIATTR_FRAME_SIZE
	.align		4
.L_179:
        /*042c*/ 	.byte	0x04, 0x11
        /*042e*/ 	.short	(.L_181 - .L_180)
	.align		4
.L_180:
        /*0430*/ 	.word	index@(nvkernel__Z3rhsv_F1L2015_56)
        /*0434*/ 	.word	0x00000000


	//----- nvinfo : EIATTR_REGCOUNT
	.align		4
.L_181:
        /*0438*/ 	.byte	0x04, 0x2f
        /*043a*/ 	.short	(.L_183 - .L_182)
	.align		4
.L_182:
        /*043c*/ 	.word	index@(nvkernel__Z3rhsv_F1L2032_58)
        /*0440*/ 	.word	0x0000002e


	//----- nvinfo : EIATTR_MAX_STACK_SIZE
	.align		4
.L_183:
        /*0444*/ 	.byte	0x04, 0x23
        /*0446*/ 	.short	(.L_185 - .L_184)
	.align		4
.L_184:
        /*0448*/ 	.word	index@(nvkernel__Z3rhsv_F1L2032_58)
        /*044c*/ 	.word	0x00000000


	//----- nvinfo : EIATTR_FRAME_SIZE
	.align		4
.L_185:
        /*0450*/ 	.byte	0x04, 0x11
        /*0452*/ 	.short	(.L_187 - .L_186)
	.align		4
.L_186:
        /*0454*/ 	.word	index@(nvkernel__Z3rhsv_F1L2032_58)
        /*0458*/ 	.word	0x00000000


	//----- nvinfo : EIATTR_REGCOUNT
	.align		4
.L_187:
        /*045c*/ 	.byte	0x04, 0x2f
        /*045e*/ 	.short	(.L_189 - .L_188)
	.align		4
.L_188:
        /*0460*/ 	.word	index@(nvkernel__Z3rhsv_F1L2048_60)
        /*0464*/ 	.word	0x0000002e


	//----- nvinfo : EIATTR_MAX_STACK_SIZE
	.align		4
.L_189:
        /*0468*/ 	.byte	0x04, 0x23
        /*046a*/ 	.short	(.L_191 - .L_190)
	.align		4
.L_190:
        /*046c*/ 	.word	index@(nvkernel__Z3rhsv_F1L2048_60)
        /*0470*/ 	.word	0x00000000


	//----- nvinfo : EIATTR_FRAME_SIZE
	.align		4
.L_191:
        /*0474*/ 	.byte	0x04, 0x11
        /*0476*/ 	.short	(.L_193 - .L_192)
	.align		4
.L_192:
        /*0478*/ 	.word	index@(nvkernel__Z3rhsv_F1L2048_60)
        /*047c*/ 	.word	0x00000000


	//----- nvinfo : EIATTR_REGCOUNT
	.align		4
.L_193:
        /*0480*/ 	.byte	0x04, 0x2f
        /*0482*/ 	.short	(.L_195 - .L_194)
	.align		4
.L_194:
        /*0484*/ 	.word	index@(nvkernel__Z4ssori_F1L2089_62)
        /*0488*/ 	.word	0x0000001a


	//----- nvinfo : EIATTR_MAX_STACK_SIZE
	.align		4
.L_195:
        /*048c*/ 	.byte	0x04, 0x23
        /*048e*/ 	.short	(.L_197 - .L_196)
	.align		4
.L_196:
        /*0490*/ 	.word	index@(nvkernel__Z4ssori_F1L2089_62)
        /*0494*/ 	.word	0x00000000


	//----- nvinfo : EIATTR_FRAME_SIZE
	.align		4
.L_197:
        /*0498*/ 	.byte	0x04, 0x11
        /*049a*/ 	.short	(.L_199 - .L_198)
	.align		4
.L_198:
        /*049c*/ 	.word	index@(nvkernel__Z4ssori_F1L2089_62)
        /*04a0*/ 	.word	0x00000000


	//----- nvinfo : EIATTR_REGCOUNT
	.align		4
.L_199:
        /*04a4*/ 	.byte	0x04, 0x2f
        /*04a6*/ 	.short	(.L_201 - .L_200)
	.align		4
.L_200:
        /*04a8*/ 	.word	index@(nvkernel__Z4ssori_F1L2126_64)
        /*04ac*/ 	.word	0x0000002e


	//----- nvinfo : EIATTR_MAX_STACK_SIZE
	.align		4
.L_201:
        /*04b0*/ 	.byte	0x04, 0x23
        /*04b2*/ 	.short	(.L_203 - .L_202)
	.align		4
.L_202:
        /*04b4*/ 	.word	index@(nvkernel__Z4ssori_F1L2126_64)
        /*04b8*/ 	.word	0x00000000


	//----- nvinfo : EIATTR_FRAME_SIZE
	.align		4
.L_203:
        /*04bc*/ 	.byte	0x04, 0x11
        /*04be*/ 	.short	(.L_205 - .L_204)
	.align		4
.L_204:
        /*04c0*/ 	.word	index@(nvkernel__Z4ssori_F1L2126_64)
        /*04c4*/ 	.word	0x00000000


	//----- nvinfo : EIATTR_REGCOUNT
	.align		4
.L_205:
        /*04c8*/ 	.byte	0x04, 0x2f
        /*04ca*/ 	.short	(.L_207 - .L_206)
	.align		4
.L_206:
        /*04cc*/ 	.word	index@(nvkernel__Z4ssori_F1L2158_66)
        /*04d0*/ 	.word	0x0000002a


	//----- nvinfo : EIATTR_MAX_STACK_SIZE
	.align		4
.L_207:
        /*04d4*/ 	.byte	0x04, 0x23
        /*04d6*/ 	.short	(.L_209 - .L_208)
	.align		4
.L_208:
        /*04d8*/ 	.word	index@(nvkernel__Z4ssori_F1L2158_66)
        /*04dc*/ 	.word	0x00000000


	//----- nvinfo : EIATTR_FRAME_SIZE
	.align		4
.L_209:
        /*04e0*/ 	.byte	0x04, 0x11
        /*04e2*/ 	.short	(.L_211 - .L_210)
	.align		4
.L_210:
        /*04e4*/ 	.word	index@(nvkernel__Z4ssori_F1L2158_66)
        /*04e8*/ 	.word	0x00000000


	//----- nvinfo : EIATTR_REGCOUNT
	.align		4
.L_211:
        /*04ec*/ 	.byte	0x04, 0x2f
        /*04ee*/ 	.short	(.L_213 - .L_212)
	.align		4
.L_212:
        /*04f0*/ 	.word	index@(__cuda_sm20_div_s64)
        /*04f4*/ 	.word	0x0000001e


	//----- nvinfo : EIATTR_MAX_STACK_SIZE
	.align		4
.L_213:
        /*04f8*/ 	.byte	0x04, 0x23
        /*04fa*/ 	.short	(.L_215 - .L_214)
	.align		4
.L_214:
        /*04fc*/ 	.word	index@(__cuda_sm20_div_s64)
        /*0500*/ 	.word	0x00000000


	//----- nvinfo : EIATTR_FRAME_SIZE
	.align		4
.L_215:
        /*0504*/ 	.byte	0x04, 0x11
        /*0506*/ 	.short	(.L_217 - .L_216)
	.align		4
.L_216:
        /*0508*/ 	.word	index@(__cuda_sm20_div_s64)
        /*050c*/ 	.word	0x00000000
.L_217:


//--------------------- .nv.info.__cuda_sm20_div_s64 --------------------------
	.section	.nv.info.__cuda_sm20_div_s64,"",@"SHT_CUDA_INFO"
	.sectionflags	@""
	.align	4


	//----- nvinfo : EIATTR_CUDA_API_VERSION
	.align		4
        /*0000*/ 	.byte	0x04, 0x37
        /*0002*/ 	.short	(.L_219 - .L_218)
.L_218:
        /*0004*/ 	.word	0x00000081


	//----- nvinfo : EIATTR_SPARSE_MMA_MASK
	.align		4
.L_219:
        /*0008*/ 	.byte	0x03, 0x50
        /*000a*/ 	.short	0x0000


	//----- nvinfo : EIATTR_VRC_CTA_INIT_COUNT
	.align		4
        /*000c*/ 	.byte	0x02, 0x4a
	.zero		1
	.zero		1


	//----- nvinfo : EIATTR_SW_WAR
	.align		4
        /*0010*/ 	.byte	0x04, 0x36
        /*0012*/ 	.short	(.L_221 - .L_220)
.L_220:
        /*0014*/ 	.word	0x00000008
.L_221:


//--------------------- .nv.compat                --------------------------
	.section	.nv.compat,"",@"SHT_CUDA_COMPAT_INFO"
	.align	4
        /*0000*/ 	.byte	0x02, 0x02, 0x01, 0x00, 0x02, 0x05, 0x05, 0x00, 0x02, 0x03, 0x00, 0x00, 0x02, 0x06, 0x01, 0x00


//--------------------- .nv.info.nvkernel__Z4ssori_F1L2158_66 --------------------------
	.section	.nv.info.nvkernel__Z4ssori_F1L2158_66,"",@"SHT_CUDA_INFO"
	.sectionflags	@""
	.align	4


	//----- nvinfo : EIATTR_CUDA_API_VERSION
	.align		4
        /*0000*/ 	.byte	0x04, 0x37
        /*0002*/ 	.short	(.L_223 - .L_222)
.L_222:
        /*0004*/ 	.word	0x00000081


	//----- nvinfo : EIATTR_KPARAM_INFO
	.align		4
.L_223:
        /*0008*/ 	.byte	0x04, 0x17
        /*000a*/ 	.short	(.L_225 - .L_224)
.L_224:
        /*000c*/ 	.word	0x00000000
        /*0010*/ 	.short	0x0007
        /*0012*/ 	.short	0x0028
        /*0014*/ 	.byte	0x00, 0xf0, 0x21, 0x00


	//----- nvinfo : EIATTR_KPARAM_INFO
	.align		4
.L_225:
        /*0018*/ 	.byte	0x04, 0x17
        /*001a*/ 	.short	(.L_227 - .L_226)
.L_226:
        /*001c*/ 	.word	0x00000000
        /*0020*/ 	.short	0x0006
        /*0022*/ 	.short	0x0020
        /*0024*/ 	.byte	0x00, 0xf5, 0x21, 0x00


	//----- nvinfo : EIATTR_KPARAM_INFO
	.align		4
.L_227:
        /*0028*/ 	.byte	0x04, 0x17
        /*002a*/ 	.short	(.L_229 - .L_228)
.L_228:
        /*002c*/ 	.word	0x00000000
        /*0030*/ 	.short	0x0005
        /*0032*/ 	.short	0x0018
        /*0034*/ 	.byte	0x00, 0xf5, 0x21, 0x00


	//----- nvinfo : EIATTR_KPARAM_INFO
	.align		4
.L_229:
        /*0038*/ 	.byte	0x04, 0x17
        /*003a*/ 	.short	(.L_231 - .L_230)
.L_230:
        /*003c*/ 	.word	0x00000000
        /*0040*/ 	.short	0x0004
        /*0042*/ 	.short	0x0010
        /*0044*/ 	.byte	0x00, 0xf0, 0x11, 0x00


	//----- nvinfo : EIATTR_KPARAM_INFO
	.align		4
.L_231:
        /*0048*/ 	.byte	0x04, 0x17
        /*004a*/ 	.short	(.L_233 - .L_232)
.L_232:
        /*004c*/ 	.word	0x00000000
        /*0050*/ 	.short	0x0003
        /*0052*/ 	.short	0x000c
        /*0054*/ 	.byte	0x00, 0xf0, 0x11, 0x00


	//----- nvinfo : EIATTR_KPARAM_INFO
	.align		4
.L_233:
        /*0058*/ 	.byte	0x04, 0x17
        /*005a*/ 	.short	(.L_235 - .L_234)
.L_234:
        /*005c*/ 	.word	0x00000000
        /*0060*/ 	.short	0x0002
        /*0062*/ 	.short	0x0008
        /*0064*/ 	.byte	0x00, 0xf0, 0x11, 0x00


	//----- nvinfo : EIATTR_KPARAM_INFO
	.align		4
.L_235:
        /*0068*/ 	.byte	0x04, 0x17
        /*006a*/ 	.short	(.L_237 - .L_236)
.L_236:
        /*006c*/ 	.word	0x00000000
        /*0070*/ 	.short	0x0001
        /*0072*/ 	.short	0x0004
        /*0074*/ 	.byte	0x00, 0xf0, 0x11, 0x00


	//----- nvinfo : EIATTR_KPARAM_INFO
	.align		4
.L_237:
        /*0078*/ 	.byte	0x04, 0x17
        /*007a*/ 	.short	(.L_239 - .L_238)
.L_238:
        /*007c*/ 	.word	0x00000000
        /*0080*/ 	.short	0x0000
        /*0082*/ 	.short	0x0000
        /*0084*/ 	.byte	0x00, 0xf0, 0x11, 0x00


	//----- nvinfo : EIATTR_SPARSE_MMA_MASK
	.align		4
.L_239:
        /*0088*/ 	.byte	0x03, 0x50
        /*008a*/ 	.short	0x0000


	//----- nvinfo : EIATTR_MAXREG_COUNT
	.align		4
        /*008c*/ 	.byte	0x03, 0x1b
        /*008e*/ 	.short	0x00ff


	//----- nvinfo : EIATTR_VRC_CTA_INIT_COUNT
	.align		4
        /*0090*/ 	.byte	0x02, 0x4a
	.zero		1
	.zero		1


	//----- nvinfo : EIATTR_EXIT_INSTR_OFFSETS
	.align		4
        /*0094*/ 	.byte	0x04, 0x1c
        /*0096*/ 	.short	(.L_241 - .L_240)


	//   ....[0]....
.L_240:
        /*0098*/ 	.word	0x000000b0


	//   ....[1]....
        /*009c*/ 	.word	0x00000a10


	//----- nvinfo : EIATTR_MAX_THREADS
	.align		4
.L_241:
        /*00a0*/ 	.byte	0x04, 0x05
        /*00a2*/ 	.short	(.L_243 - .L_242)
.L_242:
        /*00a4*/ 	.word	0x00000080
        /*00a8*/ 	.word	0x00000001
        /*00ac*/ 	.word	0x00000001


	//----- nvinfo : EIATTR_CRS_STACK_SIZE
	.align		4
.L_243:
        /*00b0*/ 	.byte	0x04, 0x1e
        /*00b2*/ 	.short	(.L_245 - .L_244)
.L_244:
        /*00b4*/ 	.word	0x00000000


	//----- nvinfo : EIATTR_CBANK_PARAM_SIZE
	.align		4
.L_245:
        /*00b8*/ 	.byte	0x03, 0x19
        /*00ba*/ 	.short	0x0030


	//----- nvinfo : EIATTR_PARAM_CBANK
	.align		4
        /*00bc*/ 	.byte	0x04, 0x0a
        /*00be*/ 	.short	(.L_247 - .L_246)
	.align		4
.L_246:
        /*00c0*/ 	.word	index@(.nv.constant0.nvkernel__Z4ssori_F1L2158_66)
        /*00c4*/ 	.short	0x0380
        /*00c6*/ 	.short	0x0030


	//----- nvinfo : EIATTR_SW_WAR
	.align		4
.L_247:
        /*00c8*/ 	.byte	0x04, 0x36
        /*00ca*/ 	.short	(.L_249 - .L_248)
.L_248:
        /*00cc*/ 	.word	0x00000008
.L_249:


//--------------------- .nv.info.nvkernel__Z4ssori_F1L2126_64 --------------------------
	.section	.nv.info.nvkernel__Z4ssori_F1L2126_64,"",@"SHT_CUDA_INFO"
	.sectionflags	@""
	.align	4


	//----- nvinfo : EIATTR_CUDA_API_VERSION
	.align		4
        /*0000*/ 	.byte	0x04, 0x37
        /*0002*/ 	.short	(.L_251 - .L_250)
.L_250:
        /*0004*/ 	.word	0x00000081


	//----- nvinfo : EIATTR_KPARAM_INFO
	.align		4
.L_251:
        /*0008*/ 	.byte	0x04, 0x17
        /*000a*/ 	.short	(.L_253 - .L_252)
.L_252:
        /*000c*/ 	.word	0x00000000
        /*0010*/ 	.short	0x0006
        /*0012*/ 	.short	0x0020
        /*0014*/ 	.byte	0x00, 0xf0, 0x21, 0x00


	//----- nvinfo : EIATTR_KPARAM_INFO
	.align		4
.L_253:
        /*0018*/ 	.byte	0x04, 0x17
        /*001a*/ 	.short	(.L_255 - .L_254)
.L_254:
        /*001c*/ 	.word	0x00000000
        /*0020*/ 	.short	0x0005
        /*0022*/ 	.short	0x0018
        /*0024*/ 	.byte	0x00, 0xf5, 0x21, 0x00


	//----- nvinfo : EIATTR_KPARAM_INFO
	.align		4
.L_255:
        /*0028*/ 	.byte	0x04, 0x17
        /*002a*/ 	.short	(.L_257 - .L_256)
.L_256:
        /*002c*/ 	.word	0x00000000
        /*0030*/ 	.short	0x0004
        /*0032*/ 	.short	0x0010
        /*0034*/ 	.byte	0x00, 0xf0, 0x11, 0x00


	//----- nvinfo : EIATTR_KPARAM_INFO
	.align		4
.L_257:
        /*0038*/ 	.byte	0x04, 0x17
        /*003a*/ 	.short	(.L_259 - .L_258)
.L_258:
        /*003c*/ 	.word	0x00000000
        /*0040*/ 	.short	0x0003
        /*0042*/ 	.short	0x000c
        /*0044*/ 	.byte	0x00, 0xf0, 0x11, 0x00


	//----- nvinfo : EIATTR_KPARAM_INFO
	.align		4
.L_259:
        /*0048*/ 	.byte	0x04, 0x17
        /*004a*/ 	.short	(.L_261 - .L_260)
.L_260:
        /*004c*/ 	.word	0x00000000
        /*0050*/ 	.short	0x0002
        /*0052*/ 	.short	0x0008
        /*0054*/ 	.byte	0x00, 0xf0, 0x11, 0x00


	//----- nvinfo : EIATTR_KPARAM_INFO
	.align		4
.L_261:
        /*0058*/ 	.byte	0x04, 0x17
        /*005a*/ 	.short	(.L_263 - .L_262)
.L_262:
        /*005c*/ 	.word	0x00000000
        /*0060*/ 	.short	0x0001
        /*0062*/ 	.short	0x0004
        /*0064*/ 	.byte	0x00, 0xf0, 0x11, 0x00


	//----- nvinfo : EIATTR_KPARAM_INFO
	.align		4
.L_263:
        /*0068*/ 	.byte	0x04, 0x17
        /*006a*/ 	.short	(.L_265 - .L_264)
.L_264:
        /*006c*/ 	.word	0x00000000
        /*0070*/ 	.short	0x0000
        /*0072*/ 	.short	0x0000
        /*0074*/ 	.byte	0x00, 0xf0, 0x11, 0x00


	//----- nvinfo : EIATTR_SPARSE_MMA_MASK
	.align		4
.L_265:
        /*0078*/ 	.byte	0x03, 0x50
        /*007a*/ 	.short	0x0000


	//----- nvinfo : EIATTR_MAXREG_COUNT
	.align		4
        /*007c*/ 	.byte	0x03, 0x1b
        /*007e*/ 	.short	0x00ff


	//----- nvinfo : EIATTR_VRC_CTA_INIT_COUNT
	.align		4
        /*0080*/ 	.byte	0x02, 0x4a
	.zero		1
	.zero		1


	//----- nvinfo : EIATTR_EXIT_INSTR_OFFSETS
	.align		4
        /*0084*/ 	.byte	0x04, 0x1c
        /*0086*/ 	.short	(.L_267 - .L_266)


	//   ....[0]....
.L_266:
        /*0088*/ 	.word	0x000000e0


	//   ....[1]....
        /*008c*/ 	.word	0x00000a40


	//----- nvinfo : EIATTR_MAX_THREADS
	.align		4
.L_267:
        /*0090*/ 	.byte	0x04, 0x05
        /*0092*/ 	.short	(.L_269 - .L_268)
.L_268:
        /*0094*/ 	.word	0x00000080
        /*0098*/ 	.word	0x00000001
        /*009c*/ 	.word	0x00000001


	//----- nvinfo : EIATTR_CRS_STACK_SIZE
	.align		4
.L_269:
        /*00a0*/ 	.byte	0x04, 0x1e
        /*00a2*/ 	.short	(.L_271 - .L_270)
.L_270:
        /*00a4*/ 	.word	0x00000000


	//----- nvinfo : EIATTR_CBANK_PARAM_SIZE
	.align		4
.L_271:
        /*00a8*/ 	.byte	0x03, 0x19
        /*00aa*/ 	.short	0x0028


	//----- nvinfo : EIATTR_PARAM_CBANK
	.align		4
        /*00ac*/ 	.byte	0x04, 0x0a
        /*00ae*/ 	.short	(.L_273 - .L_272)
	.align		4
.L_272:
        /*00b0*/ 	.word	index@(.nv.constant0.nvkernel__Z4ssori_F1L2126_64)
        /*00b4*/ 	.short	0x0380
        /*00b6*/ 	.short	0x0028


	//----- nvinfo : EIATTR_SW_WAR
	.align		4
.L_273:
        /*00b8*/ 	.byte	0x04, 0x36
        /*00ba*/ 	.short	(.L_275 - .L_274)
.L_274:
        /*00bc*/ 	.word	0x00000008
.L_275:


//--------------------- .nv.info.nvkernel__Z4ssori_F1L2089_62 --------------------------
	.section	.nv.info.nvkernel__Z4ssori_F1L2089_62,"",@"SHT_CUDA_INFO"
	.sectionflags	@""
	.align	4


	//----- nvinfo : EIATTR_CUDA_API_VERSION
	.align		4
        /*0000*/ 	.byte	0x04, 0x37
        /*0002*/ 	.short	(.L_277 - .L_276)
.L_276:
        /*0004*/ 	.word	0x00000081


	//----- nvinfo : EIATTR_KPARAM_INFO
	.align		4
.L_277:
        /*0008*/ 	.byte	0x04, 0x17
        /*000a*/ 	.short	(.L_279 - .L_278)
.L_278:
        /*000c*/ 	.word	0x00000000
        /*0010*/ 	.short	0x0003
        /*0012*/ 	.short	0x0018
        /*0014*/ 	.byte	0x00, 0xf5, 0x21, 0x00


	//----- nvinfo : EIATTR_KPARAM_INFO
	.align		4
.L_279:
        /*0018*/ 	.byte	0x04, 0x17
        /*001a*/ 	.short	(.L_281 - .L_280)
.L_280:
        /*001c*/ 	.word	0x00000000
        /*0020*/ 	.short	0x0002
        /*0022*/ 	.short	0x0010
        /*0024*/ 	.byte	0x00, 0xf5, 0x21, 0x00


	//----- nvinfo : EIATTR_KPARAM_INFO
	.align		4
.L_281:
        /*0028*/ 	.byte	0x04, 0x17
        /*002a*/ 	.short	(.L_283 - .L_282)
.L_282:
        /*002c*/ 	.word	0x00000000
        /*0030*/ 	.short	0x0001
        /*0032*/ 	.short	0x0008
        /*0034*/ 	.byte	0x00, 0xf5, 0x21, 0x00


	//----- nvinfo : EIATTR_KPARAM_INFO
	.align		4
.L_283:
        /*0038*/ 	.byte	0x04, 0x17
        /*003a*/ 	.short	(.L_285 - .L_284)
.L_284:
        /*003c*/ 	.word	0x00000000
        /*0040*/ 	.short	0x0000
        /*0042*/ 	.short	0x0000
        /*0044*/ 	.byte	0x00, 0xf5, 0x21, 0x00


	//----- nvinfo : EIATTR_SPARSE_MMA_MASK
	.align		4
.L_285:
        /*0048*/ 	.byte	0x03, 0x50
        /*004a*/ 	.short	0x0000


	//----- nvinfo : EIATTR_MAXREG_COUNT
	.align		4
        /*004c*/ 	.byte	0x03, 0x1b
        /*004e*/ 	.short	0x00ff


	//----- nvinfo : EIATTR_VRC_CTA_INIT_COUNT
	.align		4
        /*0050*/ 	.byte	0x02, 0x4a
	.zero		1
	.zero		1


	//----- nvinfo : EIATTR_EXIT_INSTR_OFFSETS
	.align		4
        /*0054*/ 	.byte	0x04, 0x1c
        /*0056*/ 	.short	(.L_287 - .L_286)


	//   ....[0]....
.L_286:
        /*0058*/ 	.word	0x00000500


	//----- nvinfo : EIATTR_MAX_THREADS
	.align		4
.L_287:
        /*005c*/ 	.byte	0x04, 0x05
        /*005e*/ 	.short	(.L_289 - .L_288)
.L_288:
        /*0060*/ 	.word	0x00000080
        /*0064*/ 	.word	0x00000001
        /*0068*/ 	.word	0x00000001


	//----- nvinfo : EIATTR_CRS_STACK_SIZE
	.align		4
.L_289:
        /*006c*/ 	.byte	0x04, 0x1e
        /*006e*/ 	.short	(.L_291 - .L_290)
.L_290:
        /*0070*/ 	.word	0x00000000


	//----- nvinfo : EIATTR_CBANK_PARAM_SIZE
	.align		4
.L_291:
        /*0074*/ 	.byte	0x03, 0x19
        /*0076*/ 	.short	0x0020


	//----- nvinfo : EIATTR_PARAM_CBANK
	.align		4
        /*0078*/ 	.byte	0x04, 0x0a
        /*007a*/ 	.short	(.L_293 - .L_292)
	.align		4
.L_292:
        /*007c*/ 	.word	index@(.nv.constant0.nvkernel__Z4ssori_F1L2089_62)
        /*0080*/ 	.short	0x0380
        /*0082*/ 	.short	0x0020


	//----- nvinfo : EIATTR_SW_WAR
	.align		4
.L_293:
        /*0084*/ 	.byte	0x04, 0x36
        /*0086*/ 	.short	(.L_295 - .L_294)
.L_294:
        /*0088*/ 	.word	0x00000008
.L_295:


//--------------------- .nv.info.nvkernel__Z3rhsv_F1L2048_60 --------------------------
	.section	.nv.info.nvkernel__Z3rhsv_F1L2048_60,"",@"SHT_CUDA_INFO"
	.sectionflags	@""
	.align	4


	//----- nvinfo : EIATTR_CUDA_API_VERSION
	.align		4
        /*0000*/ 	.byte	0x04, 0x37
        /*0002*/ 	.short	(.L_297 - .L_296)
.L_296:
        /*0004*/ 	.word	0x00000081


	//----- nvinfo : EIATTR_KPARAM_INFO
	.align		4
.L_297:
        /*0008*/ 	.byte	0x04, 0x17
        /*000a*/ 	.short	(.L_299 - .L_298)
.L_298:
        /*000c*/ 	.word	0x00000000
        /*0010*/ 	.short	0x0008
        /*0012*/ 	.short	0x0030
        /*0014*/ 	.byte	0x00, 0xf0, 0x21, 0x00


	//----- nvinfo : EIATTR_KPARAM_INFO
	.align		4
.L_299:
        /*0018*/ 	.byte	0x04, 0x17
        /*001a*/ 	.short	(.L_301 - .L_300)
.L_300:
        /*001c*/ 	.word	0x00000000
        /*0020*/ 	.short	0x0007
        /*0022*/ 	.short	0x0028
        /*0024*/ 	.byte	0x00, 0xf0, 0x11, 0x00


	//----- nvinfo : EIATTR_KPARAM_INFO
	.align		4
.L_301:
        /*0028*/ 	.byte	0x04, 0x17
        /*002a*/ 	.short	(.L_303 - .L_302)
.L_302:
        /*002c*/ 	.word	0x00000000
        /*0030*/ 	.short	0x0006
        /*0032*/ 	.short	0x0020
        /*0034*/ 	.byte	0x00, 0xf5, 0x21, 0x00


	//----- nvinfo : EIATTR_KPARAM_INFO
	.align		4
.L_303:
        /*0038*/ 	.byte	0x04, 0x17
        /*003a*/ 	.short	(.L_305 - .L_304)
.L_304:
        /*003c*/ 	.word	0x00000000
        /*0040*/ 	.short	0x0005
        /*0042*/ 	.short	0x0018
        /*0044*/ 	.byte	0x00, 0xf5, 0x21, 0x00


	//----- nvinfo : EIATTR_KPARAM_INFO
	.align		4
.L_305:
        /*0048*/ 	.byte	0x04, 0x17
        /*004a*/ 	.short	(.L_307 - .L_306)
.L_306:
        /*004c*/ 	.word	0x00000000
        /*0050*/ 	.short	0x0004
        /*0052*/ 	.short	0x0010
        /*0054*/ 	.byte	0x00, 0xf5, 0x21, 0x00


	//----- nvinfo : EIATTR_KPARAM_INFO
	.align		4
.L_307:
        /*0058*/ 	.byte	0x04, 0x17
        /*005a*/ 	.short	(.L_309 - .L_308)
.L_308:
        /*005c*/ 	.word	0x00000000
        /*0060*/ 	.short	0x0003
        /*0062*/ 	.short	0x000c
        /*0064*/ 	.byte	0x00, 0xf0, 0x11, 0x00


	//----- nvinfo : EIATTR_KPARAM_INFO
	.align		4
.L_309:
        /*0068*/ 	.byte	0x04, 0x17
        /*006a*/ 	.short	(.L_311 - .L_310)
.L_310:
        /*006c*/ 	.word	0x00000000
        /*0070*/ 	.short	0x0002
        /*0072*/ 	.short	0x0008
        /*0074*/ 	.byte	0x00, 0xf0, 0x11, 0x00


	//----- nvinfo : EIATTR_KPARAM_INFO
	.align		4
.L_311:
        /*0078*/ 	.byte	0x04, 0x17
        /*007a*/ 	.short	(.L_313 - .L_312)
.L_312:
        /*007c*/ 	.word	0x00000000
        /*0080*/ 	.short	0x0001
        /*0082*/ 	.short	0x0004
        /*0084*/ 	.byte	0x00, 0xf0, 0x11, 0x00


	//----- nvinfo : EIATTR_KPARAM_INFO
	.align		4
.L_313:
        /*0088*/ 	.byte	0x04, 0x17
        /*008a*/ 	.short	(.L_315 - .L_314)
.L_314:
        /*008c*/ 	.word	0x00000000
        /*0090*/ 	.short	0x0000
        /*0092*/ 	.short	0x0000
        /*0094*/ 	.byte	0x00, 0xf0, 0x11, 0x00


	//----- nvinfo : EIATTR_SPARSE_MMA_MASK
	.align		4
.L_315:
        /*0098*/ 	.byte	0x03, 0x50
        /*009a*/ 	.short	0x0000


	//----- nvinfo : EIATTR_MAXREG_COUNT
	.align		4
        /*009c*/ 	.byte	0x03, 0x1b
        /*009e*/ 	.short	0x00ff


	//----- nvinfo : EIATTR_VRC_CTA_INIT_COUNT
	.align		4
        /*00a0*/ 	.byte	0x02, 0x4a
	.zero		1
	.zero		1


	//----- nvinfo : EIATTR_EXIT_INSTR_OFFSETS
	.align		4
        /*00a4*/ 	.byte	0x04, 0x1c
        /*00a6*/ 	.short	(.L_317 - .L_316)


	//   ....[0]....
.L_316:
        /*00a8*/ 	.word	0x00000080


	//   ....[1]....
        /*00ac*/ 	.word	0x000008b0


	//----- nvinfo : EIATTR_MAX_THREADS
	.align		4
.L_317:
        /*00b0*/ 	.byte	0x04, 0x05
        /*00b2*/ 	.short	(.L_319 - .L_318)
.L_318:
        /*00b4*/ 	.word	0x00000080
        /*00b8*/ 	.word	0x00000001
        /*00bc*/ 	.word	0x00000001


	//----- nvinfo : EIATTR_CRS_STACK_SIZE
	.align		4
.L_319:
        /*00c0*/ 	.byte	0x04, 0x1e
        /*00c2*/ 	.short	(.L_321 - .L_320)
.L_320:
        /*00c4*/ 	.word	0x00000000


	//----- nvinfo : EIATTR_CBANK_PARAM_SIZE
	.align		4
.L_321:
        /*00c8*/ 	.byte	0x03, 0x19
        /*00ca*/ 	.short	0x0038


	//----- nvinfo : EIATTR_PARAM_CBANK
	.align		4
        /*00cc*/ 	.byte	0x04, 0x0a
        /*00ce*/ 	.short	(.L_323 - .L_322)
	.align		4
.L_322:
        /*00d0*/ 	.word	index@(.nv.constant0.nvkernel__Z3rhsv_F1L2048_60)
        /*00d4*/ 	.short	0x0380
        /*00d6*/ 	.short	0x0038


	//----- nvinfo : EIATTR_SW_WAR
	.align		4
.L_323:
        /*00d8*/ 	.byte	0x04, 0x36
        /*00da*/ 	.short	(.L_325 - .L_324)
.L_324:
        /*00dc*/ 	.word	0x00000008
.L_325:


//--------------------- .nv.info.nvkernel__Z3rhsv_F1L2032_58 --------------------------
	.section	.nv.info.nvkernel__Z3rhsv_F1L2032_58,"",@"SHT_CUDA_INFO"
	.sectionflags	@""
	.align	4


	//----- nvinfo : EIATTR_CUDA_API_VERSION
	.align		4
        /*0000*/ 	.byte	0x04, 0x37
        /*0002*/ 	.short	(.L_327 - .L_326)
.L_326:
        /*0004*/ 	.word	0x00000081


	//----- nvinfo : EIATTR_KPARAM_INFO
	.align		4
.L_327:
        /*0008*/ 	.byte	0x04, 0x17
        /*000a*/ 	.short	(.L_329 - .L_328)
.L_328:
        /*000c*/ 	.word	0x00000000
        /*0010*/ 	.short	0x0008
        /*0012*/ 	.short	0x0030
        /*0014*/ 	.byte	0x00, 0xf0, 0x21, 0x00


	//----- nvinfo : EIATTR_KPARAM_INFO
	.align		4
.L_329:
        /*0018*/ 	.byte	0x04, 0x17
        /*001a*/ 	.short	(.L_331 - .L_330)
.L_330:
        /*001c*/ 	.word	0x00000000
        /*0020*/ 	.short	0x0007
        /*0022*/ 	.short	0x0028
        /*0024*/ 	.byte	0x00, 0xf5, 0x21, 0x00


	//----- nvinfo : EIATTR_KPARAM_INFO
	.align		4
.L_331:
        /*0028*/ 	.byte	0x04, 0x17
        /*002a*/ 	.short	(.L_333 - .L_332)
.L_332:
        /*002c*/ 	.word	0x00000000
        /*0030*/ 	.short	0x0006
        /*0032*/ 	.short	0x0020
        /*0034*/ 	.byte	0x00, 0xf5, 0x21, 0x00


	//----- nvinfo : EIATTR_KPARAM_INFO
	.align		4
.L_333:
        /*0038*/ 	.byte	0x04, 0x17
        /*003a*/ 	.short	(.L_335 - .L_334)
.L_334:
        /*003c*/ 	.word	0x00000000
        /*0040*/ 	.short	0x0005
        /*0042*/ 	.short	0x0018
        /*0044*/ 	.byte	0x00, 0xf5, 0x21, 0x00


	//----- nvinfo : EIATTR_KPARAM_INFO
	.align		4
.L_335:
        /*0048*/ 	.byte	0x04, 0x17
        /*004a*/ 	.short	(.L_337 - .L_336)
.L_336:
        /*004c*/ 	.word	0x00000000
        /*0050*/ 	.short	0x0004
        /*0052*/ 	.short	0x0010
        /*0054*/ 	.byte	0x00, 0xf0, 0x11, 0x00


	//----- nvinfo : EIATTR_KPARAM_INFO
	.align		4
.L_337:
        /*0058*/ 	.byte	0x04, 0x17
        /*005a*/ 	.short	(.L_339 - .L_338)
.L_338:
        /*005c*/ 	.word	0x00000000
        /*0060*/ 	.short	0x0003
        /*0062*/ 	.short	0x000c
        /*0064*/ 	.byte	0x00, 0xf0, 0x11, 0x00


	//----- nvinfo : EIATTR_KPARAM_INFO
	.align		4
.L_339:
        /*0068*/ 	.byte	0x04, 0x17
        /*006a*/ 	.short	(.L_341 - .L_340)
.L_340:
        /*006c*/ 	.word	0x00000000
        /*0070*/ 	.short	0x0002
        /*0072*/ 	.short	0x0008
        /*0074*/ 	.byte	0x00, 0xf0, 0x11, 0x00


	//----- nvinfo : EIATTR_KPARAM_INFO
	.align		4
.L_341:
        /*0078*/ 	.byte	0x04, 0x17
        /*007a*/ 	.short	(.L_343 - .L_342)
.L_342:
        /*007c*/ 	.word	0x00000000
        /*0080*/ 	.short	0x0001
        /*0082*/ 	.short	0x0004
        /*0084*/ 	.byte	0x00, 0xf0, 0x11, 0x00


	//----- nvinfo : EIATTR_KPARAM_INFO
	.align		4
.L_343:
        /*0088*/ 	.byte	0x04, 0x17
        /*008a*/ 	.short	(.L_345 - .L_344)
.L_344:
        /*008c*/ 	.word	0x00000000
        /*0090*/ 	.short	0x0000
        /*0092*/ 	.short	0x0000
        /*0094*/ 	.byte	0x00, 0xf0, 0x11, 0x00


	//----- nvinfo : EIATTR_SPARSE_MMA_MASK
	.align		4
.L_345:
        /*0098*/ 	.byte	0x03, 0x50
        /*009a*/ 	.short	0x0000


	//----- nvinfo : EIATTR_MAXREG_COUNT
	.align		4
        /*009c*/ 	.byte	0x03, 0x1b
        /*009e*/ 	.short	0x00ff


	//----- nvinfo : EIATTR_VRC_CTA_INIT_COUNT
	.align		4
        /*00a0*/ 	.byte	0x02, 0x4a
	.zero		1
	.zero		1


	//----- nvinfo : EIATTR_EXIT_INSTR_OFFSETS
	.align		4
        /*00a4*/ 	.byte	0x04, 0x1c
        /*00a6*/ 	.short	(.L_347 - .L_346)


	//   ....[0]....
.L_346:
        /*00a8*/ 	.word	0x000000e0


	//   ....[1]....
        /*00ac*/ 	.word	0x00000bb0


	//----- nvinfo : EIATTR_MAX_THREADS
	.align		4
.L_347:
        /*00b0*/ 	.byte	0x04, 0x05
        /*00b2*/ 	.short	(.L_349 - .L_348)
.L_348:
        /*00b4*/ 	.word	0x00000080
        /*00b8*/ 	.word	0x00000001
        /*00bc*/ 	.word	0x00000001


	//----- nvinfo : EIATTR_CRS_STACK_SIZE
	.align		4
.L_349:
        /*00c0*/ 	.byte	0x04, 0x1e
        /*00c2*/ 	.short	(.L_351 - .L_350)
.L_350:
        /*00c4*/ 	.word	0x00000000


	//----- nvinfo : EIATTR_CBANK_PARAM_SIZE
	.align		4
.L_351:
        /*00c8*/ 	.byte	0x03, 0x19
        /*00ca*/ 	.short	0x0038


	//----- nvinfo : EIATTR_PARAM_CBANK
	.align		4
        /*00cc*/ 	.byte	0x04, 0x0a
        /*00ce*/ 	.short	(.L_353 - .L_352)
	.align		4
.L_352:
        /*00d0*/ 	.word	index@(.nv.constant0.nvkernel__Z3rhsv_F1L2032_58)
        /*00d4*/ 	.short	0x0380
        /*00d6*/ 	.short	0x0038


	//----- nvinfo : EIATTR_SW_WAR
	.align		4
.L_353:
        /*00d8*/ 	.byte	0x04, 0x36
        /*00da*/ 	.short	(.L_355 - .L_354)
.L_354:
        /*00dc*/ 	.word	0x00000008
.L_355:


//--------------------- .nv.info.nvkernel__Z3rhsv_F1L2015_56 --------------------------
	.section	.nv.info.nvkernel__Z3rhsv_F1L2015_56,"",@"SHT_CUDA_INFO"
	.sectionflags	@""
	.align	4


	//----- nvinfo : EIATTR_CUDA_API_VERSION
	.align		4
        /*0000*/ 	.byte	0x04, 0x37
        /*0002*/ 	.short	(.L_357 - .L_356)
.L_356:
        /*0004*/ 	.word	0x00000081


	//----- nvinfo : EIATTR_KPARAM_INFO
	.align		4
.L_357:
        /*0008*/ 	.byte	0x04, 0x17
        /*000a*/ 	.short	(.L_359 - .L_358)
.L_358:
        /*000c*/ 	.word	0x00000000
        /*0010*/ 	.short	0x0007
        /*0012*/ 	.short	0x0028
        /*0014*/ 	.byte	0x00, 0xf0, 0x21, 0x00


	//----- nvinfo : EIATTR_KPARAM_INFO
	.align		4
.L_359:
        /*0018*/ 	.byte	0x04, 0x17
        /*001a*/ 	.short	(.L_361 - .L_360)
.L_360:
        /*001c*/ 	.word	0x00000000
        /*0020*/ 	.short	0x0006
        /*0022*/ 	.short	0x0020
        /*0024*/ 	.byte	0x00, 0xf5, 0x21, 0x00


	//----- nvinfo : EIATTR_KPARAM_INFO
	.align		4
.L_361:
        /*0028*/ 	.byte	0x04, 0x17
        /*002a*/ 	.short	(.L_363 - .L_362)
.L_362:
        /*002c*/ 	.word	0x00000000
        /*0030*/ 	.short	0x0005
        /*0032*/ 	.short	0x0018
        /*0034*/ 	.byte	0x00, 0xf5, 0x21, 0x00


	//----- nvinfo : EIATTR_KPARAM_INFO
	.align		4
.L_363:
        /*0038*/ 	.byte	0x04, 0x17
        /*003a*/ 	.short	(.L_365 - .L_364)
.L_364:
        /*003c*/ 	.word	0x00000000
        /*0040*/ 	.short	0x0004
        /*0042*/ 	.short	0x0010
        /*0044*/ 	.byte	0x00, 0xf5, 0x21, 0x00


	//----- nvinfo : EIATTR_KPARAM_INFO
	.align		4
.L_365:
        /*0048*/ 	.byte	0x04, 0x17
        /*004a*/ 	.short	(.L_367 - .L_366)
.L_366:
        /*004c*/ 	.word	0x00000000
        /*0050*/ 	.short	0x0003
        /*0052*/ 	.short	0x000c
        /*0054*/ 	.byte	0x00, 0xf0, 0x11, 0x00


	//----- nvinfo : EIATTR_KPARAM_INFO
	.align		4
.L_367:
        /*0058*/ 	.byte	0x04, 0x17
        /*005a*/ 	.short	(.L_369 - .L_368)
.L_368:
        /*005c*/ 	.word	0x00000000
        /*0060*/ 	.short	0x0002
        /*0062*/ 	.short	0x0008
        /*0064*/ 	.byte	0x00, 0xf0, 0x11, 0x00


	//----- nvinfo : EIATTR_KPARAM_INFO
	.align		4
.L_369:
        /*0068*/ 	.byte	0x04, 0x17
        /*006a*/ 	.short	(.L_371 - .L_370)
.L_370:
        /*006c*/ 	.word	0x00000000
        /*0070*/ 	.short	0x0001
        /*0072*/ 	.short	0x0004
        /*0074*/ 	.byte	0x00, 0xf0, 0x11, 0x00


	//----- nvinfo : EIATTR_KPARAM_INFO
	.align		4
.L_371:
        /*0078*/ 	.byte	0x04, 0x17
        /*007a*/ 	.short	(.L_373 - .L_372)
.L_372:
        /*007c*/ 	.word	0x00000000
        /*0080*/ 	.short	0x0000
        /*0082*/ 	.short	0x0000
        /*0084*/ 	.byte	0x00, 0xf0, 0x11, 0x00


	//----- nvinfo : EIATTR_SPARSE_MMA_MASK
	.align		4
.L_373:
        /*0088*/ 	.byte	0x03, 0x50
        /*008a*/ 	.short	0x0000


	//----- nvinfo : EIATTR_MAXREG_COUNT
	.align		4
        /*008c*/ 	.byte	0x03, 0x1b
        /*008e*/ 	.short	0x00ff


	//----- nvinfo : EIATTR_VRC_CTA_INIT_COUNT
	.align		4
        /*0090*/ 	.byte	0x02, 0x4a
	.zero		1
	.zero		1


	//----- nvinfo : EIATTR_EXIT_INSTR_OFFSETS
	.align		4
        /*0094*/ 	.byte	0x04, 0x1c
        /*0096*/ 	.short	(.L_375 - .L_374)


	//   ....[0]....
.L_374:
        /*0098*/ 	.word	0x00000080


	//   ....[1]....
        /*009c*/ 	.word	0x00000890


	//----- nvinfo : EIATTR_MAX_THREADS
	.align		4
.L_375:
        /*00a0*/ 	.byte	0x04, 0x05
        /*00a2*/ 	.short	(.L_377 - .L_376)
.L_376:
        /*00a4*/ 	.word	0x00000080
        /*00a8*/ 	.word	0x00000001
        /*00ac*/ 	.word	0x00000001


	//----- nvinfo : EIATTR_CRS_STACK_SIZE
	.align		4
.L_377:
        /*00b0*/ 	.byte	0x04, 0x1e
        /*00b2*/ 	.short	(.L_379 - .L_378)
.L_378:
        /*00b4*/ 	.word	0x00000000


	//----- nvinfo : EIATTR_CBANK_PARAM_SIZE
	.align		4
.L_379:
        /*00b8*/ 	.byte	0x03, 0x19
        /*00ba*/ 	.short	0x0030


	//----- nvinfo : EIATTR_PARAM_CBANK
	.align		4
        /*00bc*/ 	.byte	0x04, 0x0a
        /*00be*/ 	.short	(.L_381 - .L_380)
	.align		4
.L_380:
        /*00c0*/ 	.word	index@(.nv.constant0.nvkernel__Z3rhsv_F1L2015_56)
        /*00c4*/ 	.short	0x0380
        /*00c6*/ 	.short	0x0030


	//----- nvinfo : EIATTR_SW_WAR
	.align		4
.L_381:
        /*00c8*/ 	.byte	0x04, 0x36
        /*00ca*/ 	.short	(.L_383 - .L_382)
.L_382:
        /*00cc*/ 	.word	0x00000008
.L_383:


//--------------------- .nv.info.nvkernel__Z3rhsv_F1L1983_54 --------------------------
	.section	.nv.info.nvkernel__Z3rhsv_F1L1983_54,"",@"SHT_CUDA_INFO"
	.sectionflags	@""
	.align	4


	//----- nvinfo : EIATTR_CUDA_API_VERSION
	.align		4
        /*0000*/ 	.byte	0x04, 0x37
        /*0002*/ 	.short	(.L_385 - .L_384)
.L_384:
        /*0004*/ 	.word	0x00000081


	//----- nvinfo : EIATTR_KPARAM_INFO
	.align		4
.L_385:
        /*0008*/ 	.byte	0x04, 0x17
        /*000a*/ 	.short	(.L_387 - .L_386)
.L_386:
        /*000c*/ 	.word	0x00000000
        /*0010*/ 	.short	0x000e
        /*0012*/ 	.short	0x0060
        /*0014*/ 	.byte	0x00, 0xf0, 0x21, 0x00


	//----- nvinfo : EIATTR_KPARAM_INFO
	.align		4
.L_387:
        /*0018*/ 	.byte	0x04, 0x17
        /*001a*/ 	.short	(.L_389 - .L_388)
.L_388:
        /*001c*/ 	.word	0x00000000
        /*0020*/ 	.short	0x000d
        /*0022*/ 	.short	0x0058
        /*0024*/ 	.byte	0x00, 0xf0, 0x21, 0x00


	//----- nvinfo : EIATTR_KPARAM_INFO
	.align		4
.L_389:
        /*0028*/ 	.byte	0x04, 0x17
        /*002a*/ 	.short	(.L_391 - .L_390)
.L_390:
        /*002c*/ 	.word	0x00000000
        /*0030*/ 	.short	0x000c
        /*0032*/ 	.short	0x0050
        /*0034*/ 	.byte	0x00, 0xf0, 0x21, 0x00


	//----- nvinfo : EIATTR_KPARAM_INFO
	.align		4
.L_391:
        /*0038*/ 	.byte	0x04, 0x17
        /*003a*/ 	.short	(.L_393 - .L_392)
.L_392:
        /*003c*/ 	.word	0x00000000
        /*0040*/ 	.short	0x000b
        /*0042*/ 	.short	0x0048
        /*0044*/ 	.byte	0x00, 0xf0, 0x21, 0x00


	//----- nvinfo : EIATTR_KPARAM_INFO
	.align		4
.L_393:
        /*0048*/ 	.byte	0x04, 0x17
        /*004a*/ 	.short	(.L_395 - .L_394)
.L_394:
        /*004c*/ 	.word	0x00000000
        /*0050*/ 	.short	0x000a
        /*0052*/ 	.short	0x0040
        /*0054*/ 	.byte	0x00, 0xf0, 0x21, 0x00


	//----- nvinfo : EIATTR_KPARAM_INFO
	.align		4
.L_395:
        /*0058*/ 	.byte	0x04, 0x17
        /*005a*/ 	.short	(.L_397 - .L_396)
.L_396:
        /*005c*/ 	.word	0x00000000
        /*0060*/ 	.short	0x0009
        /*0062*/ 	.short	0x0038
        /*0064*/ 	.byte	0x00, 0xf0, 0x21, 0x00


	//----- nvinfo : EIATTR_KPARAM_INFO
	.align		4
.L_397:
        /*0068*/ 	.byte	0x04, 0x17
        /*006a*/ 	.short	(.L_399 - .L_398)
.L_398:
        /*006c*/ 	.word	0x00000000
        /*0070*/ 	.short	0x0008
        /*0072*/ 	.short	0x0030
        /*0074*/ 	.byte	0x00, 0xf0, 0x21, 0x00


	//----- nvinfo : EIATTR_KPARAM_INFO
	.align		4
.L_399:
        /*0078*/ 	.byte	0x04, 0x17
        /*007a*/ 	.short	(.L_401 - .L_400)
.L_400:
        /*007c*/ 	.word	0x00000000
        /*0080*/ 	.short	0x0007
        /*0082*/ 	.short	0x0028
        /*0084*/ 	.byte	0x00, 0xf5, 0x21, 0x00


	//----- nvinfo : EIATTR_KPARAM_INFO
	.align		4
.L_401:
        /*0088*/ 	.byte	0x04, 0x17
        /*008a*/ 	.short	(.L_403 - .L_402)
.L_402:
        /*008c*/ 	.word	0x00000000
        /*0090*/ 	.short	0x0006
        /*0092*/ 	.short	0x0020
        /*0094*/ 	.byte	0x00, 0xf5, 0x21, 0x00


	//----- nvinfo : EIATTR_KPARAM_INFO
	.align		4
.L_403:
        /*0098*/ 	.byte	0x04, 0x17
        /*009a*/ 	.short	(.L_405 - .L_404)
.L_404:
        /*009c*/ 	.word	0x00000000
        /*00a0*/ 	.short	0x0005
        /*00a2*/ 	.short	0x0018
        /*00a4*/ 	.byte	0x00, 0xf5, 0x21, 0x00


	//----- nvinfo : EIATTR_KPARAM_INFO
	.align		4
.L_405:
        /*00a8*/ 	.byte	0x04, 0x17
        /*00aa*/ 	.short	(.L_407 - .L_406)
.L_406:
        /*00ac*/ 	.word	0x00000000
        /*00b0*/ 	.short	0x0004
        /*00b2*/ 	.short	0x0010
        /*00b4*/ 	.byte	0x00, 0xf0, 0x11, 0x00


	//----- nvinfo : EIATTR_KPARAM_INFO
	.align		4
.L_407:
        /*00b8*/ 	.byte	0x04, 0x17
        /*00ba*/ 	.short	(.L_409 - .L_408)
.L_408:
        /*00bc*/ 	.word	0x00000000
        /*00c0*/ 	.short	0x0003
        /*00c2*/ 	.short	0x000c
        /*00c4*/ 	.byte	0x00, 0xf0, 0x11, 0x00


	//----- nvinfo : EIATTR_KPARAM_INFO
	.align		4
.L_409:
        /*00c8*/ 	.byte	0x04, 0x17
        /*00ca*/ 	.short	(.L_411 - .L_410)
.L_410:
        /*00cc*/ 	.word	0x00000000
        /*00d0*/ 	.short	0x0002
        /*00d2*/ 	.short	0x0008
        /*00d4*/ 	.byte	0x00, 0xf0, 0x11, 0x00


	//----- nvinfo : EIATTR_KPARAM_INFO
	.align		4
.L_411:
        /*00d8*/ 	.byte	0x04, 0x17
        /*00da*/ 	.short	(.L_413 - .L_412)
.L_412:
        /*00dc*/ 	.word	0x00000000
        /*00e0*/ 	.short	0x0001
        /*00e2*/ 	.short	0x0004
        /*00e4*/ 	.byte	0x00, 0xf0, 0x11, 0x00


	//----- nvinfo : EIATTR_KPARAM_INFO
	.align		4
.L_413:
        /*00e8*/ 	.byte	0x04, 0x17
        /*00ea*/ 	.short	(.L_415 - .L_414)
.L_414:
        /*00ec*/ 	.word	0x00000000
        /*00f0*/ 	.short	0x0000
        /*00f2*/ 	.short	0x0000
        /*00f4*/ 	.byte	0x00, 0xf0, 0x11, 0x00


	//----- nvinfo : EIATTR_SPARSE_MMA_MASK
	.align		4
.L_415:
        /*00f8*/ 	.byte	0x03, 0x50
        /*00fa*/ 	.short	0x0000


	//----- nvinfo : EIATTR_MAXREG_COUNT
	.align		4
        /*00fc*/ 	.byte	0x03, 0x1b
        /*00fe*/ 	.short	0x00ff


	//----- nvinfo : EIATTR_VRC_CTA_INIT_COUNT
	.align		4
        /*0100*/ 	.byte	0x02, 0x4a
	.zero		1
	.zero		1


	//----- nvinfo : EIATTR_EXIT_INSTR_OFFSETS
	.align		4
        /*0104*/ 	.byte	0x04, 0x1c
        /*0106*/ 	.short	(.L_417 - .L_416)


	//   ....[0]....
.L_416:
        /*0108*/ 	.word	0x000000b0


	//   ....[1]....
        /*010c*/ 	.word	0x00000df0


	//----- nvinfo : EIATTR_MAX_THREADS
	.align		4
.L_417:
        /*0110*/ 	.byte	0x04, 0x05
        /*0112*/ 	.short	(.L_419 - .L_418)
.L_418:
        /*0114*/ 	.word	0x00000080
        /*0118*/ 	.word	0x00000001
        /*011c*/ 	.word	0x00000001


	//----- nvinfo : EIATTR_CRS_STACK_SIZE
	.align		4
.L_419:
        /*0120*/ 	.byte	0x04, 0x1e
        /*0122*/ 	.short	(.L_421 - .L_420)
.L_420:
        /*0124*/ 	.word	0x00000000


	//----- nvinfo : EIATTR_CBANK_PARAM_SIZE
	.align		4
.L_421:
        /*0128*/ 	.byte	0x03, 0x19
        /*012a*/ 	.short	0x0068


	//----- nvinfo : EIATTR_PARAM_CBANK
	.align		4
        /*012c*/ 	.byte	0x04, 0x0a
        /*012e*/ 	.short	(.L_423 - .L_422)
	.align		4
.L_422:
        /*0130*/ 	.word	index@(.nv.constant0.nvkernel__Z3rhsv_F1L1983_54)
        /*0134*/ 	.short	0x0380
        /*0136*/ 	.short	0x0068


	//----- nvinfo : EIATTR_SW_WAR
	.align		4
.L_423:
        /*0138*/ 	.byte	0x04, 0x36
        /*013a*/ 	.short	(.L_425 - .L_424)
.L_424:
        /*013c*/ 	.word	0x00000008
.L_425:


//--------------------- .nv.info.nvkernel__Z3rhsv_F1L1952_52 --------------------------
	.section	.nv.info.nvkernel__Z3rhsv_F1L1952_52,"",@"SHT_CUDA_INFO"
	.sectionflags	@""
	.align	4


	//----- nvinfo : EIATTR_CUDA_API_VERSION
	.align		4
        /*0000*/ 	.byte	0x04, 0x37
        /*0002*/ 	.short	(.L_427 - .L_426)
.L_426:
        /*0004*/ 	.word	0x00000081


	//----- nvinfo : EIATTR_KPARAM_INFO
	.align		4
.L_427:
        /*0008*/ 	.byte	0x04, 0x17
        /*000a*/ 	.short	(.L_429 - .L_428)
.L_428:
        /*000c*/ 	.word	0x00000000
        /*0010*/ 	.short	0x0007
        /*0012*/ 	.short	0x0028
        /*0014*/ 	.byte	0x00, 0xf0, 0x21, 0x00


	//----- nvinfo : EIATTR_KPARAM_INFO
	.align		4
.L_429:
        /*0018*/ 	.byte	0x04, 0x17
        /*001a*/ 	.short	(.L_431 - .L_430)
.L_430:
        /*001c*/ 	.word	0x00000000
        /*0020*/ 	.short	0x0006
        /*0022*/ 	.short	0x0020
        /*0024*/ 	.byte	0x00, 0xf5, 0x21, 0x00


	//----- nvinfo : EIATTR_KPARAM_INFO
	.align		4
.L_431:
        /*0028*/ 	.byte	0x04, 0x17
        /*002a*/ 	.short	(.L_433 - .L_432)
.L_432:
        /*002c*/ 	.word	0x00000000
        /*0030*/ 	.short	0x0005
        /*0032*/ 	.short	0x0018
        /*0034*/ 	.byte	0x00, 0xf5, 0x21, 0x00


	//----- nvinfo : EIATTR_KPARAM_INFO
	.align		4
.L_433:
        /*0038*/ 	.byte	0x04, 0x17
        /*003a*/ 	.short	(.L_435 - .L_434)
.L_434:
        /*003c*/ 	.word	0x00000000
        /*0040*/ 	.short	0x0004
        /*0042*/ 	.short	0x0010
        /*0044*/ 	.byte	0x00, 0xf0, 0x11, 0x00


	//----- nvinfo : EIATTR_KPARAM_INFO
	.align		4
.L_435:
        /*0048*/ 	.byte	0x04, 0x17
        /*004a*/ 	.short	(.L_437 - .L_436)
.L_436:
        /*004c*/ 	.word	0x00000000
        /*0050*/ 	.short	0x0003
        /*0052*/ 	.short	0x000c
        /*0054*/ 	.byte	0x00, 0xf0, 0x11, 0x00


	//----- nvinfo : EIATTR_KPARAM_INFO
	.align		4
.L_437:
        /*0058*/ 	.byte	0x04, 0x17
        /*005a*/ 	.short	(.L_439 - .L_438)
.L_438:
        /*005c*/ 	.word	0x00000000
        /*0060*/ 	.short	0x0002
        /*0062*/ 	.short	0x0008
        /*0064*/ 	.byte	0x00, 0xf0, 0x11, 0x00


	//----- nvinfo : EIATTR_KPARAM_INFO
	.align		4
.L_439:
        /*0068*/ 	.byte	0x04, 0x17
        /*006a*/ 	.short	(.L_441 - .L_440)
.L_440:
        /*006c*/ 	.word	0x00000000
        /*0070*/ 	.short	0x0001
        /*0072*/ 	.short	0x0004
        /*0074*/ 	.byte	0x00, 0xf0, 0x11, 0x00


	//----- nvinfo : EIATTR_KPARAM_INFO
	.align		4
.L_441:
        /*0078*/ 	.byte	0x04, 0x17
        /*007a*/ 	.short	(.L_443 - .L_442)
.L_442:
        /*007c*/ 	.word	0x00000000
        /*0080*/ 	.short	0x0000
        /*0082*/ 	.short	0x0000
        /*0084*/ 	.byte	0x00, 0xf0, 0x11, 0x00


	//----- nvinfo : EIATTR_SPARSE_MMA_MASK
	.align		4
.L_443:
        /*0088*/ 	.byte	0x03, 0x50
        /*008a*/ 	.short	0x0000


	//----- nvinfo : EIATTR_MAXREG_COUNT
	.align		4
        /*008c*/ 	.byte	0x03, 0x1b
        /*008e*/ 	.short	0x00ff


	//----- nvinfo : EIATTR_VRC_CTA_INIT_COUNT
	.align		4
        /*0090*/ 	.byte	0x02, 0x4a
	.zero		1
	.zero		1


	//----- nvinfo : EIATTR_EXIT_INSTR_OFFSETS
	.align		4
        /*0094*/ 	.byte	0x04, 0x1c
        /*0096*/ 	.short	(.L_445 - .L_444)


	//   ....[0]....
.L_444:
        /*0098*/ 	.word	0x000000b0


	//   ....[1]....
        /*009c*/ 	.word	0x00000cc0


	//----- nvinfo : EIATTR_MAX_THREADS
	.align		4
.L_445:
        /*00a0*/ 	.byte	0x04, 0x05
        /*00a2*/ 	.short	(.L_447 - .L_446)
.L_446:
        /*00a4*/ 	.word	0x00000080
        /*00a8*/ 	.word	0x00000001
        /*00ac*/ 	.word	0x00000001


	//----- nvinfo : EIATTR_CRS_STACK_SIZE
	.align		4
.L_447:
        /*00b0*/ 	.byte	0x04, 0x1e
        /*00b2*/ 	.short	(.L_449 - .L_448)
.L_448:
        /*00b4*/ 	.word	0x00000000


	//----- nvinfo : EIATTR_CBANK_PARAM_SIZE
	.align		4
.L_449:
        /*00b8*/ 	.byte	0x03, 0x19
        /*00ba*/ 	.short	0x0030


	//----- nvinfo : EIATTR_PARAM_CBANK
	.align		4
        /*00bc*/ 	.byte	0x04, 0x0a
        /*00be*/ 	.short	(.L_451 - .L_450)
	.align		4
.L_450:
        /*00c0*/ 	.word	index@(.nv.constant0.nvkernel__Z3rhsv_F1L1952_52)
        /*00c4*/ 	.short	0x0380
        /*00c6*/ 	.short	0x0030


	//----- nvinfo : EIATTR_SW_WAR
	.align		4
.L_451:
        /*00c8*/ 	.byte	0x04, 0x36
        /*00ca*/ 	.short	(.L_453 - .L_452)
.L_452:
        /*00cc*/ 	.word	0x00000008
.L_453:


//--------------------- .nv.info.nvkernel__Z3rhsv_F1L1940_50 --------------------------
	.section	.nv.info.nvkernel__Z3rhsv_F1L1940_50,"",@"SHT_CUDA_INFO"
	.sectionflags	@""
	.align	4


	//----- nvinfo : EIATTR_CUDA_API_VERSION
	.align		4
        /*0000*/ 	.byte	0x04, 0x37
        /*0002*/ 	.short	(.L_455 - .L_454)
.L_454:
        /*0004*/ 	.word	0x00000081


	//----- nvinfo : EIATTR_KPARAM_INFO
	.align		4
.L_455:
        /*0008*/ 	.byte	0x04, 0x17
        /*000a*/ 	.short	(.L_457 - .L_456)
.L_456:
        /*000c*/ 	.word	0x00000000
        /*0010*/ 	.short	0x0008
        /*0012*/ 	.short	0x0030
        /*0014*/ 	.byte	0x00, 0xf0, 0x21, 0x00


	//----- nvinfo : EIATTR_KPARAM_INFO
	.align		4
.L_457:
        /*0018*/ 	.byte	0x04, 0x17
        /*001a*/ 	.short	(.L_459 - .L_458)
.L_458:
        /*001c*/ 	.word	0x00000000
        /*0020*/ 	.short	0x0007
        /*0022*/ 	.short	0x0028
        /*0024*/ 	.byte	0x00, 0xf5, 0x21, 0x00


	//----- nvinfo : EIATTR_KPARAM_INFO
	.align		4
.L_459:
        /*0028*/ 	.byte	0x04, 0x17
        /*002a*/ 	.short	(.L_461 - .L_460)
.L_460:
        /*002c*/ 	.word	0x00000000
        /*0030*/ 	.short	0x0006
        /*0032*/ 	.short	0x0020
        /*0034*/ 	.byte	0x00, 0xf5, 0x21, 0x00


	//----- nvinfo : EIATTR_KPARAM_INFO
	.align		4
.L_461:
        /*0038*/ 	.byte	0x04, 0x17
        /*003a*/ 	.short	(.L_463 - .L_462)
.L_462:
        /*003c*/ 	.word	0x00000000
        /*0040*/ 	.short	0x0005
        /*0042*/ 	.short	0x0018
        /*0044*/ 	.byte	0x00, 0xf5, 0x21, 0x00


	//----- nvinfo : EIATTR_KPARAM_INFO
	.align		4
.L_463:
        /*0048*/ 	.byte	0x04, 0x17
        /*004a*/ 	.short	(.L_465 - .L_464)
.L_464:
        /*004c*/ 	.word	0x00000000
        /*0050*/ 	.short	0x0004
        /*0052*/ 	.short	0x0010
        /*0054*/ 	.byte	0x00, 0xf0, 0x11, 0x00


	//----- nvinfo : EIATTR_KPARAM_INFO
	.align		4
.L_465:
        /*0058*/ 	.byte	0x04, 0x17
        /*005a*/ 	.short	(.L_467 - .L_466)
.L_466:
        /*005c*/ 	.word	0x00000000
        /*0060*/ 	.short	0x0003
        /*0062*/ 	.short	0x000c
        /*0064*/ 	.byte	0x00, 0xf0, 0x11, 0x00


	//----- nvinfo : EIATTR_KPARAM_INFO
	.align		4
.L_467:
        /*0068*/ 	.byte	0x04, 0x17
        /*006a*/ 	.short	(.L_469 - .L_468)
.L_468:
        /*006c*/ 	.word	0x00000000
        /*0070*/ 	.short	0x0002
        /*0072*/ 	.short	0x0008
        /*0074*/ 	.byte	0x00, 0xf0, 0x11, 0x00


	//----- nvinfo : EIATTR_KPARAM_INFO
	.align		4
.L_469:
        /*0078*/ 	.byte	0x04, 0x17
        /*007a*/ 	.short	(.L_471 - .L_470)
.L_470:
        /*007c*/ 	.word	0x00000000
        /*0080*/ 	.short	0x0001
        /*0082*/ 	.short	0x0004
        /*0084*/ 	.byte	0x00, 0xf0, 0x11, 0x00


	//----- nvinfo : EIATTR_KPARAM_INFO
	.align		4
.L_471:
        /*0088*/ 	.byte	0x04, 0x17
        /*008a*/ 	.short	(.L_473 - .L_472)
.L_472:
        /*008c*/ 	.word	0x00000000
        /*0090*/ 	.short	0x0000
        /*0092*/ 	.short	0x0000
        /*0094*/ 	.byte	0x00, 0xf0, 0x11, 0x00


	//----- nvinfo : EIATTR_SPARSE_MMA_MASK
	.align		4
.L_473:
        /*0098*/ 	.byte	0x03, 0x50
        /*009a*/ 	.short	0x0000


	//----- nvinfo : EIATTR_MAXREG_COUNT
	.align		4
        /*009c*/ 	.byte	0x03, 0x1b
        /*009e*/ 	.short	0x00ff


	//----- nvinfo : EIATTR_VRC_CTA_INIT_COUNT
	.align		4
        /*00a0*/ 	.byte	0x02, 0x4a
	.zero		1
	.zero		1


	//----- nvinfo : EIATTR_EXIT_INSTR_OFFSETS
	.align		4
        /*00a4*/ 	.byte	0x04, 0x1c
        /*00a6*/ 	.short	(.L_475 - .L_474)


	//   ....[0]....
.L_474:
        /*00a8*/ 	.word	0x000000b0


	//   ....[1]....
        /*00ac*/ 	.word	0x00000b80


	//----- nvinfo : EIATTR_MAX_THREADS
	.align		4
.L_475:
        /*00b0*/ 	.byte	0x04, 0x05
        /*00b2*/ 	.short	(.L_477 - .L_476)
.L_476:
        /*00b4*/ 	.word	0x00000080
        /*00b8*/ 	.word	0x00000001
        /*00bc*/ 	.word	0x00000001


	//----- nvinfo : EIATTR_CRS_STACK_SIZE
	.align		4
.L_477:
        /*00c0*/ 	.byte	0x04, 0x1e
        /*00c2*/ 	.short	(.L_479 - .L_478)
.L_478:
        /*00c4*/ 	.word	0x00000000


	//----- nvinfo : EIATTR_CBANK_PARAM_SIZE
	.align		4
.L_479:
        /*00c8*/ 	.byte	0x03, 0x19
        /*00ca*/ 	.short	0x0038


	//----- nvinfo : EIATTR_PARAM_CBANK
	.align		4
        /*00cc*/ 	.byte	0x04, 0x0a
        /*00ce*/ 	.short	(.L_481 - .L_480)
	.align		4
.L_480:
        /*00d0*/ 	.word	index@(.nv.constant0.nvkernel__Z3rhsv_F1L1940_50)
        /*00d4*/ 	.short	0x0380
        /*00d6*/ 	.short	0x0038


	//----- nvinfo : EIATTR_SW_WAR
	.align		4
.L_481:
        /*00d8*/ 	.byte	0x04, 0x36
        /*00da*/ 	.short	(.L_483 - .L_482)
.L_482:
        /*00dc*/ 	.word	0x00000008
.L_483:


//--------------------- .nv.info.nvkernel__Z3rhsv_F1L1923_48 --------------------------
	.section	.nv.info.nvkernel__Z3rhsv_F1L1923_48,"",@"SHT_CUDA_INFO"
	.sectionflags	@""
	.align	4


	//----- nvinfo : EIATTR_CUDA_API_VERSION
	.align		4
        /*0000*/ 	.byte	0x04, 0x37
        /*0002*/ 	.short	(.L_485 - .L_484)
.L_484:
        /*0004*/ 	.word	0x00000081


	//----- nvinfo : EIATTR_KPARAM_INFO
	.align		4
.L_485:
        /*0008*/ 	.byte	0x04, 0x17
        /*000a*/ 	.short	(.L_487 - .L_486)
.L_486:
        /*000c*/ 	.word	0x00000000
        /*0010*/ 	.short	0x0007
        /*0012*/ 	.short	0x0028
        /*0014*/ 	.byte	0x00, 0xf5, 0x21, 0x00


	//----- nvinfo : EIATTR_KPARAM_INFO
	.align		4
.L_487:
        /*0018*/ 	.byte	0x04, 0x17
        /*001a*/ 	.short	(.L_489 - .L_488)
.L_488:
        /*001c*/ 	.word	0x00000000
        /*0020*/ 	.short	0x0006
        /*0022*/ 	.short	0x0020
        /*0024*/ 	.byte	0x00, 0xf5, 0x21, 0x00


	//----- nvinfo : EIATTR_KPARAM_INFO
	.align		4
.L_489:
        /*0028*/ 	.byte	0x04, 0x17
        /*002a*/ 	.short	(.L_491 - .L_490)
.L_490:
        /*002c*/ 	.word	0x00000000
        /*0030*/ 	.short	0x0005
        /*0032*/ 	.short	0x0018
        /*0034*/ 	.byte	0x00, 0xf5, 0x21, 0x00


	//----- nvinfo : EIATTR_KPARAM_INFO
	.align		4
.L_491:
        /*0038*/ 	.byte	0x04, 0x17
        /*003a*/ 	.short	(.L_493 - .L_492)
.L_492:
        /*003c*/ 	.word	0x00000000
        /*0040*/ 	.short	0x0004
        /*0042*/ 	.short	0x0010
        /*0044*/ 	.byte	0x00, 0xf0, 0x11, 0x00


	//----- nvinfo : EIATTR_KPARAM_INFO
	.align		4
.L_493:
        /*0048*/ 	.byte	0x04, 0x17
        /*004a*/ 	.short	(.L_495 - .L_494)
.L_494:
        /*004c*/ 	.word	0x00000000
        /*0050*/ 	.short	0x0003
        /*0052*/ 	.short	0x000c
        /*0054*/ 	.byte	0x00, 0xf0, 0x11, 0x00


	//----- nvinfo : EIATTR_KPARAM_INFO
	.align		4
.L_495:
        /*0058*/ 	.byte	0x04, 0x17
        /*005a*/ 	.short	(.L_497 - .L_496)
.L_496:
        /*005c*/ 	.word	0x00000000
        /*0060*/ 	.short	0x0002
        /*0062*/ 	.short	0x0008
        /*0064*/ 	.byte	0x00, 0xf0, 0x11, 0x00


	//----- nvinfo : EIATTR_KPARAM_INFO
	.align		4
.L_497:
        /*0068*/ 	.byte	0x04, 0x17
        /*006a*/ 	.short	(.L_499 - .L_498)
.L_498:
        /*006c*/ 	.word	0x00000000
        /*0070*/ 	.short	0x0001
        /*0072*/ 	.short	0x0004
        /*0074*/ 	.byte	0x00, 0xf0, 0x11, 0x00


	//----- nvinfo : EIATTR_KPARAM_INFO
	.align		4
.L_499:
        /*0078*/ 	.byte	0x04, 0x17
        /*007a*/ 	.short	(.L_501 - .L_500)
.L_500:
        /*007c*/ 	.word	0x00000000
        /*0080*/ 	.short	0x0000
        /*0082*/ 	.short	0x0000
        /*0084*/ 	.byte	0x00, 0xf0, 0x11, 0x00


	//----- nvinfo : EIATTR_SPARSE_MMA_MASK
	.align		4
.L_501:
        /*0088*/ 	.byte	0x03, 0x50
        /*008a*/ 	.short	0x0000


	//----- nvinfo : EIATTR_MAXREG_COUNT
	.align		4
        /*008c*/ 	.byte	0x03, 0x1b
        /*008e*/ 	.short	0x00ff


	//----- nvinfo : EIATTR_VRC_CTA_INIT_COUNT
	.align		4
        /*0090*/ 	.byte	0x02, 0x4a
	.zero		1
	.zero		1


	//----- nvinfo : EIATTR_EXIT_INSTR_OFFSETS
	.align		4
        /*0094*/ 	.byte	0x04, 0x1c
        /*0096*/ 	.short	(.L_503 - .L_502)


	//   ....[0]....
.L_502:
        /*0098*/ 	.word	0x000000b0


	//   ....[1]....
        /*009c*/ 	.word	0x00000b70


	//----- nvinfo : EIATTR_MAX_THREADS
	.align		4
.L_503:
        /*00a0*/ 	.byte	0x04, 0x05
        /*00a2*/ 	.short	(.L_505 - .L_504)
.L_504:
        /*00a4*/ 	.word	0x00000080
        /*00a8*/ 	.word	0x00000001
        /*00ac*/ 	.word	0x00000001


	//----- nvinfo : EIATTR_CRS_STACK_SIZE
	.align		4
.L_505:
        /*00b0*/ 	.byte	0x04, 0x1e
        /*00b2*/ 	.short	(.L_507 - .L_506)
.L_506:
        /*00b4*/ 	.word	0x00000000


	//----- nvinfo : EIATTR_CBANK_PARAM_SIZE
	.align		4
.L_507:
        /*00b8*/ 	.byte	0x03, 0x19
        /*00ba*/ 	.short	0x0030


	//----- nvinfo : EIATTR_PARAM_CBANK
	.align		4
        /*00bc*/ 	.byte	0x04, 0x0a
        /*00be*/ 	.short	(.L_509 - .L_508)
	.align		4
.L_508:
        /*00c0*/ 	.word	index@(.nv.constant0.nvkernel__Z3rhsv_F1L1923_48)
        /*00c4*/ 	.short	0x0380
        /*00c6*/ 	.short	0x0030


	//----- nvinfo : EIATTR_SW_WAR
	.align		4
.L_509:
        /*00c8*/ 	.byte	0x04, 0x36
        /*00ca*/ 	.short	(.L_511 - .L_510)
.L_510:
        /*00cc*/ 	.word	0x00000008
.L_511:


//--------------------- .nv.info.nvkernel__Z3rhsv_F1L1910_46 --------------------------
	.section	.nv.info.nvkernel__Z3rhsv_F1L1910_46,"",@"SHT_CUDA_INFO"
	.sectionflags	@""
	.align	4


	//----- nvinfo : EIATTR_CUDA_API_VERSION
	.align		4
        /*0000*/ 	.byte	0x04, 0x37
        /*0002*/ 	.short	(.L_513 - .L_512)
.L_512:
        /*0004*/ 	.word	0x00000081


	//----- nvinfo : EIATTR_KPARAM_INFO
	.align		4
.L_513:
        /*0008*/ 	.byte	0x04, 0x17
        /*000a*/ 	.short	(.L_515 - .L_514)
.L_514:
        /*000c*/ 	.word	0x00000000
        /*0010*/ 	.short	0x0007
        /*0012*/ 	.short	0x0028
        /*0014*/ 	.byte	0x00, 0xf5, 0x21, 0x00


	//----- nvinfo : EIATTR_KPARAM_INFO
	.align		4
.L_515:
        /*0018*/ 	.byte	0x04, 0x17
        /*001a*/ 	.short	(.L_517 - .L_516)
.L_516:
        /*001c*/ 	.word	0x00000000
        /*0020*/ 	.short	0x0006
        /*0022*/ 	.short	0x0020
        /*0024*/ 	.byte	0x00, 0xf5, 0x21, 0x00


	//----- nvinfo : EIATTR_KPARAM_INFO
	.align		4
.L_517:
        /*0028*/ 	.byte	0x04, 0x17
        /*002a*/ 	.short	(.L_519 - .L_518)
.L_518:
        /*002c*/ 	.word	0x00000000
        /*0030*/ 	.short	0x0005
        /*0032*/ 	.short	0x0018
        /*0034*/ 	.byte	0x00, 0xf5, 0x21, 0x00


	//----- nvinfo : EIATTR_KPARAM_INFO
	.align		4
.L_519:
        /*0038*/ 	.byte	0x04, 0x17
        /*003a*/ 	.short	(.L_521 - .L_520)
.L_520:
        /*003c*/ 	.word	0x00000000
        /*0040*/ 	.short	0x0004
        /*0042*/ 	.short	0x0010
        /*0044*/ 	.byte	0x00, 0xf0, 0x11, 0x00


	//----- nvinfo : EIATTR_KPARAM_INFO
	.align		4
.L_521:
        /*0048*/ 	.byte	0x04, 0x17
        /*004a*/ 	.short	(.L_523 - .L_522)
.L_522:
        /*004c*/ 	.word	0x00000000
        /*0050*/ 	.short	0x0003
        /*0052*/ 	.short	0x000c
        /*0054*/ 	.byte	0x00, 0xf0, 0x11, 0x00


	//----- nvinfo : EIATTR_KPARAM_INFO
	.align		4
.L_523:
        /*0058*/ 	.byte	0x04, 0x17
        /*005a*/ 	.short	(.L_525 - .L_524)
.L_524:
        /*005c*/ 	.word	0x00000000
        /*0060*/ 	.short	0x0002
        /*0062*/ 	.short	0x0008
        /*0064*/ 	.byte	0x00, 0xf0, 0x11, 0x00


	//----- nvinfo : EIATTR_KPARAM_INFO
	.align		4
.L_525:
        /*0068*/ 	.byte	0x04, 0x17
        /*006a*/ 	.short	(.L_527 - .L_526)
.L_526:
        /*006c*/ 	.word	0x00000000
        /*0070*/ 	.short	0x0001
        /*0072*/ 	.short	0x0004
        /*0074*/ 	.byte	0x00, 0xf0, 0x11, 0x00


	//----- nvinfo : EIATTR_KPARAM_INFO
	.align		4
.L_527:
        /*0078*/ 	.byte	0x04, 0x17
        /*007a*/ 	.short	(.L_529 - .L_528)
.L_528:
        /*007c*/ 	.word	0x00000000
        /*0080*/ 	.short	0x0000
        /*0082*/ 	.short	0x0000
        /*0084*/ 	.byte	0x00, 0xf0, 0x11, 0x00


	//----- nvinfo : EIATTR_SPARSE_MMA_MASK
	.align		4
.L_529:
        /*0088*/ 	.byte	0x03, 0x50
        /*008a*/ 	.short	0x0000


	//----- nvinfo : EIATTR_MAXREG_COUNT
	.align		4
        /*008c*/ 	.byte	0x03, 0x1b
        /*008e*/ 	.short	0x00ff


	//----- nvinfo : EIATTR_VRC_CTA_INIT_COUNT
	.align		4
        /*0090*/ 	.byte	0x02, 0x4a
	.zero		1
	.zero		1


	//----- nvinfo : EIATTR_EXIT_INSTR_OFFSETS
	.align		4
        /*0094*/ 	.byte	0x04, 0x1c
        /*0096*/ 	.short	(.L_531 - .L_530)


	//   ....[0]....
.L_530:
        /*0098*/ 	.word	0x000000b0


	//   ....[1]....
        /*009c*/ 	.word	0x00000a70


	//----- nvinfo : EIATTR_MAX_THREADS
	.align		4
.L_531:
        /*00a0*/ 	.byte	0x04, 0x05
        /*00a2*/ 	.short	(.L_533 - .L_532)
.L_532:
        /*00a4*/ 	.word	0x00000080
        /*00a8*/ 	.word	0x00000001
        /*00ac*/ 	.word	0x00000001


	//----- nvinfo : EIATTR_CRS_STACK_SIZE
	.align		4
.L_533:
        /*00b0*/ 	.byte	0x04, 0x1e
        /*00b2*/ 	.short	(.L_535 - .L_534)
.L_534:
        /*00b4*/ 	.word	0x00000000


	//----- nvinfo : EIATTR_CBANK_PARAM_SIZE
	.align		4
.L_535:
        /*00b8*/ 	.byte	0x03, 0x19
        /*00ba*/ 	.short	0x0030


	//----- nvinfo : EIATTR_PARAM_CBANK
	.align		4
        /*00bc*/ 	.byte	0x04, 0x0a
        /*00be*/ 	.short	(.L_537 - .L_536)
	.align		4
.L_536:
        /*00c0*/ 	.word	index@(.nv.constant0.nvkernel__Z3rhsv_F1L1910_46)
        /*00c4*/ 	.short	0x0380
        /*00c6*/ 	.short	0x0030


	//----- nvinfo : EIATTR_SW_WAR
	.align		4
.L_537:
        /*00c8*/ 	.byte	0x04, 0x36
        /*00ca*/ 	.short	(.L_539 - .L_538)
.L_538:
        /*00cc*/ 	.word	0x00000008
.L_539:


//--------------------- .nv.info.nvkernel__Z3rhsv_F1L1889_44 --------------------------
	.section	.nv.info.nvkernel__Z3rhsv_F1L1889_44,"",@"SHT_CUDA_INFO"
	.sectionflags	@""
	.align	4


	//----- nvinfo : EIATTR_CUDA_API_VERSION
	.align		4
        /*0000*/ 	.byte	0x04, 0x37
        /*0002*/ 	.short	(.L_541 - .L_540)
.L_540:
        /*0004*/ 	.word	0x00000081


	//----- nvinfo : EIATTR_KPARAM_INFO
	.align		4
.L_541:
        /*0008*/ 	.byte	0x04, 0x17
        /*000a*/ 	.short	(.L_543 - .L_542)
.L_542:
        /*000c*/ 	.word	0x00000000
        /*0010*/ 	.short	0x0006
        /*0012*/ 	.short	0x0028
        /*0014*/ 	.byte	0x00, 0xf0, 0x21, 0x00


	//----- nvinfo : EIATTR_KPARAM_INFO
	.align		4
.L_543:
        /*0018*/ 	.byte	0x04, 0x17
        /*001a*/ 	.short	(.L_545 - .L_544)
.L_544:
        /*001c*/ 	.word	0x00000000
        /*0020*/ 	.short	0x0005
        /*0022*/ 	.short	0x0020
        /*0024*/ 	.byte	0x00, 0xf0, 0x11, 0x00


	//----- nvinfo : EIATTR_KPARAM_INFO
	.align		4
.L_545:
        /*0028*/ 	.byte	0x04, 0x17
        /*002a*/ 	.short	(.L_547 - .L_546)
.L_546:
        /*002c*/ 	.word	0x00000000
        /*0030*/ 	.short	0x0004
        /*0032*/ 	.short	0x0018
        /*0034*/ 	.byte	0x00, 0xf5, 0x21, 0x00


	//----- nvinfo : EIATTR_KPARAM_INFO
	.align		4
.L_547:
        /*0038*/ 	.byte	0x04, 0x17
        /*003a*/ 	.short	(.L_549 - .L_548)
.L_548:
        /*003c*/ 	.word	0x00000000
        /*0040*/ 	.short	0x0003
        /*0042*/ 	.short	0x0010
        /*0044*/ 	.byte	0x00, 0xf5, 0x21, 0x00


	//----- nvinfo : EIATTR_KPARAM_INFO
	.align		4
.L_549:
        /*0048*/ 	.byte	0x04, 0x17
        /*004a*/ 	.short	(.L_551 - .L_550)
.L_550:
        /*004c*/ 	.word	0x00000000
        /*0050*/ 	.short	0x0002
        /*0052*/ 	.short	0x0008
        /*0054*/ 	.byte	0x00, 0xf0, 0x11, 0x00


	//----- nvinfo : EIATTR_KPARAM_INFO
	.align		4
.L_551:
        /*0058*/ 	.byte	0x04, 0x17
        /*005a*/ 	.short	(.L_553 - .L_552)
.L_552:
        /*005c*/ 	.word	0x00000000
        /*0060*/ 	.short	0x0001
        /*0062*/ 	.short	0x0004
        /*0064*/ 	.byte	0x00, 0xf0, 0x11, 0x00


	//----- nvinfo : EIATTR_KPARAM_INFO
	.align		4
.L_553:
        /*0068*/ 	.byte	0x04, 0x17
        /*006a*/ 	.short	(.L_555 - .L_554)
.L_554:
        /*006c*/ 	.word	0x00000000
        /*0070*/ 	.short	0x0000
        /*0072*/ 	.short	0x0000
        /*0074*/ 	.byte	0x00, 0xf0, 0x11, 0x00


	//----- nvinfo : EIATTR_SPARSE_MMA_MASK
	.align		4
.L_555:
        /*0078*/ 	.byte	0x03, 0x50
        /*007a*/ 	.short	0x0000


	//----- nvinfo : EIATTR_MAXREG_COUNT
	.align		4
        /*007c*/ 	.byte	0x03, 0x1b
        /*007e*/ 	.short	0x00ff


	//----- nvinfo : EIATTR_VRC_CTA_INIT_COUNT
	.align		4
        /*0080*/ 	.byte	0x02, 0x4a
	.zero		1
	.zero		1


	//----- nvinfo : EIATTR_EXIT_INSTR_OFFSETS
	.align		4
        /*0084*/ 	.byte	0x04, 0x1c
        /*0086*/ 	.short	(.L_557 - .L_556)


	//   ....[0]....
.L_556:
        /*0088*/ 	.word	0x00000080


	//   ....[1]....
        /*008c*/ 	.word	0x00000850


	//----- nvinfo : EIATTR_MAX_THREADS
	.align		4
.L_557:
        /*0090*/ 	.byte	0x04, 0x05
        /*0092*/ 	.short	(.L_559 - .L_558)
.L_558:
        /*0094*/ 	.word	0x00000080
        /*0098*/ 	.word	0x00000001
        /*009c*/ 	.word	0x00000001


	//----- nvinfo : EIATTR_CRS_STACK_SIZE
	.align		4
.L_559:
        /*00a0*/ 	.byte	0x04, 0x1e
        /*00a2*/ 	.short	(.L_561 - .L_560)
.L_560:
        /*00a4*/ 	.word	0x00000000


	//----- nvinfo : EIATTR_CBANK_PARAM_SIZE
	.align		4
.L_561:
        /*00a8*/ 	.byte	0x03, 0x19
        /*00aa*/ 	.short	0x0030


	//----- nvinfo : EIATTR_PARAM_CBANK
	.align		4
        /*00ac*/ 	.byte	0x04, 0x0a
        /*00ae*/ 	.short	(.L_563 - .L_562)
	.align		4
.L_562:
        /*00b0*/ 	.word	index@(.nv.constant0.nvkernel__Z3rhsv_F1L1889_44)
        /*00b4*/ 	.short	0x0380
        /*00b6*/ 	.short	0x0030


	//----- nvinfo : EIATTR_SW_WAR
	.align		4
.L_563:
        /*00b8*/ 	.byte	0x04, 0x36
        /*00ba*/ 	.short	(.L_565 - .L_564)
.L_564:
        /*00bc*/ 	.word	0x00000008
.L_565:


//--------------------- .nv.info.nvkernel__Z3rhsv_F1L1873_42 --------------------------
	.section	.nv.info.nvkernel__Z3rhsv_F1L1873_42,"",@"SHT_CUDA_INFO"
	.sectionflags	@""
	.align	4


	//----- nvinfo : EIATTR_CUDA_API_VERSION
	.align		4
        /*0000*/ 	.byte	0x04, 0x37
        /*0002*/ 	.short	(.L_567 - .L_566)
.L_566:
        /*0004*/ 	.word	0x00000081


	//----- nvinfo : EIATTR_KPARAM_INFO
	.align		4
.L_567:
        /*0008*/ 	.byte	0x04, 0x17
        /*000a*/ 	.short	(.L_569 - .L_568)
.L_568:
        /*000c*/ 	.word	0x00000000
        /*0010*/ 	.short	0x0006
        /*0012*/ 	.short	0x0020
        /*0014*/ 	.byte	0x00, 0xf0, 0x21, 0x00


	//----- nvinfo : EIATTR_KPARAM_INFO
	.align		4
.L_569:
        /*0018*/ 	.byte	0x04, 0x17
        /*001a*/ 	.short	(.L_571 - .L_570)
.L_570:
        /*001c*/ 	.word	0x00000000
        /*0020*/ 	.short	0x0005
        /*0022*/ 	.short	0x0018
        /*0024*/ 	.byte	0x00, 0xf5, 0x21, 0x00


	//----- nvinfo : EIATTR_KPARAM_INFO
	.align		4
.L_571:
        /*0028*/ 	.byte	0x04, 0x17
        /*002a*/ 	.short	(.L_573 - .L_572)
.L_572:
        /*002c*/ 	.word	0x00000000
        /*0030*/ 	.short	0x0004
        /*0032*/ 	.short	0x0010
        /*0034*/ 	.byte	0x00, 0xf5, 0x21, 0x00


	//----- nvinfo : EIATTR_KPARAM_INFO
	.align		4
.L_573:
        /*0038*/ 	.byte	0x04, 0x17
        /*003a*/ 	.short	(.L_575 - .L_574)
.L_574:
        /*003c*/ 	.word	0x00000000
        /*0040*/ 	.short	0x0003
        /*0042*/ 	.short	0x000c
        /*0044*/ 	.byte	0x00, 0xf0, 0x11, 0x00


	//----- nvinfo : EIATTR_KPARAM_INFO
	.align		4
.L_575:
        /*0048*/ 	.byte	0x04, 0x17
        /*004a*/ 	.short	(.L_577 - .L_576)
.L_576:
        /*004c*/ 	.word	0x00000000
        /*0050*/ 	.short	0x0002
        /*0052*/ 	.short	0x0008
        /*0054*/ 	.byte	0x00, 0xf0, 0x11, 0x00


	//----- nvinfo : EIATTR_KPARAM_INFO
	.align		4
.L_577:
        /*0058*/ 	.byte	0x04, 0x17
        /*005a*/ 	.short	(.L_579 - .L_578)
.L_578:
        /*005c*/ 	.word	0x00000000
        /*0060*/ 	.short	0x0001
        /*0062*/ 	.short	0x0004
        /*0064*/ 	.byte	0x00, 0xf0, 0x11, 0x00


	//----- nvinfo : EIATTR_KPARAM_INFO
	.align		4
.L_579:
        /*0068*/ 	.byte	0x04, 0x17
        /*006a*/ 	.short	(.L_581 - .L_580)
.L_580:
        /*006c*/ 	.word	0x00000000
        /*0070*/ 	.short	0x0000
        /*0072*/ 	.short	0x0000
        /*0074*/ 	.byte	0x00, 0xf0, 0x11, 0x00


	//----- nvinfo : EIATTR_SPARSE_MMA_MASK
	.align		4
.L_581:
        /*0078*/ 	.byte	0x03, 0x50
        /*007a*/ 	.short	0x0000


	//----- nvinfo : EIATTR_MAXREG_COUNT
	.align		4
        /*007c*/ 	.byte	0x03, 0x1b
        /*007e*/ 	.short	0x00ff


	//----- nvinfo : EIATTR_VRC_CTA_INIT_COUNT
	.align		4
        /*0080*/ 	.byte	0x02, 0x4a
	.zero		1
	.zero		1


	//----- nvinfo : EIATTR_EXIT_INSTR_OFFSETS
	.align		4
        /*0084*/ 	.byte	0x04, 0x1c
        /*0086*/ 	.short	(.L_583 - .L_582)


	//   ....[0]....
.L_582:
        /*0088*/ 	.word	0x000000e0


	//   ....[1]....
        /*008c*/ 	.word	0x00000b20


	//----- nvinfo : EIATTR_MAX_THREADS
	.align		4
.L_583:
        /*0090*/ 	.byte	0x04, 0x05
        /*0092*/ 	.short	(.L_585 - .L_584)
.L_584:
        /*0094*/ 	.word	0x00000080
        /*0098*/ 	.word	0x00000001
        /*009c*/ 	.word	0x00000001


	//----- nvinfo : EIATTR_CRS_STACK_SIZE
	.align		4
.L_585:
        /*00a0*/ 	.byte	0x04, 0x1e
        /*00a2*/ 	.short	(.L_587 - .L_586)
.L_586:
        /*00a4*/ 	.word	0x00000000


	//----- nvinfo : EIATTR_CBANK_PARAM_SIZE
	.align		4
.L_587:
        /*00a8*/ 	.byte	0x03, 0x19
        /*00aa*/ 	.short	0x0028


	//----- nvinfo : EIATTR_PARAM_CBANK
	.align		4
        /*00ac*/ 	.byte	0x04, 0x0a
        /*00ae*/ 	.short	(.L_589 - .L_588)
	.align		4
.L_588:
        /*00b0*/ 	.word	index@(.nv.constant0.nvkernel__Z3rhsv_F1L1873_42)
        /*00b4*/ 	.short	0x0380
        /*00b6*/ 	.short	0x0028


	//----- nvinfo : EIATTR_SW_WAR
	.align		4
.L_589:
        /*00b8*/ 	.byte	0x04, 0x36
        /*00ba*/ 	.short	(.L_591 - .L_590)
.L_590:
        /*00bc*/ 	.word	0x00000008
.L_591:


//--------------------- .nv.info.nvkernel__Z3rhsv_F1L1850_40 --------------------------
	.section	.nv.info.nvkernel__Z3rhsv_F1L1850_40,"",@"SHT_CUDA_INFO"
	.sectionflags	@""
	.align	4


	//----- nvinfo : EIATTR_CUDA_API_VERSION
	.align		4
        /*0000*/ 	.byte	0x04, 0x37
        /*0002*/ 	.short	(.L_593 - .L_592)
.L_592:
        /*0004*/ 	.word	0x00000081


	//----- nvinfo : EIATTR_KPARAM_INFO
	.align		4
.L_593:
        /*0008*/ 	.byte	0x04, 0x17
        /*000a*/ 	.short	(.L_595 - .L_594)
.L_594:
        /*000c*/ 	.word	0x00000000
        /*0010*/ 	.short	0x0005
        /*0012*/ 	.short	0x0020
        /*0014*/ 	.byte	0x00, 0xf0, 0x21, 0x00


	//----- nvinfo : EIATTR_KPARAM_INFO
	.align		4
.L_595:
        /*0018*/ 	.byte	0x04, 0x17
        /*001a*/ 	.short	(.L_597 - .L_596)
.L_596:
        /*001c*/ 	.word	0x00000000
        /*0020*/ 	.short	0x0004
        /*0022*/ 	.short	0x0018
        /*0024*/ 	.byte	0x00, 0xf5, 0x21, 0x00


	//----- nvinfo : EIATTR_KPARAM_INFO
	.align		4
.L_597:
        /*0028*/ 	.byte	0x04, 0x17
        /*002a*/ 	.short	(.L_599 - .L_598)
.L_598:
        /*002c*/ 	.word	0x00000000
        /*0030*/ 	.short	0x0003
        /*0032*/ 	.short	0x0010
        /*0034*/ 	.byte	0x00, 0xf5, 0x21, 0x00


	//----- nvinfo : EIATTR_KPARAM_INFO
	.align		4
.L_599:
        /*0038*/ 	.byte	0x04, 0x17
        /*003a*/ 	.short	(.L_601 - .L_600)
.L_600:
        /*003c*/ 	.word	0x00000000
        /*0040*/ 	.short	0x0002
        /*0042*/ 	.short	0x0008
        /*0044*/ 	.byte	0x00, 0xf0, 0x11, 0x00


	//----- nvinfo : EIATTR_KPARAM_INFO
	.align		4
.L_601:
        /*0048*/ 	.byte	0x04, 0x17
        /*004a*/ 	.short	(.L_603 - .L_602)
.L_602:
        /*004c*/ 	.word	0x00000000
        /*0050*/ 	.short	0x0001
        /*0052*/ 	.short	0x0004
        /*0054*/ 	.byte	0x00, 0xf0, 0x11, 0x00


	//----- nvinfo : EIATTR_KPARAM_INFO
	.align		4
.L_603:
        /*0058*/ 	.byte	0x04, 0x17
        /*005a*/ 	.short	(.L_605 - .L_604)
.L_604:
        /*005c*/ 	.word	0x00000000
        /*0060*/ 	.short	0x0000
        /*0062*/ 	.short	0x0000
        /*0064*/ 	.byte	0x00, 0xf0, 0x11, 0x00


	//----- nvinfo : EIATTR_SPARSE_MMA_MASK
	.align		4
.L_605:
        /*0068*/ 	.byte	0x03, 0x50
        /*006a*/ 	.short	0x0000


	//----- nvinfo : EIATTR_MAXREG_COUNT
	.align		4
        /*006c*/ 	.byte	0x03, 0x1b
        /*006e*/ 	.short	0x00ff


	//----- nvinfo : EIATTR_VRC_CTA_INIT_COUNT
	.align		4
        /*0070*/ 	.byte	0x02, 0x4a
	.zero		1
	.zero		1


	//----- nvinfo : EIATTR_EXIT_INSTR_OFFSETS
	.align		4
        /*0074*/ 	.byte	0x04, 0x1c
        /*0076*/ 	.short	(.L_607 - .L_606)


	//   ....[0]....
.L_606:
        /*0078*/ 	.word	0x00000080


	//   ....[1]....
        /*007c*/ 	.word	0x00000850


	//----- nvinfo : EIATTR_MAX_THREADS
	.align		4
.L_607:
        /*0080*/ 	.byte	0x04, 0x05
        /*0082*/ 	.short	(.L_609 - .L_608)
.L_608:
        /*0084*/ 	.word	0x00000080
        /*0088*/ 	.word	0x00000001
        /*008c*/ 	.word	0x00000001


	//----- nvinfo : EIATTR_CRS_STACK_SIZE
	.align		4
.L_609:
        /*0090*/ 	.byte	0x04, 0x1e
        /*0092*/ 	.short	(.L_611 - .L_610)
.L_610:
        /*0094*/ 	.word	0x00000000


	//----- nvinfo : EIATTR_CBANK_PARAM_SIZE
	.align		4
.L_611:
        /*0098*/ 	.byte	0x03, 0x19
        /*009a*/ 	.short	0x0028


	//----- nvinfo : EIATTR_PARAM_CBANK
	.align		4
        /*009c*/ 	.byte	0x04, 0x0a
        /*009e*/ 	.short	(.L_613 - .L_612)
	.align		4
.L_612:
        /*00a0*/ 	.word	index@(.nv.constant0.nvkernel__Z3rhsv_F1L1850_40)
        /*00a4*/ 	.short	0x0380
        /*00a6*/ 	.short	0x0028


	//----- nvinfo : EIATTR_SW_WAR
	.align		4
.L_613:
        /*00a8*/ 	.byte	0x04, 0x36
        /*00aa*/ 	.short	(.L_615 - .L_614)
.L_614:
        /*00ac*/ 	.word	0x00000008
.L_615:


//--------------------- .nv.info.nvkernel__Z3rhsv_F1L1810_38 --------------------------
	.section	.nv.info.nvkernel__Z3rhsv_F1L1810_38,"",@"SHT_CUDA_INFO"
	.sectionflags	@""
	.align	4


	//----- nvinfo : EIATTR_CUDA_API_VERSION
	.align		4
        /*0000*/ 	.byte	0x04, 0x37
        /*0002*/ 	.short	(.L_617 - .L_616)
.L_616:
        /*0004*/ 	.word	0x00000081


	//----- nvinfo : EIATTR_KPARAM_INFO
	.align		4
.L_617:
        /*0008*/ 	.byte	0x04, 0x17
        /*000a*/ 	.short	(.L_619 - .L_618)
.L_618:
        /*000c*/ 	.word	0x00000000
        /*0010*/ 	.short	0x000e
        /*0012*/ 	.short	0x0060
        /*0014*/ 	.byte	0x00, 0xf0, 0x21, 0x00


	//----- nvinfo : EIATTR_KPARAM_INFO
	.align		4
.L_619:
        /*0018*/ 	.byte	0x04, 0x17
        /*001a*/ 	.short	(.L_621 - .L_620)
.L_620:
        /*001c*/ 	.word	0x00000000
        /*0020*/ 	.short	0x000d
        /*0022*/ 	.short	0x0058
        /*0024*/ 	.byte	0x00, 0xf0, 0x21, 0x00


	//----- nvinfo : EIATTR_KPARAM_INFO
	.align		4
.L_621:
        /*0028*/ 	.byte	0x04, 0x17
        /*002a*/ 	.short	(.L_623 - .L_622)
.L_622:
        /*002c*/ 	.word	0x00000000
        /*0030*/ 	.short	0x000c
        /*0032*/ 	.short	0x0050
        /*0034*/ 	.byte	0x00, 0xf0, 0x21, 0x00


	//----- nvinfo : EIATTR_KPARAM_INFO
	.align		4
.L_623:
        /*0038*/ 	.byte	0x04, 0x17
        /*003a*/ 	.short	(.L_625 - .L_624)
.L_624:
        /*003c*/ 	.word	0x00000000
        /*0040*/ 	.short	0x000b
        /*0042*/ 	.short	0x0048
        /*0044*/ 	.byte	0x00, 0xf0, 0x21, 0x00


	//----- nvinfo : EIATTR_KPARAM_INFO
	.align		4
.L_625:
        /*0048*/ 	.byte	0x04, 0x17
        /*004a*/ 	.short	(.L_627 - .L_626)
.L_626:
        /*004c*/ 	.word	0x00000000
        /*0050*/ 	.short	0x000a
        /*0052*/ 	.short	0x0040
        /*0054*/ 	.byte	0x00, 0xf0, 0x21, 0x00


	//----- nvinfo : EIATTR_KPARAM_INFO
	.align		4
.L_627:
        /*0058*/ 	.byte	0x04, 0x17
        /*005a*/ 	.short	(.L_629 - .L_628)
.L_628:
        /*005c*/ 	.word	0x00000000
        /*0060*/ 	.short	0x0009
        /*0062*/ 	.short	0x0038
        /*0064*/ 	.byte	0x00, 0xf0, 0x21, 0x00


	//----- nvinfo : EIATTR_KPARAM_INFO
	.align		4
.L_629:
        /*0068*/ 	.byte	0x04, 0x17
        /*006a*/ 	.short	(.L_631 - .L_630)
.L_630:
        /*006c*/ 	.word	0x00000000
        /*0070*/ 	.short	0x0008
        /*0072*/ 	.short	0x0030
        /*0074*/ 	.byte	0x00, 0xf0, 0x21, 0x00


	//----- nvinfo : EIATTR_KPARAM_INFO
	.align		4
.L_631:
        /*0078*/ 	.byte	0x04, 0x17
        /*007a*/ 	.short	(.L_633 - .L_632)
.L_632:
        /*007c*/ 	.word	0x00000000
        /*0080*/ 	.short	0x0007
        /*0082*/ 	.short	0x0028
        /*0084*/ 	.byte	0x00, 0xf5, 0x21, 0x00


	//----- nvinfo : EIATTR_KPARAM_INFO
	.align		4
.L_633:
        /*0088*/ 	.byte	0x04, 0x17
        /*008a*/ 	.short	(.L_635 - .L_634)
.L_634:
        /*008c*/ 	.word	0x00000000
        /*0090*/ 	.short	0x0006
        /*0092*/ 	.short	0x0020
        /*0094*/ 	.byte	0x00, 0xf5, 0x21, 0x00


	//----- nvinfo : EIATTR_KPARAM_INFO
	.align		4
.L_635:
        /*0098*/ 	.byte	0x04, 0x17
        /*009a*/ 	.short	(.L_637 - .L_636)
.L_636:
        /*009c*/ 	.word	0x00000000
        /*00a0*/ 	.short	0x0005
        /*00a2*/ 	.short	0x0018
        /*00a4*/ 	.byte	0x00, 0xf5, 0x21, 0x00


	//----- nvinfo : EIATTR_KPARAM_INFO
	.align		4
.L_637:
        /*00a8*/ 	.byte	0x04, 0x17
        /*00aa*/ 	.short	(.L_639 - .L_638)
.L_638:
        /*00ac*/ 	.word	0x00000000
        /*00b0*/ 	.short	0x0004
        /*00b2*/ 	.short	0x0010
        /*00b4*/ 	.byte	0x00, 0xf0, 0x11, 0x00


	//----- nvinfo : EIATTR_KPARAM_INFO
	.align		4
.L_639:
        /*00b8*/ 	.byte	0x04, 0x17
        /*00ba*/ 	.short	(.L_641 - .L_640)
.L_640:
        /*00bc*/ 	.word	0x00000000
        /*00c0*/ 	.short	0x0003
        /*00c2*/ 	.short	0x000c
        /*00c4*/ 	.byte	0x00, 0xf0, 0x11, 0x00


	//----- nvinfo : EIATTR_KPARAM_INFO
	.align		4
.L_641:
        /*00c8*/ 	.byte	0x04, 0x17
        /*00ca*/ 	.short	(.L_643 - .L_642)
.L_642:
        /*00cc*/ 	.word	0x00000000
        /*00d0*/ 	.short	0x0002
        /*00d2*/ 	.short	0x0008
        /*00d4*/ 	.byte	0x00, 0xf0, 0x11, 0x00


	//----- nvinfo : EIATTR_KPARAM_INFO
	.align		4
.L_643:
        /*00d8*/ 	.byte	0x04, 0x17
        /*00da*/ 	.short	(.L_645 - .L_644)
.L_644:
        /*00dc*/ 	.word	0x00000000
        /*00e0*/ 	.short	0x0001
        /*00e2*/ 	.short	0x0004
        /*00e4*/ 	.byte	0x00, 0xf0, 0x11, 0x00


	//----- nvinfo : EIATTR_KPARAM_INFO
	.align		4
.L_645:
        /*00e8*/ 	.byte	0x04, 0x17
        /*00ea*/ 	.short	(.L_647 - .L_646)
.L_646:
        /*00ec*/ 	.word	0x00000000
        /*00f0*/ 	.short	0x0000
        /*00f2*/ 	.short	0x0000
        /*00f4*/ 	.byte	0x00, 0xf0, 0x11, 0x00


	//----- nvinfo : EIATTR_SPARSE_MMA_MASK
	.align		4
.L_647:
        /*00f8*/ 	.byte	0x03, 0x50
        /*00fa*/ 	.short	0x0000


	//----- nvinfo : EIATTR_MAXREG_COUNT
	.align		4
        /*00fc*/ 	.byte	0x03, 0x1b
        /*00fe*/ 	.short	0x00ff


	//----- nvinfo : EIATTR_VRC_CTA_INIT_COUNT
	.align		4
        /*0100*/ 	.byte	0x02, 0x4a
	.zero		1
	.zero		1


	//----- nvinfo : EIATTR_EXIT_INSTR_OFFSETS
	.align		4
        /*0104*/ 	.byte	0x04, 0x1c
        /*0106*/ 	.short	(.L_649 - .L_648)


	//   ....[0]....
.L_648:
        /*0108*/ 	.word	0x000000b0


	//   ....[1]....
        /*010c*/ 	.word	0x00000e00


	//----- nvinfo : EIATTR_MAX_THREADS
	.align		4
.L_649:
        /*0110*/ 	.byte	0x04, 0x05
        /*0112*/ 	.short	(.L_651 - .L_650)
.L_650:
        /*0114*/ 	.word	0x00000080
        /*0118*/ 	.word	0x00000001
        /*011c*/ 	.word	0x00000001


	//----- nvinfo : EIATTR_CRS_STACK_SIZE
	.align		4
.L_651:
        /*0120*/ 	.byte	0x04, 0x1e
        /*0122*/ 	.short	(.L_653 - .L_652)
.L_652:
        /*0124*/ 	.word	0x00000000


	//----- nvinfo : EIATTR_CBANK_PARAM_SIZE
	.align		4
.L_653:
        /*0128*/ 	.byte	0x03, 0x19
        /*012a*/ 	.short	0x0068


	//----- nvinfo : EIATTR_PARAM_CBANK
	.align		4
        /*012c*/ 	.byte	0x04, 0x0a
        /*012e*/ 	.short	(.L_655 - .L_654)
	.align		4
.L_654:
        /*0130*/ 	.word	index@(.nv.constant0.nvkernel__Z3rhsv_F1L1810_38)
        /*0134*/ 	.short	0x0380
        /*0136*/ 	.short	0x0068


	//----- nvinfo : EIATTR_SW_WAR
	.align		4
.L_655:
        /*0138*/ 	.byte	0x04, 0x36
        /*013a*/ 	.short	(.L_657 - .L_656)
.L_656:
        /*013c*/ 	.word	0x00000008
.L_657:


//--------------------- .nv.info.nvkernel__Z3rhsv_F1L1780_36 --------------------------
	.section	.nv.info.nvkernel__Z3rhsv_F1L1780_36,"",@"SHT_CUDA_INFO"
	.sectionflags	@""
	.align	4


	//----- nvinfo : EIATTR_CUDA_API_VERSION
	.align		4
        /*0000*/ 	.byte	0x04, 0x37
        /*0002*/ 	.short	(.L_659 - .L_658)
.L_658:
        /*0004*/ 	.word	0x00000081


	//----- nvinfo : EIATTR_KPARAM_INFO
	.align		4
.L_659:
        /*0008*/ 	.byte	0x04, 0x17
        /*000a*/ 	.short	(.L_661 - .L_660)
.L_660:
        /*000c*/ 	.word	0x00000000
        /*0010*/ 	.short	0x0008
        /*0012*/ 	.short	0x0030
        /*0014*/ 	.byte	0x00, 0xf0, 0x21, 0x00


	//----- nvinfo : EIATTR_KPARAM_INFO
	.align		4
.L_661:
        /*0018*/ 	.byte	0x04, 0x17
        /*001a*/ 	.short	(.L_663 - .L_662)
.L_662:
        /*001c*/ 	.word	0x00000000
        /*0020*/ 	.short	0x0007
        /*0022*/ 	.short	0x0028
        /*0024*/ 	.byte	0x00, 0xf5, 0x21, 0x00


	//----- nvinfo : EIATTR_KPARAM_INFO
	.align		4
.L_663:
        /*0028*/ 	.byte	0x04, 0x17
        /*002a*/ 	.short	(.L_665 - .L_664)
.L_664:
        /*002c*/ 	.word	0x00000000
        /*0030*/ 	.short	0x0006
        /*0032*/ 	.short	0x0020
        /*0034*/ 	.byte	0x00, 0xf5, 0x21, 0x00


	//----- nvinfo : EIATTR_KPARAM_INFO
	.align		4
.L_665:
        /*0038*/ 	.byte	0x04, 0x17
        /*003a*/ 	.short	(.L_667 - .L_666)
.L_666:
        /*003c*/ 	.word	0x00000000
        /*0040*/ 	.short	0x0005
        /*0042*/ 	.short	0x0018
        /*0044*/ 	.byte	0x00, 0xf5, 0x21, 0x00


	//----- nvinfo : EIATTR_KPARAM_INFO
	.align		4
.L_667:
        /*0048*/ 	.byte	0x04, 0x17
        /*004a*/ 	.short	(.L_669 - .L_668)
.L_668:
        /*004c*/ 	.word	0x00000000
        /*0050*/ 	.short	0x0004
        /*0052*/ 	.short	0x0010
        /*0054*/ 	.byte	0x00, 0xf0, 0x11, 0x00


	//----- nvinfo : EIATTR_KPARAM_INFO
	.align		4
.L_669:
        /*0058*/ 	.byte	0x04, 0x17
        /*005a*/ 	.short	(.L_671 - .L_670)
.L_670:
        /*005c*/ 	.word	0x00000000
        /*0060*/ 	.short	0x0003
        /*0062*/ 	.short	0x000c
        /*0064*/ 	.byte	0x00, 0xf0, 0x11, 0x00


	//----- nvinfo : EIATTR_KPARAM_INFO
	.align		4
.L_671:
        /*0068*/ 	.byte	0x04, 0x17
        /*006a*/ 	.short	(.L_673 - .L_672)
.L_672:
        /*006c*/ 	.word	0x00000000
        /*0070*/ 	.short	0x0002
        /*0072*/ 	.short	0x0008
        /*0074*/ 	.byte	0x00, 0xf0, 0x11, 0x00


	//----- nvinfo : EIATTR_KPARAM_INFO
	.align		4
.L_673:
        /*0078*/ 	.byte	0x04, 0x17
        /*007a*/ 	.short	(.L_675 - .L_674)
.L_674:
        /*007c*/ 	.word	0x00000000
        /*0080*/ 	.short	0x0001
        /*0082*/ 	.short	0x0004
        /*0084*/ 	.byte	0x00, 0xf0, 0x11, 0x00


	//----- nvinfo : EIATTR_KPARAM_INFO
	.align		4
.L_675:
        /*0088*/ 	.byte	0x04, 0x17
        /*008a*/ 	.short	(.L_677 - .L_676)
.L_676:
        /*008c*/ 	.word	0x00000000
        /*0090*/ 	.short	0x0000
        /*0092*/ 	.short	0x0000
        /*0094*/ 	.byte	0x00, 0xf0, 0x11, 0x00


	//----- nvinfo : EIATTR_SPARSE_MMA_MASK
	.align		4
.L_677:
        /*0098*/ 	.byte	0x03, 0x50
        /*009a*/ 	.short	0x0000


	//----- nvinfo : EIATTR_MAXREG_COUNT
	.align		4
        /*009c*/ 	.byte	0x03, 0x1b
        /*009e*/ 	.short	0x00ff


	//----- nvinfo : EIATTR_VRC_CTA_INIT_COUNT
	.align		4
        /*00a0*/ 	.byte	0x02, 0x4a
	.zero		1
	.zero		1


	//----- nvinfo : EIATTR_EXIT_INSTR_OFFSETS
	.align		4
        /*00a4*/ 	.byte	0x04, 0x1c
        /*00a6*/ 	.short	(.L_679 - .L_678)


	//   ....[0]....
.L_678:
        /*00a8*/ 	.word	0x000000b0


	//   ....[1]....
        /*00ac*/ 	.word	0x00000cd0


	//----- nvinfo : EIATTR_MAX_THREADS
	.align		4
.L_679:
        /*00b0*/ 	.byte	0x04, 0x05
        /*00b2*/ 	.short	(.L_681 - .L_680)
.L_680:
        /*00b4*/ 	.word	0x00000080
        /*00b8*/ 	.word	0x00000001
        /*00bc*/ 	.word	0x00000001


	//----- nvinfo : EIATTR_CRS_STACK_SIZE
	.align		4
.L_681:
        /*00c0*/ 	.byte	0x04, 0x1e
        /*00c2*/ 	.short	(.L_683 - .L_682)
.L_682:
        /*00c4*/ 	.word	0x00000000


	//----- nvinfo : EIATTR_CBANK_PARAM_SIZE
	.align		4
.L_683:
        /*00c8*/ 	.byte	0x03, 0x19
        /*00ca*/ 	.short	0x0038


	//----- nvinfo : EIATTR_PARAM_CBANK
	.align		4
        /*00cc*/ 	.byte	0x04, 0x0a
        /*00ce*/ 	.short	(.L_685 - .L_684)
	.align		4
.L_684:
        /*00d0*/ 	.word	index@(.nv.constant0.nvkernel__Z3rhsv_F1L1780_36)
        /*00d4*/ 	.short	0x0380
        /*00d6*/ 	.short	0x0038


	//----- nvinfo : EIATTR_SW_WAR
	.align		4
.L_685:
        /*00d8*/ 	.byte	0x04, 0x36
        /*00da*/ 	.short	(.L_687 - .L_686)
.L_686:
        /*00dc*/ 	.word	0x00000008
.L_687:


//--------------------- .nv.info.nvkernel__Z3rhsv_F1L1768_34 --------------------------
	.section	.nv.info.nvkernel__Z3rhsv_F1L1768_34,"",@"SHT_CUDA_INFO"
	.sectionflags	@""
	.align	4


	//----- nvinfo : EIATTR_CUDA_API_VERSION
	.align		4
        /*0000*/ 	.byte	0x04, 0x37
        /*0002*/ 	.short	(.L_689 - .L_688)
.L_688:
        /*0004*/ 	.word	0x00000081


	//----- nvinfo : EIATTR_KPARAM_INFO
	.align		4
.L_689:
        /*0008*/ 	.byte	0x04, 0x17
        /*000a*/ 	.short	(.L_691 - .L_690)
.L_690:
        /*000c*/ 	.word	0x00000000
        /*0010*/ 	.short	0x0007
        /*0012*/ 	.short	0x0028
        /*0014*/ 	.byte	0x00, 0xf0, 0x21, 0x00


	//----- nvinfo : EIATTR_KPARAM_INFO
	.align		4
.L_691:
        /*0018*/ 	.byte	0x04, 0x17
        /*001a*/ 	.short	(.L_693 - .L_692)
.L_692:
        /*001c*/ 	.word	0x00000000
        /*0020*/ 	.short	0x0006
        /*0022*/ 	.short	0x0020
        /*0024*/ 	.byte	0x00, 0xf5, 0x21, 0x00


	//----- nvinfo : EIATTR_KPARAM_INFO
	.align		4
.L_693:
        /*0028*/ 	.byte	0x04, 0x17
        /*002a*/ 	.short	(.L_695 - .L_694)
.L_694:
        /*002c*/ 	.word	0x00000000
        /*0030*/ 	.short	0x0005
        /*0032*/ 	.short	0x0018
        /*0034*/ 	.byte	0x00, 0xf5, 0x21, 0x00


	//----- nvinfo : EIATTR_KPARAM_INFO
	.align		4
.L_695:
        /*0038*/ 	.byte	0x04, 0x17
        /*003a*/ 	.short	(.L_697 - .L_696)
.L_696:
        /*003c*/ 	.word	0x00000000
        /*0040*/ 	.short	0x0004
        /*0042*/ 	.short	0x0010
        /*0044*/ 	.byte	0x00, 0xf0, 0x11, 0x00


	//----- nvinfo : EIATTR_KPARAM_INFO
	.align		4
.L_697:
        /*0048*/ 	.byte	0x04, 0x17
        /*004a*/ 	.short	(.L_699 - .L_698)
.L_698:
        /*004c*/ 	.word	0x00000000
        /*0050*/ 	.short	0x0003
        /*0052*/ 	.short	0x000c
        /*0054*/ 	.byte	0x00, 0xf0, 0x11, 0x00


	//----- nvinfo : EIATTR_KPARAM_INFO
	.align		4
.L_699:
        /*0058*/ 	.byte	0x04, 0x17
        /*005a*/ 	.short	(.L_701 - .L_700)
.L_700:
        /*005c*/ 	.word	0x00000000
        /*0060*/ 	.short	0x0002
        /*0062*/ 	.short	0x0008
        /*0064*/ 	.byte	0x00, 0xf0, 0x11, 0x00


	//----- nvinfo : EIATTR_KPARAM_INFO
	.align		4
.L_701:
        /*0068*/ 	.byte	0x04, 0x17
        /*006a*/ 	.short	(.L_703 - .L_702)
.L_702:
        /*006c*/ 	.word	0x00000000
        /*0070*/ 	.short	0x0001
        /*0072*/ 	.short	0x0004
        /*0074*/ 	.byte	0x00, 0xf0, 0x11, 0x00


	//----- nvinfo : EIATTR_KPARAM_INFO
	.align		4
.L_703:
        /*0078*/ 	.byte	0x04, 0x17
        /*007a*/ 	.short	(.L_705 - .L_704)
.L_704:
        /*007c*/ 	.word	0x00000000
        /*0080*/ 	.short	0x0000
        /*0082*/ 	.short	0x0000
        /*0084*/ 	.byte	0x00, 0xf0, 0x11, 0x00


	//----- nvinfo : EIATTR_SPARSE_MMA_MASK
	.align		4
.L_705:
        /*0088*/ 	.byte	0x03, 0x50
        /*008a*/ 	.short	0x0000


	//----- nvinfo : EIATTR_MAXREG_COUNT
	.align		4
        /*008c*/ 	.byte	0x03, 0x1b
        /*008e*/ 	.short	0x00ff


	//----- nvinfo : EIATTR_VRC_CTA_INIT_COUNT
	.align		4
        /*0090*/ 	.byte	0x02, 0x4a
	.zero		1
	.zero		1


	//----- nvinfo : EIATTR_EXIT_INSTR_OFFSETS
	.align		4
        /*0094*/ 	.byte	0x04, 0x1c
        /*0096*/ 	.short	(.L_707 - .L_706)


	//   ....[0]....
.L_706:
        /*0098*/ 	.word	0x000000b0


	//   ....[1]....
        /*009c*/ 	.word	0x00000b00


	//----- nvinfo : EIATTR_MAX_THREADS
	.align		4
.L_707:
        /*00a0*/ 	.byte	0x04, 0x05
        /*00a2*/ 	.short	(.L_709 - .L_708)
.L_708:
        /*00a4*/ 	.word	0x00000080
        /*00a8*/ 	.word	0x00000001
        /*00ac*/ 	.word	0x00000001


	//----- nvinfo : EIATTR_CRS_STACK_SIZE
	.align		4
.L_709:
        /*00b0*/ 	.byte	0x04, 0x1e
        /*00b2*/ 	.short	(.L_711 - .L_710)
.L_710:
        /*00b4*/ 	.word	0x00000000


	//----- nvinfo : EIATTR_CBANK_PARAM_SIZE
	.align		4
.L_711:
        /*00b8*/ 	.byte	0x03, 0x19
        /*00ba*/ 	.short	0x0030


	//----- nvinfo : EIATTR_PARAM_CBANK
	.align		4
        /*00bc*/ 	.byte	0x04, 0x0a
        /*00be*/ 	.short	(.L_713 - .L_712)
	.align		4
.L_712:
        /*00c0*/ 	.word	index@(.nv.constant0.nvkernel__Z3rhsv_F1L1768_34)
        /*00c4*/ 	.short	0x0380
        /*00c6*/ 	.short	0x0030


	//----- nvinfo : EIATTR_SW_WAR
	.align		4
.L_713:
        /*00c8*/ 	.byte	0x04, 0x36
        /*00ca*/ 	.short	(.L_715 - .L_714)
.L_714:
        /*00cc*/ 	.word	0x00000008
.L_715:


//--------------------- .nv.info.nvkernel__Z3rhsv_F1L1751_32 --------------------------
	.section	.nv.info.nvkernel__Z3rhsv_F1L1751_32,"",@"SHT_CUDA_INFO"
	.sectionflags	@""
	.align	4


	//----- nvinfo : EIATTR_CUDA_API_VERSION
	.align		4
        /*0000*/ 	.byte	0x04, 0x37
        /*0002*/ 	.short	(.L_717 - .L_716)
.L_716:
        /*0004*/ 	.word	0x00000081


	//----- nvinfo : EIATTR_KPARAM_INFO
	.align		4
.L_717:
        /*0008*/ 	.byte	0x04, 0x17
        /*000a*/ 	.short	(.L_719 - .L_718)
.L_718:
        /*000c*/ 	.word	0x00000000
        /*0010*/ 	.short	0x0007
        /*0012*/ 	.short	0x0028
        /*0014*/ 	.byte	0x00, 0xf5, 0x21, 0x00


	//----- nvinfo : EIATTR_KPARAM_INFO
	.align		4
.L_719:
        /*0018*/ 	.byte	0x04, 0x17
        /*001a*/ 	.short	(.L_721 - .L_720)
.L_720:
        /*001c*/ 	.word	0x00000000
        /*0020*/ 	.short	0x0006
        /*0022*/ 	.short	0x0020
        /*0024*/ 	.byte	0x00, 0xf5, 0x21, 0x00


	//----- nvinfo : EIATTR_KPARAM_INFO
	.align		4
.L_721:
        /*0028*/ 	.byte	0x04, 0x17
        /*002a*/ 	.short	(.L_723 - .L_722)
.L_722:
        /*002c*/ 	.word	0x00000000
        /*0030*/ 	.short	0x0005
        /*0032*/ 	.short	0x0018
        /*0034*/ 	.byte	0x00, 0xf5, 0x21, 0x00


	//----- nvinfo : EIATTR_KPARAM_INFO
	.align		4
.L_723:
        /*0038*/ 	.byte	0x04, 0x17
        /*003a*/ 	.short	(.L_725 - .L_724)
.L_724:
        /*003c*/ 	.word	0x00000000
        /*0040*/ 	.short	0x0004
        /*0042*/ 	.short	0x0010
        /*0044*/ 	.byte	0x00, 0xf5, 0x21, 0x00


	//----- nvinfo : EIATTR_KPARAM_INFO
	.align		4
.L_725:
        /*0048*/ 	.byte	0x04, 0x17
        /*004a*/ 	.short	(.L_727 - .L_726)
.L_726:
        /*004c*/ 	.word	0x00000000
        /*0050*/ 	.short	0x0003
        /*0052*/ 	.short	0x000c
        /*0054*/ 	.byte	0x00, 0xf0, 0x11, 0x00


	//----- nvinfo : EIATTR_KPARAM_INFO
	.align		4
.L_727:
        /*0058*/ 	.byte	0x04, 0x17
        /*005a*/ 	.short	(.L_729 - .L_728)
.L_728:
        /*005c*/ 	.word	0x00000000
        /*0060*/ 	.short	0x0002
        /*0062*/ 	.short	0x0008
        /*0064*/ 	.byte	0x00, 0xf0, 0x11, 0x00


	//----- nvinfo : EIATTR_KPARAM_INFO
	.align		4
.L_729:
        /*0068*/ 	.byte	0x04, 0x17
        /*006a*/ 	.short	(.L_731 - .L_730)
.L_730:
        /*006c*/ 	.word	0x00000000
        /*0070*/ 	.short	0x0001
        /*0072*/ 	.short	0x0004
        /*0074*/ 	.byte	0x00, 0xf0, 0x11, 0x00


	//----- nvinfo : EIATTR_KPARAM_INFO
	.align		4
.L_731:
        /*0078*/ 	.byte	0x04, 0x17
        /*007a*/ 	.short	(.L_733 - .L_732)
.L_732:
        /*007c*/ 	.word	0x00000000
        /*0080*/ 	.short	0x0000
        /*0082*/ 	.short	0x0000
        /*0084*/ 	.byte	0x00, 0xf0, 0x11, 0x00


	//----- nvinfo : EIATTR_SPARSE_MMA_MASK
	.align		4
.L_733:
        /*0088*/ 	.byte	0x03, 0x50
        /*008a*/ 	.short	0x0000


	//----- nvinfo : EIATTR_MAXREG_COUNT
	.align		4
        /*008c*/ 	.byte	0x03, 0x1b
        /*008e*/ 	.short	0x00ff


	//----- nvinfo : EIATTR_VRC_CTA_INIT_COUNT
	.align		4
        /*0090*/ 	.byte	0x02, 0x4a
	.zero		1
	.zero		1


	//----- nvinfo : EIATTR_EXIT_INSTR_OFFSETS
	.align		4
        /*0094*/ 	.byte	0x04, 0x1c
        /*0096*/ 	.short	(.L_735 - .L_734)


	//   ....[0]....
.L_734:
        /*0098*/ 	.word	0x000000b0


	//   ....[1]....
        /*009c*/ 	.word	0x00000b90


	//----- nvinfo : EIATTR_MAX_THREADS
	.align		4
.L_735:
        /*00a0*/ 	.byte	0x04, 0x05
        /*00a2*/ 	.short	(.L_737 - .L_736)
.L_736:
        /*00a4*/ 	.word	0x00000080
        /*00a8*/ 	.word	0x00000001
        /*00ac*/ 	.word	0x00000001


	//----- nvinfo : EIATTR_CRS_STACK_SIZE
	.align		4
.L_737:
        /*00b0*/ 	.byte	0x04, 0x1e
        /*00b2*/ 	.short	(.L_739 - .L_738)
.L_738:
        /*00b4*/ 	.word	0x00000000


	//----- nvinfo : EIATTR_CBANK_PARAM_SIZE
	.align		4
.L_739:
        /*00b8*/ 	.byte	0x03, 0x19
        /*00ba*/ 	.short	0x0030


	//----- nvinfo : EIATTR_PARAM_CBANK
	.align		4
        /*00bc*/ 	.byte	0x04, 0x0a
        /*00be*/ 	.short	(.L_741 - .L_740)
	.align		4
.L_740:
        /*00c0*/ 	.word	index@(.nv.constant0.nvkernel__Z3rhsv_F1L1751_32)
        /*00c4*/ 	.short	0x0380
        /*00c6*/ 	.short	0x0030


	//----- nvinfo : EIATTR_SW_WAR
	.align		4
.L_741:
        /*00c8*/ 	.byte	0x04, 0x36
        /*00ca*/ 	.short	(.L_743 - .L_742)
.L_742:
        /*00cc*/ 	.word	0x00000008
.L_743:


//--------------------- .nv.info.nvkernel__Z3rhsv_F1L1726_30 --------------------------
	.section	.nv.info.nvkernel__Z3rhsv_F1L1726_30,"",@"SHT_CUDA_INFO"
	.sectionflags	@""
	.align	4


	//----- nvinfo : EIATTR_CUDA_API_VERSION
	.align		4
        /*0000*/ 	.byte	0x04, 0x37
        /*0002*/ 	.short	(.L_745 - .L_744)
.L_744:
        /*0004*/ 	.word	0x00000081


	//----- nvinfo : EIATTR_KPARAM_INFO
	.align		4
.L_745:
        /*0008*/ 	.byte	0x04, 0x17
        /*000a*/ 	.short	(.L_747 - .L_746)
.L_746:
        /*000c*/ 	.word	0x00000000
        /*0010*/ 	.short	0x0006
        /*0012*/ 	.short	0x0028
        /*0014*/ 	.byte	0x00, 0xf0, 0x21, 0x00


	//----- nvinfo : EIATTR_KPARAM_INFO
	.align		4
.L_747:
        /*0018*/ 	.byte	0x04, 0x17
        /*001a*/ 	.short	(.L_749 - .L_748)
.L_748:
        /*001c*/ 	.word	0x00000000
        /*0020*/ 	.short	0x0005
        /*0022*/ 	.short	0x0020
        /*0024*/ 	.byte	0x00, 0xf0, 0x11, 0x00


	//----- nvinfo : EIATTR_KPARAM_INFO
	.align		4
.L_749:
        /*0028*/ 	.byte	0x04, 0x17
        /*002a*/ 	.short	(.L_751 - .L_750)
.L_750:
        /*002c*/ 	.word	0x00000000
        /*0030*/ 	.short	0x0004
        /*0032*/ 	.short	0x0018
        /*0034*/ 	.byte	0x00, 0xf5, 0x21, 0x00


	//----- nvinfo : EIATTR_KPARAM_INFO
	.align		4
.L_751:
        /*0038*/ 	.byte	0x04, 0x17
        /*003a*/ 	.short	(.L_753 - .L_752)
.L_752:
        /*003c*/ 	.word	0x00000000
        /*0040*/ 	.short	0x0003
        /*0042*/ 	.short	0x0010
        /*0044*/ 	.byte	0x00, 0xf5, 0x21, 0x00


	//----- nvinfo : EIATTR_KPARAM_INFO
	.align		4
.L_753:
        /*0048*/ 	.byte	0x04, 0x17
        /*004a*/ 	.short	(.L_755 - .L_754)
.L_754:
        /*004c*/ 	.word	0x00000000
        /*0050*/ 	.short	0x0002
        /*0052*/ 	.short	0x0008
        /*0054*/ 	.byte	0x00, 0xf0, 0x11, 0x00


	//----- nvinfo : EIATTR_KPARAM_INFO
	.align		4
.L_755:
        /*0058*/ 	.byte	0x04, 0x17
        /*005a*/ 	.short	(.L_757 - .L_756)
.L_756:
        /*005c*/ 	.word	0x00000000
        /*0060*/ 	.short	0x0001
        /*0062*/ 	.short	0x0004
        /*0064*/ 	.byte	0x00, 0xf0, 0x11, 0x00


	//----- nvinfo : EIATTR_KPARAM_INFO
	.align		4
.L_757:
        /*0068*/ 	.byte	0x04, 0x17
        /*006a*/ 	.short	(.L_759 - .L_758)
.L_758:
        /*006c*/ 	.word	0x00000000
        /*0070*/ 	.short	0x0000
        /*0072*/ 	.short	0x0000
        /*0074*/ 	.byte	0x00, 0xf0, 0x11, 0x00


	//----- nvinfo : EIATTR_SPARSE_MMA_MASK
	.align		4
.L_759:
        /*0078*/ 	.byte	0x03, 0x50
        /*007a*/ 	.short	0x0000


	//----- nvinfo : EIATTR_MAXREG_COUNT
	.align		4
        /*007c*/ 	.byte	0x03, 0x1b
        /*007e*/ 	.short	0x00ff


	//----- nvinfo : EIATTR_VRC_CTA_INIT_COUNT
	.align		4
        /*0080*/ 	.byte	0x02, 0x4a
	.zero		1
	.zero		1


	//----- nvinfo : EIATTR_EXIT_INSTR_OFFSETS
	.align		4
        /*0084*/ 	.byte	0x04, 0x1c
        /*0086*/ 	.short	(.L_761 - .L_760)


	//   ....[0]....
.L_760:
        /*0088*/ 	.word	0x00000080


	//   ....[1]....
        /*008c*/ 	.word	0x000008c0


	//----- nvinfo : EIATTR_MAX_THREADS
	.align		4
.L_761:
        /*0090*/ 	.byte	0x04, 0x05
        /*0092*/ 	.short	(.L_763 - .L_762)
.L_762:
        /*0094*/ 	.word	0x00000080
        /*0098*/ 	.word	0x00000001
        /*009c*/ 	.word	0x00000001


	//----- nvinfo : EIATTR_CRS_STACK_SIZE
	.align		4
.L_763:
        /*00a0*/ 	.byte	0x04, 0x1e
        /*00a2*/ 	.short	(.L_765 - .L_764)
.L_764:
        /*00a4*/ 	.word	0x00000000


	//----- nvinfo : EIATTR_CBANK_PARAM_SIZE
	.align		4
.L_765:
        /*00a8*/ 	.byte	0x03, 0x19
        /*00aa*/ 	.short	0x0030


	//----- nvinfo : EIATTR_PARAM_CBANK
	.align		4
        /*00ac*/ 	.byte	0x04, 0x0a
        /*00ae*/ 	.short	(.L_767 - .L_766)
	.align		4
.L_766:
        /*00b0*/ 	.word	index@(.nv.constant0.nvkernel__Z3rhsv_F1L1726_30)
        /*00b4*/ 	.short	0x0380
        /*00b6*/ 	.short	0x0030


	//----- nvinfo : EIATTR_SW_WAR
	.align		4
.L_767:
        /*00b8*/ 	.byte	0x04, 0x36
        /*00ba*/ 	.short	(.L_769 - .L_768)
.L_768:
        /*00bc*/ 	.word	0x00000008
.L_769:


//--------------------- .nv.info.nvkernel__Z3rhsv_F1L1710_28 --------------------------
	.section	.nv.info.nvkernel__Z3rhsv_F1L1710_28,"",@"SHT_CUDA_INFO"
	.sectionflags	@""
	.align	4


	//----- nvinfo : EIATTR_CUDA_API_VERSION
	.align		4
        /*0000*/ 	.byte	0x04, 0x37
        /*0002*/ 	.short	(.L_771 - .L_770)
.L_770:
        /*0004*/ 	.word	0x00000081


	//----- nvinfo : EIATTR_KPARAM_INFO
	.align		4
.L_771:
        /*0008*/ 	.byte	0x04, 0x17
        /*000a*/ 	.short	(.L_773 - .L_772)
.L_772:
        /*000c*/ 	.word	0x00000000
        /*0010*/ 	.short	0x0006
        /*0012*/ 	.short	0x0020
        /*0014*/ 	.byte	0x00, 0xf0, 0x21, 0x00


	//----- nvinfo : EIATTR_KPARAM_INFO
	.align		4
.L_773:
        /*0018*/ 	.byte	0x04, 0x17
        /*001a*/ 	.short	(.L_775 - .L_774)
.L_774:
        /*001c*/ 	.word	0x00000000
        /*0020*/ 	.short	0x0005
        /*0022*/ 	.short	0x0018
        /*0024*/ 	.byte	0x00, 0xf5, 0x21, 0x00


	//----- nvinfo : EIATTR_KPARAM_INFO
	.align		4
.L_775:
        /*0028*/ 	.byte	0x04, 0x17
        /*002a*/ 	.short	(.L_777 - .L_776)
.L_776:
        /*002c*/ 	.word	0x00000000
        /*0030*/ 	.short	0x0004
        /*0032*/ 	.short	0x0010
        /*0034*/ 	.byte	0x00, 0xf5, 0x21, 0x00


	//----- nvinfo : EIATTR_KPARAM_INFO
	.align		4
.L_777:
        /*0038*/ 	.byte	0x04, 0x17
        /*003a*/ 	.short	(.L_779 - .L_778)
.L_778:
        /*003c*/ 	.word	0x00000000
        /*0040*/ 	.short	0x0003
        /*0042*/ 	.short	0x000c
        /*0044*/ 	.byte	0x00, 0xf0, 0x11, 0x00


	//----- nvinfo : EIATTR_KPARAM_INFO
	.align		4
.L_779:
        /*0048*/ 	.byte	0x04, 0x17
        /*004a*/ 	.short	(.L_781 - .L_780)
.L_780:
        /*004c*/ 	.word	0x00000000
        /*0050*/ 	.short	0x0002
        /*0052*/ 	.short	0x0008
        /*0054*/ 	.byte	0x00, 0xf0, 0x11, 0x00


	//----- nvinfo : EIATTR_KPARAM_INFO
	.align		4
.L_781:
        /*0058*/ 	.byte	0x04, 0x17
        /*005a*/ 	.short	(.L_783 - .L_782)
.L_782:
        /*005c*/ 	.word	0x00000000
        /*0060*/ 	.short	0x0001
        /*0062*/ 	.short	0x0004
        /*0064*/ 	.byte	0x00, 0xf0, 0x11, 0x00


	//----- nvinfo : EIATTR_KPARAM_INFO
	.align		4
.L_783:
        /*0068*/ 	.byte	0x04, 0x17
        /*006a*/ 	.short	(.L_785 - .L_784)
.L_784:
        /*006c*/ 	.word	0x00000000
        /*0070*/ 	.short	0x0000
        /*0072*/ 	.short	0x0000
        /*0074*/ 	.byte	0x00, 0xf0, 0x11, 0x00


	//----- nvinfo : EIATTR_SPARSE_MMA_MASK
	.align		4
.L_785:
        /*0078*/ 	.byte	0x03, 0x50
        /*007a*/ 	.short	0x0000


	//----- nvinfo : EIATTR_MAXREG_COUNT
	.align		4
        /*007c*/ 	.byte	0x03, 0x1b
        /*007e*/ 	.short	0x00ff


	//----- nvinfo : EIATTR_VRC_CTA_INIT_COUNT
	.align		4
        /*0080*/ 	.byte	0x02, 0x4a
	.zero		1
	.zero		1


	//----- nvinfo : EIATTR_EXIT_INSTR_OFFSETS
	.align		4
        /*0084*/ 	.byte	0x04, 0x1c
        /*0086*/ 	.short	(.L_787 - .L_786)


	//   ....[0]....
.L_786:
        /*0088*/ 	.word	0x000000e0


	//   ....[1]....
        /*008c*/ 	.word	0x00000b20


	//----- nvinfo : EIATTR_MAX_THREADS
	.align		4
.L_787:
        /*0090*/ 	.byte	0x04, 0x05
        /*0092*/ 	.short	(.L_789 - .L_788)
.L_788:
        /*0094*/ 	.word	0x00000080
        /*0098*/ 	.word	0x00000001
        /*009c*/ 	.word	0x00000001


	//----- nvinfo : EIATTR_CRS_STACK_SIZE
	.align		4
.L_789:
        /*00a0*/ 	.byte	0x04, 0x1e
        /*00a2*/ 	.short	(.L_791 - .L_790)
.L_790:
        /*00a4*/ 	.word	0x00000000


	//----- nvinfo : EIATTR_CBANK_PARAM_SIZE
	.align		4
.L_791:
        /*00a8*/ 	.byte	0x03, 0x19
        /*00aa*/ 	.short	0x0028


	//----- nvinfo : EIATTR_PARAM_CBANK
	.align		4
        /*00ac*/ 	.byte	0x04, 0x0a
        /*00ae*/ 	.short	(.L_793 - .L_792)
	.align		4
.L_792:
        /*00b0*/ 	.word	index@(.nv.constant0.nvkernel__Z3rhsv_F1L1710_28)
        /*00b4*/ 	.short	0x0380
        /*00b6*/ 	.short	0x0028


	//----- nvinfo : EIATTR_SW_WAR
	.align		4
.L_793:
        /*00b8*/ 	.byte	0x04, 0x36
        /*00ba*/ 	.short	(.L_795 - .L_794)
.L_794:
        /*00bc*/ 	.word	0x00000008
.L_795:


//--------------------- .nv.info.nvkernel__Z3rhsv_F1L1693_26 --------------------------
	.section	.nv.info.nvkernel__Z3rhsv_F1L1693_26,"",@"SHT_CUDA_INFO"
	.sectionflags	@""
	.align	4


	//----- nvinfo : EIATTR_CUDA_API_VERSION
	.align		4
        /*0000*/ 	.byte	0x04, 0x37
        /*0002*/ 	.short	(.L_797 - .L_796)
.L_796:
        /*0004*/ 	.word	0x00000081


	//----- nvinfo : EIATTR_KPARAM_INFO
	.align		4
.L_797:
        /*0008*/ 	.byte	0x04, 0x17
        /*000a*/ 	.short	(.L_799 - .L_798)
.L_798:
        /*000c*/ 	.word	0x00000000
        /*0010*/ 	.short	0x0005
        /*0012*/ 	.short	0x0020
        /*0014*/ 	.byte	0x00, 0xf0, 0x21, 0x00


	//----- nvinfo : EIATTR_KPARAM_INFO
	.align		4
.L_799:
        /*0018*/ 	.byte	0x04, 0x17
        /*001a*/ 	.short	(.L_801 - .L_800)
.L_800:
        /*001c*/ 	.word	0x00000000
        /*0020*/ 	.short	0x0004
        /*0022*/ 	.short	0x0018
        /*0024*/ 	.byte	0x00, 0xf5, 0x21, 0x00


	//----- nvinfo : EIATTR_KPARAM_INFO
	.align		4
.L_801:
        /*0028*/ 	.byte	0x04, 0x17
        /*002a*/ 	.short	(.L_803 - .L_802)
.L_802:
        /*002c*/ 	.word	0x00000000
        /*0030*/ 	.short	0x0003
        /*0032*/ 	.short	0x0010
        /*0034*/ 	.byte	0x00, 0xf5, 0x21, 0x00


	//----- nvinfo : EIATTR_KPARAM_INFO
	.align		4
.L_803:
        /*0038*/ 	.byte	0x04, 0x17
        /*003a*/ 	.short	(.L_805 - .L_804)
.L_804:
        /*003c*/ 	.word	0x00000000
        /*0040*/ 	.short	0x0002
        /*0042*/ 	.short	0x0008
        /*0044*/ 	.byte	0x00, 0xf0, 0x11, 0x00


	//----- nvinfo : EIATTR_KPARAM_INFO
	.align		4
.L_805:
        /*0048*/ 	.byte	0x04, 0x17
        /*004a*/ 	.short	(.L_807 - .L_806)
.L_806:
        /*004c*/ 	.word	0x00000000
        /*0050*/ 	.short	0x0001
        /*0052*/ 	.short	0x0004
        /*0054*/ 	.byte	0x00, 0xf0, 0x11, 0x00


	//----- nvinfo : EIATTR_KPARAM_INFO
	.align		4
.L_807:
        /*0058*/ 	.byte	0x04, 0x17
        /*005a*/ 	.short	(.L_809 - .L_808)
.L_808:
        /*005c*/ 	.word	0x00000000
        /*0060*/ 	.short	0x0000
        /*0062*/ 	.short	0x0000
        /*0064*/ 	.byte	0x00, 0xf0, 0x11, 0x00


	//----- nvinfo : EIATTR_SPARSE_MMA_MASK
	.align		4
.L_809:
        /*0068*/ 	.byte	0x03, 0x50
        /*006a*/ 	.short	0x0000


	//----- nvinfo : EIATTR_MAXREG_COUNT
	.align		4
        /*006c*/ 	.byte	0x03, 0x1b
        /*006e*/ 	.short	0x00ff


	//----- nvinfo : EIATTR_VRC_CTA_INIT_COUNT
	.align		4
        /*0070*/ 	.byte	0x02, 0x4a
	.zero		1
	.zero		1


	//----- nvinfo : EIATTR_EXIT_INSTR_OFFSETS
	.align		4
        /*0074*/ 	.byte	0x04, 0x1c
        /*0076*/ 	.short	(.L_811 - .L_810)


	//   ....[0]....
.L_810:
        /*0078*/ 	.word	0x00000080


	//   ....[1]....
        /*007c*/ 	.word	0x00000850


	//----- nvinfo : EIATTR_MAX_THREADS
	.align		4
.L_811:
        /*0080*/ 	.byte	0x04, 0x05
        /*0082*/ 	.short	(.L_813 - .L_812)
.L_812:
        /*0084*/ 	.word	0x00000080
        /*0088*/ 	.word	0x00000001
        /*008c*/ 	.word	0x00000001


	//----- nvinfo : EIATTR_CRS_STACK_SIZE
	.align		4
.L_813:
        /*0090*/ 	.byte	0x04, 0x1e
        /*0092*/ 	.short	(.L_815 - .L_814)
.L_814:
        /*0094*/ 	.word	0x00000000


	//----- nvinfo : EIATTR_CBANK_PARAM_SIZE
	.align		4
.L_815:
        /*0098*/ 	.byte	0x03, 0x19
        /*009a*/ 	.short	0x0028


	//----- nvinfo : EIATTR_PARAM_CBANK
	.align		4
        /*009c*/ 	.byte	0x04, 0x0a
        /*009e*/ 	.short	(.L_817 - .L_816)
	.align		4
.L_816:
        /*00a0*/ 	.word	index@(.nv.constant0.nvkernel__Z3rhsv_F1L1693_26)
        /*00a4*/ 	.short	0x0380
        /*00a6*/ 	.short	0x0028


	//----- nvinfo : EIATTR_SW_WAR
	.align		4
.L_817:
        /*00a8*/ 	.byte	0x04, 0x36
        /*00aa*/ 	.short	(.L_819 - .L_818)
.L_818:
        /*00ac*/ 	.word	0x00000008
.L_819:


//--------------------- .nv.info.nvkernel__Z3rhsv_F1L1657_24 --------------------------
	.section	.nv.info.nvkernel__Z3rhsv_F1L1657_24,"",@"SHT_CUDA_INFO"
	.sectionflags	@""
	.align	4


	//----- nvinfo : EIATTR_CUDA_API_VERSION
	.align		4
        /*0000*/ 	.byte	0x04, 0x37
        /*0002*/ 	.short	(.L_821 - .L_820)
.L_820:
        /*0004*/ 	.word	0x00000081


	//----- nvinfo : EIATTR_KPARAM_INFO
	.align		4
.L_821:
        /*0008*/ 	.byte	0x04, 0x17
        /*000a*/ 	.short	(.L_823 - .L_822)
.L_822:
        /*000c*/ 	.word	0x00000000
        /*0010*/ 	.short	0x000e
        /*0012*/ 	.short	0x0060
        /*0014*/ 	.byte	0x00, 0xf0, 0x21, 0x00


	//----- nvinfo : EIATTR_KPARAM_INFO
	.align		4
.L_823:
        /*0018*/ 	.byte	0x04, 0x17
        /*001a*/ 	.short	(.L_825 - .L_824)
.L_824:
        /*001c*/ 	.word	0x00000000
        /*0020*/ 	.short	0x000d
        /*0022*/ 	.short	0x0058
        /*0024*/ 	.byte	0x00, 0xf0, 0x21, 0x00


	//----- nvinfo : EIATTR_KPARAM_INFO
	.align		4
.L_825:
        /*0028*/ 	.byte	0x04, 0x17
        /*002a*/ 	.short	(.L_827 - .L_826)
.L_826:
        /*002c*/ 	.word	0x00000000
        /*0030*/ 	.short	0x000c
        /*0032*/ 	.short	0x0050
        /*0034*/ 	.byte	0x00, 0xf0, 0x21, 0x00


	//----- nvinfo : EIATTR_KPARAM_INFO
	.align		4
.L_827:
        /*0038*/ 	.byte	0x04, 0x17
        /*003a*/ 	.short	(.L_829 - .L_828)
.L_828:
        /*003c*/ 	.word	0x00000000
        /*0040*/ 	.short	0x000b
        /*0042*/ 	.short	0x0048
        /*0044*/ 	.byte	0x00, 0xf0, 0x21, 0x00


	//----- nvinfo : EIATTR_KPARAM_INFO
	.align		4
.L_829:
        /*0048*/ 	.byte	0x04, 0x17
        /*004a*/ 	.short	(.L_831 - .L_830)
.L_830:
        /*004c*/ 	.word	0x00000000
        /*0050*/ 	.short	0x000a
        /*0052*/ 	.short	0x0040
        /*0054*/ 	.byte	0x00, 0xf0, 0x21, 0x00


	//----- nvinfo : EIATTR_KPARAM_INFO
	.align		4
.L_831:
        /*0058*/ 	.byte	0x04, 0x17
        /*005a*/ 	.short	(.L_833 - .L_832)
.L_832:
        /*005c*/ 	.word	0x00000000
        /*0060*/ 	.short	0x0009
        /*0062*/ 	.short	0x0038
        /*0064*/ 	.byte	0x00, 0xf0, 0x21, 0x00


	//----- nvinfo : EIATTR_KPARAM_INFO
	.align		4
.L_833:
        /*0068*/ 	.byte	0x04, 0x17
        /*006a*/ 	.short	(.L_835 - .L_834)
.L_834:
        /*006c*/ 	.word	0x00000000
        /*0070*/ 	.short	0x0008
        /*0072*/ 	.short	0x0030
        /*0074*/ 	.byte	0x00, 0xf0, 0x21, 0x00


	//----- nvinfo : EIATTR_KPARAM_INFO
	.align		4
.L_835:
        /*0078*/ 	.byte	0x04, 0x17
        /*007a*/ 	.short	(.L_837 - .L_836)
.L_836:
        /*007c*/ 	.word	0x00000000
        /*0080*/ 	.short	0x0007
        /*0082*/ 	.short	0x0028
        /*0084*/ 	.byte	0x00, 0xf5, 0x21, 0x00


	//----- nvinfo : EIATTR_KPARAM_INFO
	.align		4
.L_837:
        /*0088*/ 	.byte	0x04, 0x17
        /*008a*/ 	.short	(.L_839 - .L_838)
.L_838:
        /*008c*/ 	.word	0x00000000
        /*0090*/ 	.short	0x0006
        /*0092*/ 	.short	0x0020
        /*0094*/ 	.byte	0x00, 0xf5, 0x21, 0x00


	//----- nvinfo : EIATTR_KPARAM_INFO
	.align		4
.L_839:
        /*0098*/ 	.byte	0x04, 0x17
        /*009a*/ 	.short	(.L_841 - .L_840)
.L_840:
        /*009c*/ 	.word	0x00000000
        /*00a0*/ 	.short	0x0005
        /*00a2*/ 	.short	0x0018
        /*00a4*/ 	.byte	0x00, 0xf5, 0x21, 0x00


	//----- nvinfo : EIATTR_KPARAM_INFO
	.align		4
.L_841:
        /*00a8*/ 	.byte	0x04, 0x17
        /*00aa*/ 	.short	(.L_843 - .L_842)
.L_842:
        /*00ac*/ 	.word	0x00000000
        /*00b0*/ 	.short	0x0004
        /*00b2*/ 	.short	0x0010
        /*00b4*/ 	.byte	0x00, 0xf0, 0x11, 0x00


	//----- nvinfo : EIATTR_KPARAM_INFO
	.align		4
.L_843:
        /*00b8*/ 	.byte	0x04, 0x17
        /*00ba*/ 	.short	(.L_845 - .L_844)
.L_844:
        /*00bc*/ 	.word	0x00000000
        /*00c0*/ 	.short	0x0003
        /*00c2*/ 	.short	0x000c
        /*00c4*/ 	.byte	0x00, 0xf0, 0x11, 0x00


	//----- nvinfo : EIATTR_KPARAM_INFO
	.align		4
.L_845:
        /*00c8*/ 	.byte	0x04, 0x17
        /*00ca*/ 	.short	(.L_847 - .L_846)
.L_846:
        /*00cc*/ 	.word	0x00000000
        /*00d0*/ 	.short	0x0002
        /*00d2*/ 	.short	0x0008
        /*00d4*/ 	.byte	0x00, 0xf0, 0x11, 0x00


	//----- nvinfo : EIATTR_KPARAM_INFO
	.align		4
.L_847:
        /*00d8*/ 	.byte	0x04, 0x17
        /*00da*/ 	.short	(.L_849 - .L_848)
.L_848:
        /*00dc*/ 	.word	0x00000000
        /*00e0*/ 	.short	0x0001
        /*00e2*/ 	.short	0x0004
        /*00e4*/ 	.byte	0x00, 0xf0, 0x11, 0x00


	//----- nvinfo : EIATTR_KPARAM_INFO
	.align		4
.L_849:
        /*00e8*/ 	.byte	0x04, 0x17
        /*00ea*/ 	.short	(.L_851 - .L_850)
.L_850:
        /*00ec*/ 	.word	0x00000000
        /*00f0*/ 	.short	0x0000
        /*00f2*/ 	.short	0x0000
        /*00f4*/ 	.byte	0x00, 0xf0, 0x11, 0x00


	//----- nvinfo : EIATTR_SPARSE_MMA_MASK
	.align		4
.L_851:
        /*00f8*/ 	.byte	0x03, 0x50
        /*00fa*/ 	.short	0x0000


	//----- nvinfo : EIATTR_MAXREG_COUNT
	.align		4
        /*00fc*/ 	.byte	0x03, 0x1b
        /*00fe*/ 	.short	0x00ff


	//----- nvinfo : EIATTR_VRC_CTA_INIT_COUNT
	.align		4
        /*0100*/ 	.byte	0x02, 0x4a
	.zero		1
	.zero		1


	//----- nvinfo : EIATTR_EXIT_INSTR_OFFSETS
	.align		4
        /*0104*/ 	.byte	0x04, 0x1c
        /*0106*/ 	.short	(.L_853 - .L_852)


	//   ....[0]....
.L_852:
        /*0108*/ 	.word	0x000000b0


	//   ....[1]....
        /*010c*/ 	.word	0x00000dc0


	//----- nvinfo : EIATTR_MAX_THREADS
	.align		4
.L_853:
        /*0110*/ 	.byte	0x04, 0x05
        /*0112*/ 	.short	(.L_855 - .L_854)
.L_854:
        /*0114*/ 	.word	0x00000080
        /*0118*/ 	.word	0x00000001
        /*011c*/ 	.word	0x00000001


	//----- nvinfo : EIATTR_CRS_STACK_SIZE
	.align		4
.L_855:
        /*0120*/ 	.byte	0x04, 0x1e
        /*0122*/ 	.short	(.L_857 - .L_856)
.L_856:
        /*0124*/ 	.word	0x00000000


	//----- nvinfo : EIATTR_CBANK_PARAM_SIZE
	.align		4
.L_857:
        /*0128*/ 	.byte	0x03, 0x19
        /*012a*/ 	.short	0x0068


	//----- nvinfo : EIATTR_PARAM_CBANK
	.align		4
        /*012c*/ 	.byte	0x04, 0x0a
        /*012e*/ 	.short	(.L_859 - .L_858)
	.align		4
.L_858:
        /*0130*/ 	.word	index@(.nv.constant0.nvkernel__Z3rhsv_F1L1657_24)
        /*0134*/ 	.short	0x0380
        /*0136*/ 	.short	0x0068


	//----- nvinfo : EIATTR_SW_WAR
	.align		4
.L_859:
        /*0138*/ 	.byte	0x04, 0x36
        /*013a*/ 	.short	(.L_861 - .L_860)
.L_860:
        /*013c*/ 	.word	0x00000008
.L_861:


//--------------------- .nv.info.nvkernel__Z3rhsv_F1L1626_22 --------------------------
	.section	.nv.info.nvkernel__Z3rhsv_F1L1626_22,"",@"SHT_CUDA_INFO"
	.sectionflags	@""
	.align	4


	//----- nvinfo : EIATTR_CUDA_API_VERSION
	.align		4
        /*0000*/ 	.byte	0x04, 0x37
        /*0002*/ 	.short	(.L_863 - .L_862)
.L_862:
        /*0004*/ 	.word	0x00000081


	//----- nvinfo : EIATTR_KPARAM_INFO
	.align		4
.L_863:
        /*0008*/ 	.byte	0x04, 0x17
        /*000a*/ 	.short	(.L_865 - .L_864)
.L_864:
        /*000c*/ 	.word	0x00000000
        /*0010*/ 	.short	0x0008
        /*0012*/ 	.short	0x0030
        /*0014*/ 	.byte	0x00, 0xf0, 0x21, 0x00


	//----- nvinfo : EIATTR_KPARAM_INFO
	.align		4
.L_865:
        /*0018*/ 	.byte	0x04, 0x17
        /*001a*/ 	.short	(.L_867 - .L_866)
.L_866:
        /*001c*/ 	.word	0x00000000
        /*0020*/ 	.short	0x0007
        /*0022*/ 	.short	0x0028
        /*0024*/ 	.byte	0x00, 0xf5, 0x21, 0x00


	//----- nvinfo : EIATTR_KPARAM_INFO
	.align		4
.L_867:
        /*0028*/ 	.byte	0x04, 0x17
        /*002a*/ 	.short	(.L_869 - .L_868)
.L_868:
        /*002c*/ 	.word	0x00000000
        /*0030*/ 	.short	0x0006
        /*0032*/ 	.short	0x0020
        /*0034*/ 	.byte	0x00, 0xf5, 0x21, 0x00


	//----- nvinfo : EIATTR_KPARAM_INFO
	.align		4
.L_869:
        /*0038*/ 	.byte	0x04, 0x17
        /*003a*/ 	.short	(.L_871 - .L_870)
.L_870:
        /*003c*/ 	.word	0x00000000
        /*0040*/ 	.short	0x0005
        /*0042*/ 	.short	0x0018
        /*0044*/ 	.byte	0x00, 0xf5, 0x21, 0x00


	//----- nvinfo : EIATTR_KPARAM_INFO
	.align		4
.L_871:
        /*0048*/ 	.byte	0x04, 0x17
        /*004a*/ 	.short	(.L_873 - .L_872)
.L_872:
        /*004c*/ 	.word	0x00000000
        /*0050*/ 	.short	0x0004
        /*0052*/ 	.short	0x0010
        /*0054*/ 	.byte	0x00, 0xf0, 0x11, 0x00


	//----- nvinfo : EIATTR_KPARAM_INFO
	.align		4
.L_873:
        /*0058*/ 	.byte	0x04, 0x17
        /*005a*/ 	.short	(.L_875 - .L_874)
.L_874:
        /*005c*/ 	.word	0x00000000
        /*0060*/ 	.short	0x0003
        /*0062*/ 	.short	0x000c
        /*0064*/ 	.byte	0x00, 0xf0, 0x11, 0x00


	//----- nvinfo : EIATTR_KPARAM_INFO
	.align		4
.L_875:
        /*0068*/ 	.byte	0x04, 0x17
        /*006a*/ 	.short	(.L_877 - .L_876)
.L_876:
        /*006c*/ 	.word	0x00000000
        /*0070*/ 	.short	0x0002
        /*0072*/ 	.short	0x0008
        /*0074*/ 	.byte	0x00, 0xf0, 0x11, 0x00


	//----- nvinfo : EIATTR_KPARAM_INFO
	.align		4
.L_877:
        /*0078*/ 	.byte	0x04, 0x17
        /*007a*/ 	.short	(.L_879 - .L_878)
.L_878:
        /*007c*/ 	.word	0x00000000
        /*0080*/ 	.short	0x0001
        /*0082*/ 	.short	0x0004
        /*0084*/ 	.byte	0x00, 0xf0, 0x11, 0x00


	//----- nvinfo : EIATTR_KPARAM_INFO
	.align		4
.L_879:
        /*0088*/ 	.byte	0x04, 0x17
        /*008a*/ 	.short	(.L_881 - .L_880)
.L_880:
        /*008c*/ 	.word	0x00000000
        /*0090*/ 	.short	0x0000
        /*0092*/ 	.short	0x0000
        /*0094*/ 	.byte	0x00, 0xf0, 0x11, 0x00


	//----- nvinfo : EIATTR_SPARSE_MMA_MASK
	.align		4
.L_881:
        /*0098*/ 	.byte	0x03, 0x50
        /*009a*/ 	.short	0x0000


	//----- nvinfo : EIATTR_MAXREG_COUNT
	.align		4
        /*009c*/ 	.byte	0x03, 0x1b
        /*009e*/ 	.short	0x00ff


	//----- nvinfo : EIATTR_VRC_CTA_INIT_COUNT
	.align		4
        /*00a0*/ 	.byte	0x02, 0x4a
	.zero		1
	.zero		1


	//----- nvinfo : EIATTR_EXIT_INSTR_OFFSETS
	.align		4
        /*00a4*/ 	.byte	0x04, 0x1c
        /*00a6*/ 	.short	(.L_883 - .L_882)


	//   ....[0]....
.L_882:
        /*00a8*/ 	.word	0x000000b0


	//   ....[1]....
        /*00ac*/ 	.word	0x00000ca0


	//----- nvinfo : EIATTR_MAX_THREADS
	.align		4
.L_883:
        /*00b0*/ 	.byte	0x04, 0x05
        /*00b2*/ 	.short	(.L_885 - .L_884)
.L_884:
        /*00b4*/ 	.word	0x00000080
        /*00b8*/ 	.word	0x00000001
        /*00bc*/ 	.word	0x00000001


	//----- nvinfo : EIATTR_CRS_STACK_SIZE
	.align		4
.L_885:
        /*00c0*/ 	.byte	0x04, 0x1e
        /*00c2*/ 	.short	(.L_887 - .L_886)
.L_886:
        /*00c4*/ 	.word	0x00000000


	//----- nvinfo : EIATTR_CBANK_PARAM_SIZE
	.align		4
.L_887:
        /*00c8*/ 	.byte	0x03, 0x19
        /*00ca*/ 	.short	0x0038


	//----- nvinfo : EIATTR_PARAM_CBANK
	.align		4
        /*00cc*/ 	.byte	0x04, 0x0a
        /*00ce*/ 	.short	(.L_889 - .L_888)
	.align		4
.L_888:
        /*00d0*/ 	.word	index@(.nv.constant0.nvkernel__Z3rhsv_F1L1626_22)
        /*00d4*/ 	.short	0x0380
        /*00d6*/ 	.short	0x0038


	//----- nvinfo : EIATTR_SW_WAR
	.align		4
.L_889:
        /*00d8*/ 	.byte	0x04, 0x36
        /*00da*/ 	.short	(.L_891 - .L_890)
.L_890:
        /*00dc*/ 	.word	0x00000008
.L_891:


//--------------------- .nv.info.nvkernel__Z3rhsv_F1L1614_20 --------------------------
	.section	.nv.info.nvkernel__Z3rhsv_F1L1614_20,"",@"SHT_CUDA_INFO"
	.sectionflags	@""
	.align	4


	//----- nvinfo : EIATTR_CUDA_API_VERSION
	.align		4
        /*0000*/ 	.byte	0x04, 0x37
        /*0002*/ 	.short	(.L_893 - .L_892)
.L_892:
        /*0004*/ 	.word	0x00000081


	//----- nvinfo : EIATTR_KPARAM_INFO
	.align		4
.L_893:
        /*0008*/ 	.byte	0x04, 0x17
        /*000a*/ 	.short	(.L_895 - .L_894)
.L_894:
        /*000c*/ 	.word	0x00000000
        /*0010*/ 	.short	0x0007
        /*0012*/ 	.short	0x0028
        /*0014*/ 	.byte	0x00, 0xf0, 0x21, 0x00


	//----- nvinfo : EIATTR_KPARAM_INFO
	.align		4
.L_895:
        /*0018*/ 	.byte	0x04, 0x17
        /*001a*/ 	.short	(.L_897 - .L_896)
.L_896:
        /*001c*/ 	.word	0x00000000
        /*0020*/ 	.short	0x0006
        /*0022*/ 	.short	0x0020
        /*0024*/ 	.byte	0x00, 0xf5, 0x21, 0x00


	//----- nvinfo : EIATTR_KPARAM_INFO
	.align		4
.L_897:
        /*0028*/ 	.byte	0x04, 0x17
        /*002a*/ 	.short	(.L_899 - .L_898)
.L_898:
        /*002c*/ 	.word	0x00000000
        /*0030*/ 	.short	0x0005
        /*0032*/ 	.short	0x0018
        /*0034*/ 	.byte	0x00, 0xf5, 0x21, 0x00


	//----- nvinfo : EIATTR_KPARAM_INFO
	.align		4
.L_899:
        /*0038*/ 	.byte	0x04, 0x17
        /*003a*/ 	.short	(.L_901 - .L_900)
.L_900:
        /*003c*/ 	.word	0x00000000
        /*0040*/ 	.short	0x0004
        /*0042*/ 	.short	0x0010
        /*0044*/ 	.byte	0x00, 0xf0, 0x11, 0x00


	//----- nvinfo : EIATTR_KPARAM_INFO
	.align		4
.L_901:
        /*0048*/ 	.byte	0x04, 0x17
        /*004a*/ 	.short	(.L_903 - .L_902)
.L_902:
        /*004c*/ 	.word	0x00000000
        /*0050*/ 	.short	0x0003
        /*0052*/ 	.short	0x000c
        /*0054*/ 	.byte	0x00, 0xf0, 0x11, 0x00


	//----- nvinfo : EIATTR_KPARAM_INFO
	.align		4
.L_903:
        /*0058*/ 	.byte	0x04, 0x17
        /*005a*/ 	.short	(.L_905 - .L_904)
.L_904:
        /*005c*/ 	.word	0x00000000
        /*0060*/ 	.short	0x0002
        /*0062*/ 	.short	0x0008
        /*0064*/ 	.byte	0x00, 0xf0, 0x11, 0x00


	//----- nvinfo : EIATTR_KPARAM_INFO
	.align		4
.L_905:
        /*0068*/ 	.byte	0x04, 0x17
        /*006a*/ 	.short	(.L_907 - .L_906)
.L_906:
        /*006c*/ 	.word	0x00000000
        /*0070*/ 	.short	0x0001
        /*0072*/ 	.short	0x0004
        /*0074*/ 	.byte	0x00, 0xf0, 0x11, 0x00


	//----- nvinfo : EIATTR_KPARAM_INFO
	.align		4
.L_907:
        /*0078*/ 	.byte	0x04, 0x17
        /*007a*/ 	.short	(.L_909 - .L_908)
.L_908:
        /*007c*/ 	.word	0x00000000
        /*0080*/ 	.short	0x0000
        /*0082*/ 	.short	0x0000
        /*0084*/ 	.byte	0x00, 0xf0, 0x11, 0x00


	//----- nvinfo : EIATTR_SPARSE_MMA_MASK
	.align		4
.L_909:
        /*0088*/ 	.byte	0x03, 0x50
        /*008a*/ 	.short	0x0000


	//----- nvinfo : EIATTR_MAXREG_COUNT
	.align		4
        /*008c*/ 	.byte	0x03, 0x1b
        /*008e*/ 	.short	0x00ff


	//----- nvinfo : EIATTR_VRC_CTA_INIT_COUNT
	.align		4
        /*0090*/ 	.byte	0x02, 0x4a
	.zero		1
	.zero		1


	//----- nvinfo : EIATTR_EXIT_INSTR_OFFSETS
	.align		4
        /*0094*/ 	.byte	0x04, 0x1c
        /*0096*/ 	.short	(.L_911 - .L_910)


	//   ....[0]....
.L_910:
        /*0098*/ 	.word	0x000000b0


	//   ....[1]....
        /*009c*/ 	.word	0x00000b00


	//----- nvinfo : EIATTR_MAX_THREADS
	.align		4
.L_911:
        /*00a0*/ 	.byte	0x04, 0x05
        /*00a2*/ 	.short	(.L_913 - .L_912)
.L_912:
        /*00a4*/ 	.word	0x00000080
        /*00a8*/ 	.word	0x00000001
        /*00ac*/ 	.word	0x00000001


	//----- nvinfo : EIATTR_CRS_STACK_SIZE
	.align		4
.L_913:
        /*00b0*/ 	.byte	0x04, 0x1e
        /*00b2*/ 	.short	(.L_915 - .L_914)
.L_914:
        /*00b4*/ 	.word	0x00000000


	//----- nvinfo : EIATTR_CBANK_PARAM_SIZE
	.align		4
.L_915:
        /*00b8*/ 	.byte	0x03, 0x19
        /*00ba*/ 	.short	0x0030


	//----- nvinfo : EIATTR_PARAM_CBANK
	.align		4
        /*00bc*/ 	.byte	0x04, 0x0a
        /*00be*/ 	.short	(.L_917 - .L_916)
	.align		4
.L_916:
        /*00c0*/ 	.word	index@(.nv.constant0.nvkernel__Z3rhsv_F1L1614_20)
        /*00c4*/ 	.short	0x0380
        /*00c6*/ 	.short	0x0030


	//----- nvinfo : EIATTR_SW_WAR
	.align		4
.L_917:
        /*00c8*/ 	.byte	0x04, 0x36
        /*00ca*/ 	.short	(.L_919 - .L_918)
.L_918:
        /*00cc*/ 	.word	0x00000008
.L_919:


//--------------------- .nv.info.nvkernel__Z3rhsv_F1L1597_18 --------------------------
	.section	.nv.info.nvkernel__Z3rhsv_F1L1597_18,"",@"SHT_CUDA_INFO"
	.sectionflags	@""
	.align	4


	//----- nvinfo : EIATTR_CUDA_API_VERSION
	.align		4
        /*0000*/ 	.byte	0x04, 0x37
        /*0002*/ 	.short	(.L_921 - .L_920)
.L_920:
        /*0004*/ 	.word	0x00000081


	//----- nvinfo : EIATTR_KPARAM_INFO
	.align		4
.L_921:
        /*0008*/ 	.byte	0x04, 0x17
        /*000a*/ 	.short	(.L_923 - .L_922)
.L_922:
        /*000c*/ 	.word	0x00000000
        /*0010*/ 	.short	0x0007
        /*0012*/ 	.short	0x0028
        /*0014*/ 	.byte	0x00, 0xf5, 0x21, 0x00


	//----- nvinfo : EIATTR_KPARAM_INFO
	.align		4
.L_923:
        /*0018*/ 	.byte	0x04, 0x17
        /*001a*/ 	.short	(.L_925 - .L_924)
.L_924:
        /*001c*/ 	.word	0x00000000
        /*0020*/ 	.short	0x0006
        /*0022*/ 	.short	0x0020
        /*0024*/ 	.byte	0x00, 0xf5, 0x21, 0x00


	//----- nvinfo : EIATTR_KPARAM_INFO
	.align		4
.L_925:
        /*0028*/ 	.byte	0x04, 0x17
        /*002a*/ 	.short	(.L_927 - .L_926)
.L_926:
        /*002c*/ 	.word	0x00000000
        /*0030*/ 	.short	0x0005
        /*0032*/ 	.short	0x0018
        /*0034*/ 	.byte	0x00, 0xf5, 0x21, 0x00


	//----- nvinfo : EIATTR_KPARAM_INFO
	.align		4
.L_927:
        /*0038*/ 	.byte	0x04, 0x17
        /*003a*/ 	.short	(.L_929 - .L_928)
.L_928:
        /*003c*/ 	.word	0x00000000
        /*0040*/ 	.short	0x0004
        /*0042*/ 	.short	0x0010
        /*0044*/ 	.byte	0x00, 0xf5, 0x21, 0x00


	//----- nvinfo : EIATTR_KPARAM_INFO
	.align		4
.L_929:
        /*0048*/ 	.byte	0x04, 0x17
        /*004a*/ 	.short	(.L_931 - .L_930)
.L_930:
        /*004c*/ 	.word	0x00000000
        /*0050*/ 	.short	0x0003
        /*0052*/ 	.short	0x000c
        /*0054*/ 	.byte	0x00, 0xf0, 0x11, 0x00


	//----- nvinfo : EIATTR_KPARAM_INFO
	.align		4
.L_931:
        /*0058*/ 	.byte	0x04, 0x17
        /*005a*/ 	.short	(.L_933 - .L_932)
.L_932:
        /*005c*/ 	.word	0x00000000
        /*0060*/ 	.short	0x0002
        /*0062*/ 	.short	0x0008
        /*0064*/ 	.byte	0x00, 0xf0, 0x11, 0x00


	//----- nvinfo : EIATTR_KPARAM_INFO
	.align		4
.L_933:
        /*0068*/ 	.byte	0x04, 0x17
        /*006a*/ 	.short	(.L_935 - .L_934)
.L_934:
        /*006c*/ 	.word	0x00000000
        /*0070*/ 	.short	0x0001
        /*0072*/ 	.short	0x0004
        /*0074*/ 	.byte	0x00, 0xf0, 0x11, 0x00


	//----- nvinfo : EIATTR_KPARAM_INFO
	.align		4
.L_935:
        /*0078*/ 	.byte	0x04, 0x17
        /*007a*/ 	.short	(.L_937 - .L_936)
.L_936:
        /*007c*/ 	.word	0x00000000
        /*0080*/ 	.short	0x0000
        /*0082*/ 	.short	0x0000
        /*0084*/ 	.byte	0x00, 0xf0, 0x11, 0x00


	//----- nvinfo : EIATTR_SPARSE_MMA_MASK
	.align		4
.L_937:
        /*0088*/ 	.byte	0x03, 0x50
        /*008a*/ 	.short	0x0000


	//----- nvinfo : EIATTR_MAXREG_COUNT
	.align		4
        /*008c*/ 	.byte	0x03, 0x1b
        /*008e*/ 	.short	0x00ff


	//----- nvinfo : EIATTR_VRC_CTA_INIT_COUNT
	.align		4
        /*0090*/ 	.byte	0x02, 0x4a
	.zero		1
	.zero		1


	//----- nvinfo : EIATTR_EXIT_INSTR_OFFSETS
	.align		4
        /*0094*/ 	.byte	0x04, 0x1c
        /*0096*/ 	.short	(.L_939 - .L_938)


	//   ....[0]....
.L_938:
        /*0098*/ 	.word	0x000000b0


	//   ....[1]....
        /*009c*/ 	.word	0x00000b30


	//----- nvinfo : EIATTR_MAX_THREADS
	.align		4
.L_939:
        /*00a0*/ 	.byte	0x04, 0x05
        /*00a2*/ 	.short	(.L_941 - .L_940)
.L_940:
        /*00a4*/ 	.word	0x00000080
        /*00a8*/ 	.word	0x00000001
        /*00ac*/ 	.word	0x00000001


	//----- nvinfo : EIATTR_CRS_STACK_SIZE
	.align		4
.L_941:
        /*00b0*/ 	.byte	0x04, 0x1e
        /*00b2*/ 	.short	(.L_943 - .L_942)
.L_942:
        /*00b4*/ 	.word	0x00000000


	//----- nvinfo : EIATTR_CBANK_PARAM_SIZE
	.align		4
.L_943:
        /*00b8*/ 	.byte	0x03, 0x19
        /*00ba*/ 	.short	0x0030


	//----- nvinfo : EIATTR_PARAM_CBANK
	.align		4
        /*00bc*/ 	.byte	0x04, 0x0a
        /*00be*/ 	.short	(.L_945 - .L_944)
	.align		4
.L_944:
        /*00c0*/ 	.word	index@(.nv.constant0.nvkernel__Z3rhsv_F1L1597_18)
        /*00c4*/ 	.short	0x0380
        /*00c6*/ 	.short	0x0030


	//----- nvinfo : EIATTR_SW_WAR
	.align		4
.L_945:
        /*00c8*/ 	.byte	0x04, 0x36
        /*00ca*/ 	.short	(.L_947 - .L_946)
.L_946:
        /*00cc*/ 	.word	0x00000008
.L_947:


//--------------------- .nv.info.__cuda_sm20_dblrcp_rn_slowpath_v3 --------------------------
	.section	.nv.info.__cuda_sm20_dblrcp_rn_slowpath_v3,"",@"SHT_CUDA_INFO"
	.sectionflags	@""
	.align	4


	//----- nvinfo : EIATTR_CUDA_API_VERSION
	.align		4
        /*0000*/ 	.byte	0x04, 0x37
        /*0002*/ 	.short	(.L_949 - .L_948)
.L_948:
        /*0004*/ 	.word	0x00000081


	//----- nvinfo : EIATTR_SPARSE_MMA_MASK
	.align		4
.L_949:
        /*0008*/ 	.byte	0x03, 0x50
        /*000a*/ 	.short	0x0000


	//----- nvinfo : EIATTR_VRC_CTA_INIT_COUNT
	.align		4
        /*000c*/ 	.byte	0x02, 0x4a
	.zero		1
	.zero		1


	//----- nvinfo : EIATTR_CRS_STACK_SIZE
	.align		4
        /*0010*/ 	.byte	0x04, 0x1e
        /*0012*/ 	.short	(.L_951 - .L_950)
.L_950:
        /*0014*/ 	.word	0x00000000


	//----- nvinfo : EIATTR_SW_WAR
	.align		4
.L_951:
        /*0018*/ 	.byte	0x04, 0x36
        /*001a*/ 	.short	(.L_953 - .L_952)
.L_952:
        /*001c*/ 	.word	0x00000008
.L_953:


//--------------------- .nv.info.nvkernel__Z3rhsv_F1L1574_16 --------------------------
	.section	.nv.info.nvkernel__Z3rhsv_F1L1574_16,"",@"SHT_CUDA_INFO"
	.sectionflags	@""
	.align	4


	//----- nvinfo : EIATTR_CUDA_API_VERSION
	.align		4
        /*0000*/ 	.byte	0x04, 0x37
        /*0002*/ 	.short	(.L_955 - .L_954)
.L_954:
        /*0004*/ 	.word	0x00000081


	//----- nvinfo : EIATTR_KPARAM_INFO
	.align		4
.L_955:
        /*0008*/ 	.byte	0x04, 0x17
        /*000a*/ 	.short	(.L_957 - .L_956)
.L_956:
        /*000c*/ 	.word	0x00000000
        /*0010*/ 	.short	0x0007
        /*0012*/ 	.short	0x0030
        /*0014*/ 	.byte	0x00, 0xf5, 0x21, 0x00


	//----- nvinfo : EIATTR_KPARAM_INFO
	.align		4
.L_957:
        /*0018*/ 	.byte	0x04, 0x17
        /*001a*/ 	.short	(.L_959 - .L_958)
.L_958:
        /*001c*/ 	.word	0x00000000
        /*0020*/ 	.short	0x0006
        /*0022*/ 	.short	0x0028
        /*0024*/ 	.byte	0x00, 0xf5, 0x21, 0x00


	//----- nvinfo : EIATTR_KPARAM_INFO
	.align		4
.L_959:
        /*0028*/ 	.byte	0x04, 0x17
        /*002a*/ 	.short	(.L_961 - .L_960)
.L_960:
        /*002c*/ 	.word	0x00000000
        /*0030*/ 	.short	0x0005
        /*0032*/ 	.short	0x0020
        /*0034*/ 	.byte	0x00, 0xf5, 0x21, 0x00


	//----- nvinfo : EIATTR_KPARAM_INFO
	.align		4
.L_961:
        /*0038*/ 	.byte	0x04, 0x17
        /*003a*/ 	.short	(.L_963 - .L_962)
.L_962:
        /*003c*/ 	.word	0x00000000
        /*0040*/ 	.short	0x0004
        /*0042*/ 	.short	0x0018
        /*0044*/ 	.byte	0x00, 0xf5, 0x21, 0x00


	//----- nvinfo : EIATTR_KPARAM_INFO
	.align		4
.L_963:
        /*0048*/ 	.byte	0x04, 0x17
        /*004a*/ 	.short	(.L_965 - .L_964)
.L_964:
        /*004c*/ 	.word	0x00000000
        /*0050*/ 	.short	0x0003
        /*0052*/ 	.short	0x0010
        /*0054*/ 	.byte	0x00, 0xf5, 0x21, 0x00


	//----- nvinfo : EIATTR_KPARAM_INFO
	.align		4
.L_965:
        /*0058*/ 	.byte	0x04, 0x17
        /*005a*/ 	.short	(.L_967 - .L_966)
.L_966:
        /*005c*/ 	.word	0x00000000
        /*0060*/ 	.short	0x0002
        /*0062*/ 	.short	0x0008
        /*0064*/ 	.byte	0x00, 0xf0, 0x11, 0x00


	//----- nvinfo : EIATTR_KPARAM_INFO
	.align		4
.L_967:
        /*0068*/ 	.byte	0x04, 0x17
        /*006a*/ 	.short	(.L_969 - .L_968)
.L_968:
        /*006c*/ 	.word	0x00000000
        /*0070*/ 	.short	0x0001
        /*0072*/ 	.short	0x0004
        /*0074*/ 	.byte	0x00, 0xf0, 0x11, 0x00


	//----- nvinfo : EIATTR_KPARAM_INFO
	.align		4
.L_969:
        /*0078*/ 	.byte	0x04, 0x17
        /*007a*/ 	.short	(.L_971 - .L_970)
.L_970:
        /*007c*/ 	.word	0x00000000
        /*0080*/ 	.short	0x0000
        /*0082*/ 	.short	0x0000
        /*0084*/ 	.byte	0x00, 0xf0, 0x11, 0x00


	//----- nvinfo : EIATTR_SPARSE_MMA_MASK
	.align		4
.L_971:
        /*0088*/ 	.byte	0x03, 0x50
        /*008a*/ 	.short	0x0000


	//----- nvinfo : EIATTR_MAXREG_COUNT
	.align		4
        /*008c*/ 	.byte	0x03, 0x1b
        /*008e*/ 	.short	0x00ff


	//----- nvinfo : EIATTR_VRC_CTA_INIT_COUNT
	.align		4
        /*0090*/ 	.byte	0x02, 0x4a
	.zero		1
	.zero		1


	//----- nvinfo : EIATTR_EXIT_INSTR_OFFSETS
	.align		4
        /*0094*/ 	.byte	0x04, 0x1c
        /*0096*/ 	.short	(.L_973 - .L_972)


	//   ....[0]....
.L_972:
        /*0098*/ 	.word	0x000000b0


	//   ....[1]....
        /*009c*/ 	.word	0x00000cb0


	//----- nvinfo : EIATTR_MAX_THREADS
	.align		4
.L_973:
        /*00a0*/ 	.byte	0x04, 0x05
        /*00a2*/ 	.short	(.L_975 - .L_974)
.L_974:
        /*00a4*/ 	.word	0x00000080
        /*00a8*/ 	.word	0x00000001
        /*00ac*/ 	.word	0x00000001


	//----- nvinfo : EIATTR_CRS_STACK_SIZE
	.align		4
.L_975:
        /*00b0*/ 	.byte	0x04, 0x1e
        /*00b2*/ 	.short	(.L_977 - .L_976)
.L_976:
        /*00b4*/ 	.word	0x00000000


	//----- nvinfo : EIATTR_CBANK_PARAM_SIZE
	.align		4
.L_977:
        /*00b8*/ 	.byte	0x03, 0x19
        /*00ba*/ 	.short	0x0038


	//----- nvinfo : EIATTR_PARAM_CBANK
	.align		4
        /*00bc*/ 	.byte	0x04, 0x0a
        /*00be*/ 	.short	(.L_979 - .L_978)
	.align		4
.L_978:
        /*00c0*/ 	.word	index@(.nv.constant0.nvkernel__Z3rhsv_F1L1574_16)
        /*00c4*/ 	.short	0x0380
        /*00c6*/ 	.short	0x0038


	//----- nvinfo : EIATTR_SW_WAR
	.align		4
.L_979:
        /*00c8*/ 	.byte	0x04, 0x36
        /*00ca*/ 	.short	(.L_981 - .L_980)
.L_980:
        /*00cc*/ 	.word	0x00000008
.L_981:


//--------------------- .nv.info.nvkernel__Z6l2normiiiiiiiiii_F1L1529_14 --------------------------
	.section	.nv.info.nvkernel__Z6l2normiiiiiiiiii_F1L1529_14,"",@"SHT_CUDA_INFO"
	.sectionflags	@""
	.align	4


	//----- nvinfo : EIATTR_CUDA_API_VERSION
	.align		4
        /*0000*/ 	.byte	0x04, 0x37
        /*0002*/ 	.short	(.L_983 - .L_982)
.L_982:
        /*0004*/ 	.word	0x00000081


	//----- nvinfo : EIATTR_KPARAM_INFO
	.align		4
.L_983:
        /*0008*/ 	.byte	0x04, 0x17
        /*000a*/ 	.short	(.L_985 - .L_984)
.L_984:
        /*000c*/ 	.word	0x00000000
        /*0010*/ 	.short	0x000b
        /*0012*/ 	.short	0x0040
        /*0014*/ 	.byte	0x00, 0xf5, 0x21, 0x00


	//----- nvinfo : EIATTR_KPARAM_INFO
	.align		4
.L_985:
        /*0018*/ 	.byte	0x04, 0x17
        /*001a*/ 	.short	(.L_987 - .L_986)
.L_986:
        /*001c*/ 	.word	0x00000000
        /*0020*/ 	.short	0x000a
        /*0022*/ 	.short	0x0038
        /*0024*/ 	.byte	0x00, 0xf5, 0x21, 0x00


	//----- nvinfo : EIATTR_KPARAM_INFO
	.align		4
.L_987:
        /*0028*/ 	.byte	0x04, 0x17
        /*002a*/ 	.short	(.L_989 - .L_988)
.L_988:
        /*002c*/ 	.word	0x00000000
        /*0030*/ 	.short	0x0009
        /*0032*/ 	.short	0x0030
        /*0034*/ 	.byte	0x00, 0xf5, 0x21, 0x00


	//----- nvinfo : EIATTR_KPARAM_INFO
	.align		4
.L_989:
        /*0038*/ 	.byte	0x04, 0x17
        /*003a*/ 	.short	(.L_991 - .L_990)
.L_990:
        /*003c*/ 	.word	0x00000000
        /*0040*/ 	.short	0x0008
        /*0042*/ 	.short	0x0028
        /*0044*/ 	.byte	0x00, 0xf5, 0x21, 0x00


	//----- nvinfo : EIATTR_KPARAM_INFO
	.align		4
.L_991:
        /*0048*/ 	.byte	0x04, 0x17
        /*004a*/ 	.short	(.L_993 - .L_992)
.L_992:
        /*004c*/ 	.word	0x00000000
        /*0050*/ 	.short	0x0007
        /*0052*/ 	.short	0x0020
        /*0054*/ 	.byte	0x00, 0xf5, 0x21, 0x00


	//----- nvinfo : EIATTR_KPARAM_INFO
	.align		4
.L_993:
        /*0058*/ 	.byte	0x04, 0x17
        /*005a*/ 	.short	(.L_995 - .L_994)
.L_994:
        /*005c*/ 	.word	0x00000000
        /*0060*/ 	.short	0x0006
        /*0062*/ 	.short	0x0018
        /*0064*/ 	.byte	0x00, 0xf5, 0x21, 0x00


	//----- nvinfo : EIATTR_KPARAM_INFO
	.align		4
.L_995:
        /*0068*/ 	.byte	0x04, 0x17
        /*006a*/ 	.short	(.L_997 - .L_996)
.L_996:
        /*006c*/ 	.word	0x00000000
        /*0070*/ 	.short	0x0005
        /*0072*/ 	.short	0x0014
        /*0074*/ 	.byte	0x00, 0xf0, 0x11, 0x00


	//----- nvinfo : EIATTR_KPARAM_INFO
	.align		4
.L_997:
        /*0078*/ 	.byte	0x04, 0x17
        /*007a*/ 	.short	(.L_999 - .L_998)
.L_998:
        /*007c*/ 	.word	0x00000000
        /*0080*/ 	.short	0x0004
        /*0082*/ 	.short	0x0010
        /*0084*/ 	.byte	0x00, 0xf0, 0x11, 0x00


	//----- nvinfo : EIATTR_KPARAM_INFO
	.align		4
.L_999:
        /*0088*/ 	.byte	0x04, 0x17
        /*008a*/ 	.short	(.L_1001 - .L_1000)
.L_1000:
        /*008c*/ 	.word	0x00000000
        /*0090*/ 	.short	0x0003
        /*0092*/ 	.short	0x000c
        /*0094*/ 	.byte	0x00, 0xf0, 0x11, 0x00


	//----- nvinfo : EIATTR_KPARAM_INFO
	.align		4
.L_1001:
        /*0098*/ 	.byte	0x04, 0x17
        /*009a*/ 	.short	(.L_1003 - .L_1002)
.L_1002:
        /*009c*/ 	.word	0x00000000
        /*00a0*/ 	.short	0x0002
        /*00a2*/ 	.short	0x0008
        /*00a4*/ 	.byte	0x00, 0xf0, 0x11, 0x00


	//----- nvinfo : EIATTR_KPARAM_INFO
	.align		4
.L_1003:
        /*00a8*/ 	.byte	0x04, 0x17
        /*00aa*/ 	.short	(.L_1005 - .L_1004)
.L_1004:
        /*00ac*/ 	.word	0x00000000
        /*00b0*/ 	.short	0x0001
        /*00b2*/ 	.short	0x0004
        /*00b4*/ 	.byte	0x00, 0xf0, 0x11, 0x00


	//----- nvinfo : EIATTR_KPARAM_INFO
	.align		4
.L_1005:
        /*00b8*/ 	.byte	0x04, 0x17
        /*00ba*/ 	.short	(.L_1007 - .L_1006)
.L_1006:
        /*00bc*/ 	.word	0x00000000
        /*00c0*/ 	.short	0x0000
        /*00c2*/ 	.short	0x0000
        /*00c4*/ 	.byte	0x00, 0xf0, 0x11, 0x00


	//----- nvinfo : EIATTR_SPARSE_MMA_MASK
	.align		4
.L_1007:
        /*00c8*/ 	.byte	0x03, 0x50
        /*00ca*/ 	.short	0x0000


	//----- nvinfo : EIATTR_MAXREG_COUNT
	.align		4
        /*00cc*/ 	.byte	0x03, 0x1b
        /*00ce*/ 	.short	0x00ff


	//----- nvinfo : EIATTR_NUM_BARRIERS
	.align		4
        /*00d0*/ 	.byte	0x02, 0x4c
        /*00d2*/ 	.byte	0x01
	.zero		1


	//----- nvinfo : EIATTR_COOP_GROUP_MASK_REGIDS
	.align		4
        /*00d4*/ 	.byte	0x04, 0x29
        /*00d6*/ 	.short	(.L_1009 - .L_1008)


	//   ....[0]....
.L_1008:
        /*00d8*/ 	.word	0xffffffff


	//   ....[1]....
        /*00dc*/ 	.word	0xffffffff


	//   ....[2]....
        /*00e0*/ 	.word	0xffffffff


	//   ....[3]....
        /*00e4*/ 	.word	0xffffffff


	//   ....[4]....
        /*00e8*/ 	.word	0xffffffff


	//   ....[5]....
        /*00ec*/ 	.word	0xffffffff


	//   ....[6]....
        /*00f0*/ 	.word	0xffffffff


	//   ....[7]....
        /*00f4*/ 	.word	0xffffffff


	//   ....[8]....
        /*00f8*/ 	.word	0xffffffff


	//   ....[9]....
        /*00fc*/ 	.word	0xffffffff


	//   ....[10]....
        /*0100*/ 	.word	0xffffffff


	//   ....[11]....
        /*0104*/ 	.word	0xffffffff


	//   ....[12]....
        /*0108*/ 	.word	0xffffffff


	//   ....[13]....
        /*010c*/ 	.word	0xffffffff


	//   ....[14]....
        /*0110*/ 	.word	0xffffffff


	//   ....[15]....
        /*0114*/ 	.word	0xffffffff


	//   ....[16]....
        /*0118*/ 	.word	0xffffffff


	//   ....[17]....
        /*011c*/ 	.word	0xffffffff


	//   ....[18]....
        /*0120*/ 	.word	0xffffffff


	//   ....[19]....
        /*0124*/ 	.word	0xffffffff


	//   ....[20]....
        /*0128*/ 	.word	0xffffffff


	//   ....[21]....
        /*012c*/ 	.word	0xffffffff


	//   ....[22]....
        /*0130*/ 	.word	0xffffffff


	//   ....[23]....
        /*0134*/ 	.word	0xffffffff


	//   ....[24]....
        /*0138*/ 	.word	0xffffffff


	//   ....[25]....
        /*013c*/ 	.word	0xffffffff


	//   ....[26]....
        /*0140*/ 	.word	0xffffffff


	//   ....[27]....
        /*0144*/ 	.word	0xffffffff


	//   ....[28]....
        /*0148*/ 	.word	0xffffffff


	//   ....[29]....
        /*014c*/ 	.word	0xffffffff


	//   ....[30]....
        /*0150*/ 	.word	0xffffffff


	//   ....[31]....
        /*0154*/ 	.word	0xffffffff


	//   ....[32]....
        /*0158*/ 	.word	0xffffffff


	//   ....[33]....
        /*015c*/ 	.word	0xffffffff


	//   ....[34]....
        /*0160*/ 	.word	0xffffffff


	//   ....[35]....
        /*0164*/ 	.word	0xffffffff


	//   ....[36]....
        /*0168*/ 	.word	0xffffffff


	//   ....[37]....
        /*016c*/ 	.word	0xffffffff


	//   ....[38]....
        /*0170*/ 	.word	0xffffffff


	//   ....[39]....
        /*0174*/ 	.word	0xffffffff


	//   ....[40]....
        /*0178*/ 	.word	0xffffffff


	//   ....[41]....
        /*017c*/ 	.word	0xffffffff


	//   ....[42]....
        /*0180*/ 	.word	0xffffffff


	//   ....[43]....
        /*0184*/ 	.word	0xffffffff


	//   ....[44]....
        /*0188*/ 	.word	0xffffffff


	//   ....[45]....
        /*018c*/ 	.word	0xffffffff


	//   ....[46]....
        /*0190*/ 	.word	0xffffffff


	//   ....[47]....
        /*0194*/ 	.word	0xffffffff


	//   ....[48]....
        /*0198*/ 	.word	0xffffffff


	//   ....[49]....
        /*019c*/ 	.word	0xffffffff


	//   ....[50]....
        /*01a0*/ 	.word	0xffffffff


	//   ....[51]....
        /*01a4*/ 	.word	0xffffffff


	//   ....[52]....
        /*01a8*/ 	.word	0xffffffff


	//   ....[53]....
        /*01ac*/ 	.word	0xffffffff


	//   ....[54]....
        /*01b0*/ 	.word	0xffffffff


	//   ....[55]....
        /*01b4*/ 	.word	0xffffffff


	//   ....[56]....
        /*01b8*/ 	.word	0xffffffff


	//   ....[57]....
        /*01bc*/ 	.word	0xffffffff


	//   ....[58]....
        /*01c0*/ 	.word	0xffffffff


	//   ....[59]....
        /*01c4*/ 	.word	0xffffffff


	//   ....[60]....
        /*01c8*/ 	.word	0xffffffff


	//   ....[61]....
        /*01cc*/ 	.word	0xffffffff


	//   ....[62]....
        /*01d0*/ 	.word	0xffffffff


	//   ....[63]....
        /*01d4*/ 	.word	0xffffffff


	//   ....[64]....
        /*01d8*/ 	.word	0xffffffff


	//   ....[65]....
        /*01dc*/ 	.word	0xffffffff


	//   ....[66]....
        /*01e0*/ 	.word	0xffffffff


	//   ....[67]....
        /*01e4*/ 	.word	0xffffffff


	//   ....[68]....
        /*01e8*/ 	.word	0xffffffff


	//   ....[69]....
        /*01ec*/ 	.word	0xffffffff


	//   ....[70]....
        /*01f0*/ 	.word	0x0500000f


	//   ....[71]....
        /*01f4*/ 	.word	0x0500000f


	//   ....[72]....
        /*01f8*/ 	.word	0x0500000f


	//   ....[73]....
        /*01fc*/ 	.word	0x0500000f


	//   ....[74]....
        /*0200*/ 	.word	0x0500000f


	//   ....[75]....
        /*0204*/ 	.word	0x0500000f


	//   ....[76]....
        /*0208*/ 	.word	0x0500000f


	//   ....[77]....
        /*020c*/ 	.word	0x0500000f


	//   ....[78]....
        /*0210*/ 	.word	0x0500000f


	//   ....[79]....
        /*0214*/ 	.word	0x0500000f


	//   ....[80]....
        /*0218*/ 	.word	0x0500000f


	//   ....[81]....
        /*021c*/ 	.word	0x0500000f


	//   ....[82]....
        /*0220*/ 	.word	0x0500000f


	//   ....[83]....
        /*0224*/ 	.word	0x0500000f


	//   ....[84]....
        /*0228*/ 	.word	0x0500000f


	//   ....[85]....
        /*022c*/ 	.word	0x0500000f


	//   ....[86]....
        /*0230*/ 	.word	0x0500000f


	//   ....[87]....
        /*0234*/ 	.word	0x0500000f


	//   ....[88]....
        /*0238*/ 	.word	0x0500000f


	//   ....[89]....
        /*023c*/ 	.word	0x0500000f


	//   ....[90]....
        /*0240*/ 	.word	0x0500000f


	//   ....[91]....
        /*0244*/ 	.word	0x0500000f


	//   ....[92]....
        /*0248*/ 	.word	0x0500000f


	//   ....[93]....
        /*024c*/ 	.word	0x0500000f


	//   ....[94]....
        /*0250*/ 	.word	0x0500000f


	//   ....[95]....
        /*0254*/ 	.word	0x0500000f


	//----- nvinfo : EIATTR_COOP_GROUP_INSTR_OFFSETS
	.align		4
.L_1009:
        /*0258*/ 	.byte	0x04, 0x28
        /*025a*/ 	.short	(.L_1011 - .L_1010)


	//   ....[0]....
.L_1010:
        /*025c*/ 	.word	0x000009b0


	//   ....[1]....
        /*0260*/ 	.word	0x000009c0


	//   ....[2]....
        /*0264*/ 	.word	0x00000a00


	//   ....[3]....
        /*0268*/ 	.word	0x00000a10


	//   ....[4]....
        /*026c*/ 	.word	0x00000a50


	//   ....[5]....
        /*0270*/ 	.word	0x00000a60


	//   ....[6]....
        /*0274*/ 	.word	0x00000aa0


	//   ....[7]....
        /*0278*/ 	.word	0x00000ab0


	//   ....[8]....
        /*027c*/ 	.word	0x00000af0


	//   ....[9]....
        /*0280*/ 	.word	0x00000b00


	//   ....[10]....
        /*0284*/ 	.word	0x00000cc0


	//   ....[11]....
        /*0288*/ 	.word	0x00000cd0


	//   ....[12]....
        /*028c*/ 	.word	0x00000d10


	//   ....[13]....
        /*0290*/ 	.word	0x00000d20


	//   ....[14]....
        /*0294*/ 	.word	0x00000df0


	//   ....[15]....
        /*0298*/ 	.word	0x00000e20


	//   ....[16]....
        /*029c*/ 	.word	0x00000e60


	//   ....[17]....
        /*02a0*/ 	.word	0x00000e70


	//   ....[18]....
        /*02a4*/ 	.word	0x00000ea0


	//   ....[19]....
        /*02a8*/ 	.word	0x00000ec0


	//   ....[20]....
        /*02ac*/ 	.word	0x00000f00


	//   ....[21]....
        /*02b0*/ 	.word	0x00000f10


	//   ....[22]....
        /*02b4*/ 	.word	0x00000f30


	//   ....[23]....
        /*02b8*/ 	.word	0x00000f40


	//   ....[24]....
        /*02bc*/ 	.word	0x00001040


	//   ....[25]....
        /*02c0*/ 	.word	0x00001050


	//   ....[26]....
        /*02c4*/ 	.word	0x00001090


	//   ....[27]....
        /*02c8*/ 	.word	0x000010a0


	//   ....[28]....
        /*02cc*/ 	.word	0x00001170


	//   ....[29]....
        /*02d0*/ 	.word	0x00001180


	//   ....[30]....
        /*02d4*/ 	.word	0x000011d0


	//   ....[31]....
        /*02d8*/ 	.word	0x000011e0


	//   ....[32]....
        /*02dc*/ 	.word	0x00001210


	//   ....[33]....
        /*02e0*/ 	.word	0x00001230


	//   ....[34]....
        /*02e4*/ 	.word	0x00001270


	//   ....[35]....
        /*02e8*/ 	.word	0x00001280


	//   ....[36]....
        /*02ec*/ 	.word	0x000012a0


	//   ....[37]....
        /*02f0*/ 	.word	0x000012b0


	//   ....[38]....
        /*02f4*/ 	.word	0x000013b0


	//   ....[39]....
        /*02f8*/ 	.word	0x000013c0


	//   ....[40]....
        /*02fc*/ 	.word	0x00001400


	//   ....[41]....
        /*0300*/ 	.word	0x00001410


	//   ....[42]....
        /*0304*/ 	.word	0x000014e0


	//   ....[43]....
        /*0308*/ 	.word	0x000014f0


	//   ....[44]....
        /*030c*/ 	.word	0x00001540


	//   ....[45]....
        /*0310*/ 	.word	0x00001550


	//   ....[46]....
        /*0314*/ 	.word	0x00001580


	//   ....[47]....
        /*0318*/ 	.word	0x000015a0


	//   ....[48]....
        /*031c*/ 	.word	0x000015e0


	//   ....[49]....
        /*0320*/ 	.word	0x000015f0


	//   ....[50]....
        /*0324*/ 	.word	0x00001610


	//   ....[51]....
        /*0328*/ 	.word	0x00001620


	//   ....[52]....
        /*032c*/ 	.word	0x00001720


	//   ....[53]....
        /*0330*/ 	.word	0x00001730


	//   ....[54]....
        /*0334*/ 	.word	0x00001770


	//   ....[55]....
        /*0338*/ 	.word	0x00001780


	//   ....[56]....
        /*033c*/ 	.word	0x00001850


	//   ....[57]....
        /*0340*/ 	.word	0x00001860


	//   ....[58]....
        /*0344*/ 	.word	0x000018b0


	//   ....[59]....
        /*0348*/ 	.word	0x000018c0


	//   ....[60]....
        /*034c*/ 	.word	0x000018f0


	//   ....[61]....
        /*0350*/ 	.word	0x00001910


	//   ....[62]....
        /*0354*/ 	.word	0x00001950


	//   ....[63]....
        /*0358*/ 	.word	0x00001960


	//   ....[64]....
        /*035c*/ 	.word	0x00001980


	//   ....[65]....
        /*0360*/ 	.word	0x00001990


	//   ....[66]....
        /*0364*/ 	.word	0x00001ab0


	//   ....[67]....
        /*0368*/ 	.word	0x00001ac0


	//   ....[68]....
        /*036c*/ 	.word	0x00001ae0


	//   ....[69]....
        /*0370*/ 	.word	0x00001af0


	//   ....[70]....
        /*0374*/ 	.word	0x00001ba0


	//   ....[71]....
        /*0378*/ 	.word	0x00001bf0


	//   ....[72]....
        /*037c*/ 	.word	0x00001c70


	//   ....[73]....
        /*0380*/ 	.word	0x00001cc0


	//   ....[74]....
        /*0384*/ 	.word	0x00001d40


	//   ....[75]....
        /*0388*/ 	.word	0x00001d90


	//   ....[76]....
        /*038c*/ 	.word	0x00001e10


	//   ....[77]....
        /*0390*/ 	.word	0x00001e60


	//   ....[78]....
        /*0394*/ 	.word	0x00001ee0


	//   ....[79]....
        /*0398*/ 	.word	0x00001f30


	//   ....[80]....
        /*039c*/ 	.word	0x00001fb0


	//   ....[81]....
        /*03a0*/ 	.word	0x00002000


	//   ....[82]....
        /*03a4*/ 	.word	0x00002080


	//   ....[83]....
        /*03a8*/ 	.word	0x000020d0


	//   ....[84]....
        /*03ac*/ 	.word	0x00002150


	//   ....[85]....
        /*03b0*/ 	.word	0x000021a0


	//   ....[86]....
        /*03b4*/ 	.word	0x00002220


	//   ....[87]....
        /*03b8*/ 	.word	0x00002270


	//   ....[88]....
        /*03bc*/ 	.word	0x000022f0


	//   ....[89]....
        /*03c0*/ 	.word	0x00002340


	//   ....[90]....
        /*03c4*/ 	.word	0x000023c0


	//   ....[91]....
        /*03c8*/ 	.word	0x00002410


	//   ....[92]....
        /*03cc*/ 	.word	0x00002490


	//   ....[93]....
        /*03d0*/ 	.word	0x000024e0


	//   ....[94]....
        /*03d4*/ 	.word	0x00002560


	//   ....[95]....
        /*03d8*/ 	.word	0x000025b0


	//----- nvinfo : EIATTR_VRC_CTA_INIT_COUNT
	.align		4
.L_1011:
        /*03dc*/ 	.byte	0x02, 0x4a
	.zero		1
	.zero		1


	//----- nvinfo : EIATTR_EXIT_INSTR_OFFSETS
	.align		4
        /*03e0*/ 	.byte	0x04, 0x1c
        /*03e2*/ 	.short	(.L_1013 - .L_1012)


	//   ....[0]....
.L_1012:
        /*03e4*/ 	.word	0x000019d0


	//   ....[1]....
        /*03e8*/ 	.word	0x00001b00


	//   ....[2]....
        /*03ec*/ 	.word	0x00001b40


	//----- nvinfo : EIATTR_MAX_THREADS
	.align		4
.L_1013:
        /*03f0*/ 	.byte	0x04, 0x05
        /*03f2*/ 	.short	(.L_1015 - .L_1014)
.L_1014:
        /*03f4*/ 	.word	0x00000080
        /*03f8*/ 	.word	0x00000001
        /*03fc*/ 	.word	0x00000001


	//----- nvinfo : EIATTR_CRS_STACK_SIZE
	.align		4
.L_1015:
        /*0400*/ 	.byte	0x04, 0x1e
        /*0402*/ 	.short	(.L_1017 - .L_1016)
.L_1016:
        /*0404*/ 	.word	0x00000000


	//----- nvinfo : EIATTR_CBANK_PARAM_SIZE
	.align		4
.L_1017:
        /*0408*/ 	.byte	0x03, 0x19
        /*040a*/ 	.short	0x0048


	//----- nvinfo : EIATTR_PARAM_CBANK
	.align		4
        /*040c*/ 	.byte	0x04, 0x0a
        /*040e*/ 	.short	(.L_1019 - .L_1018)
	.align		4
.L_1018:
        /*0410*/ 	.word	index@(.nv.constant0.nvkernel__Z6l2normiiiiiiiiii_F1L1529_14)
        /*0414*/ 	.short	0x0380
        /*0416*/ 	.short	0x0048


	//----- nvinfo : EIATTR_SW_WAR
	.align		4
.L_1019:
        /*0418*/ 	.byte	0x04, 0x36
        /*041a*/ 	.short	(.L_1021 - .L_1020)
.L_1020:
        /*041c*/ 	.word	0x00000008
.L_1021:


//--------------------- .nv.info.nvkernel__Z4jacui_F1L1214_12 --------------------------
	.section	.nv.info.nvkernel__Z4jacui_F1L1214_12,"",@"SHT_CUDA_INFO"
	.sectionflags	@""
	.align	4


	//----- nvinfo : EIATTR_CUDA_API_VERSION
	.align		4
        /*0000*/ 	.byte	0x04, 0x37
        /*0002*/ 	.short	(.L_1023 - .L_1022)
.L_1022:
        /*0004*/ 	.word	0x00000081


	//----- nvinfo : EIATTR_KPARAM_INFO
	.align		4
.L_1023:
        /*0008*/ 	.byte	0x04, 0x17
        /*000a*/ 	.short	(.L_1025 - .L_1024)
.L_1024:
        /*000c*/ 	.word	0x00000000
        /*0010*/ 	.short	0x0023
        /*0012*/ 	.short	0x0118
        /*0014*/ 	.byte	0x00, 0xf0, 0x21, 0x00


	//----- nvinfo : EIATTR_KPARAM_INFO
	.align		4
.L_1025:
        /*0018*/ 	.byte	0x04, 0x17
        /*001a*/ 	.short	(.L_1027 - .L_1026)
.L_1026:
        /*001c*/ 	.word	0x00000000
        /*0020*/ 	.short	0x0022
        /*0022*/ 	.short	0x0110
        /*0024*/ 	.byte	0x00, 0xf0, 0x21, 0x00


	//----- nvinfo : EIATTR_KPARAM_INFO
	.align		4
.L_1027:
        /*0028*/ 	.byte	0x04, 0x17
        /*002a*/ 	.short	(.L_1029 - .L_1028)
.L_1028:
        /*002c*/ 	.word	0x00000000
        /*0030*/ 	.short	0x0021
        /*0032*/ 	.short	0x0108
        /*0034*/ 	.byte	0x00, 0xf0, 0x21, 0x00


	//----- nvinfo : EIATTR_KPARAM_INFO
	.align		4
.L_1029:
        /*0038*/ 	.byte	0x04, 0x17
        /*003a*/ 	.short	(.L_1031 - .L_1030)
.L_1030:
        /*003c*/ 	.word	0x00000000
        /*0040*/ 	.short	0x0020
        /*0042*/ 	.short	0x0100
        /*0044*/ 	.byte	0x00, 0xf0, 0x21, 0x00


	//----- nvinfo : EIATTR_KPARAM_INFO
	.align		4
.L_1031:
        /*0048*/ 	.byte	0x04, 0x17
        /*004a*/ 	.short	(.L_1033 - .L_1032)
.L_1032:
        /*004c*/ 	.word	0x00000000
        /*0050*/ 	.short	0x001f
        /*0052*/ 	.short	0x00f8
        /*0054*/ 	.byte	0x00, 0xf0, 0x21, 0x00


	//----- nvinfo : EIATTR_KPARAM_INFO
	.align		4
.L_1033:
        /*0058*/ 	.byte	0x04, 0x17
        /*005a*/ 	.short	(.L_1035 - .L_1034)
.L_1034:
        /*005c*/ 	.word	0x00000000
        /*0060*/ 	.short	0x001e
        /*0062*/ 	.short	0x00f0
        /*0064*/ 	.byte	0x00, 0xf0, 0x21, 0x00


	//----- nvinfo : EIATTR_KPARAM_INFO
	.align		4
.L_1035:
        /*0068*/ 	.byte	0x04, 0x17
        /*006a*/ 	.short	(.L_1037 - .L_1036)
.L_1036:
        /*006c*/ 	.word	0x00000000
        /*0070*/ 	.short	0x001d
        /*0072*/ 	.short	0x00e8
        /*0074*/ 	.byte	0x00, 0xf0, 0x21, 0x00


	//----- nvinfo : EIATTR_KPARAM_INFO
	.align		4
.L_1037:
        /*0078*/ 	.byte	0x04, 0x17
        /*007a*/ 	.short	(.L_1039 - .L_1038)
.L_1038:
        /*007c*/ 	.word	0x00000000
        /*0080*/ 	.short	0x001c
        /*0082*/ 	.short	0x00e0
        /*0084*/ 	.byte	0x00, 0xf0, 0x21, 0x00


	//----- nvinfo : EIATTR_KPARAM_INFO
	.align		4
.L_1039:
        /*0088*/ 	.byte	0x04, 0x17
        /*008a*/ 	.short	(.L_1041 - .L_1040)
.L_1040:
        /*008c*/ 	.word	0x00000000
        /*0090*/ 	.short	0x001b
        /*0092*/ 	.short	0x00d8
        /*0094*/ 	.byte	0x00, 0xf0, 0x21, 0x00


	//----- nvinfo : EIATTR_KPARAM_INFO
	.align		4
.L_1041:
        /*0098*/ 	.byte	0x04, 0x17
        /*009a*/ 	.short	(.L_1043 - .L_1042)
.L_1042:
        /*009c*/ 	.word	0x00000000
        /*00a0*/ 	.short	0x001a
        /*00a2*/ 	.short	0x00d0
        /*00a4*/ 	.byte	0x00, 0xf0, 0x21, 0x00


	//----- nvinfo : EIATTR_KPARAM_INFO
	.align		4
.L_1043:
        /*00a8*/ 	.byte	0x04, 0x17
        /*00aa*/ 	.short	(.L_1045 - .L_1044)
.L_1044:
        /*00ac*/ 	.word	0x00000000
        /*00b0*/ 	.short	0x0019
        /*00b2*/ 	.short	0x00c8
        /*00b4*/ 	.byte	0x00, 0xf0, 0x21, 0x00


	//----- nvinfo : EIATTR_KPARAM_INFO
	.align		4
.L_1045:
        /*00b8*/ 	.byte	0x04, 0x17
        /*00ba*/ 	.short	(.L_1047 - .L_1046)
.L_1046:
        /*00bc*/ 	.word	0x00000000
        /*00c0*/ 	.short	0x0018
        /*00c2*/ 	.short	0x00c0
        /*00c4*/ 	.byte	0x00, 0xf0, 0x21, 0x00


	//----- nvinfo : EIATTR_KPARAM_INFO
	.align		4
.L_1047:
        /*00c8*/ 	.byte	0x04, 0x17
        /*00ca*/ 	.short	(.L_1049 - .L_1048)
.L_1048:
        /*00cc*/ 	.word	0x00000000
        /*00d0*/ 	.short	0x0017
        /*00d2*/ 	.short	0x00b8
        /*00d4*/ 	.byte	0x00, 0xf0, 0x21, 0x00


	//----- nvinfo : EIATTR_KPARAM_INFO
	.align		4
.L_1049:
        /*00d8*/ 	.byte	0x04, 0x17
        /*00da*/ 	.short	(.L_1051 - .L_1050)
.L_1050:
        /*00dc*/ 	.word	0x00000000
        /*00e0*/ 	.short	0x0016
        /*00e2*/ 	.short	0x00b0
        /*00e4*/ 	.byte	0x00, 0xf0, 0x21, 0x00


	//----- nvinfo : EIATTR_KPARAM_INFO
	.align		4
.L_1051:
        /*00e8*/ 	.byte	0x04, 0x17
        /*00ea*/ 	.short	(.L_1053 - .L_1052)
.L_1052:
        /*00ec*/ 	.word	0x00000000
        /*00f0*/ 	.short	0x0015
        /*00f2*/ 	.short	0x00a8
        /*00f4*/ 	.byte	0x00, 0xf0, 0x21, 0x00


	//----- nvinfo : EIATTR_KPARAM_INFO
	.align		4
.L_1053:
        /*00f8*/ 	.byte	0x04, 0x17
        /*00fa*/ 	.short	(.L_1055 - .L_1054)
.L_1054:
        /*00fc*/ 	.word	0x00000000
        /*0100*/ 	.short	0x0014
        /*0102*/ 	.short	0x00a0
        /*0104*/ 	.byte	0x00, 0xf0, 0x21, 0x00


	//----- nvinfo : EIATTR_KPARAM_INFO
	.align		4
.L_1055:
        /*0108*/ 	.byte	0x04, 0x17
        /*010a*/ 	.short	(.L_1057 - .L_1056)
.L_1056:
        /*010c*/ 	.word	0x00000000
        /*0110*/ 	.short	0x0013
        /*0112*/ 	.short	0x0098
        /*0114*/ 	.byte	0x00, 0xf0, 0x21, 0x00


	//----- nvinfo : EIATTR_KPARAM_INFO
	.align		4
.L_1057:
        /*0118*/ 	.byte	0x04, 0x17
        /*011a*/ 	.short	(.L_1059 - .L_1058)
.L_1058:
        /*011c*/ 	.word	0x00000000
        /*0120*/ 	.short	0x0012
        /*0122*/ 	.short	0x0090
        /*0124*/ 	.byte	0x00, 0xf0, 0x21, 0x00


	//----- nvinfo : EIATTR_KPARAM_INFO
	.align		4
.L_1059:
        /*0128*/ 	.byte	0x04, 0x17
        /*012a*/ 	.short	(.L_1061 - .L_1060)
.L_1060:
        /*012c*/ 	.word	0x00000000
        /*0130*/ 	.short	0x0011
        /*0132*/ 	.short	0x0088
        /*0134*/ 	.byte	0x00, 0xf0, 0x21, 0x00


	//----- nvinfo : EIATTR_KPARAM_INFO
	.align		4
.L_1061:
        /*0138*/ 	.byte	0x04, 0x17
        /*013a*/ 	.short	(.L_1063 - .L_1062)
.L_1062:
        /*013c*/ 	.word	0x00000000
        /*0140*/ 	.short	0x0010
        /*0142*/ 	.short	0x0080
        /*0144*/ 	.byte	0x00, 0xf0, 0x21, 0x00


	//----- nvinfo : EIATTR_KPARAM_INFO
	.align		4
.L_1063:
        /*0148*/ 	.byte	0x04, 0x17
        /*014a*/ 	.short	(.L_1065 - .L_1064)
.L_1064:
        /*014c*/ 	.word	0x00000000
        /*0150*/ 	.short	0x000f
        /*0152*/ 	.short	0x0078
        /*0154*/ 	.byte	0x00, 0xf0, 0x21, 0x00


	//----- nvinfo : EIATTR_KPARAM_INFO
	.align		4
.L_1065:
        /*0158*/ 	.byte	0x04, 0x17
        /*015a*/ 	.short	(.L_1067 - .L_1066)
.L_1066:
        /*015c*/ 	.word	0x00000000
        /*0160*/ 	.short	0x000e
        /*0162*/ 	.short	0x0070
        /*0164*/ 	.byte	0x00, 0xf0, 0x21, 0x00


	//----- nvinfo : EIATTR_KPARAM_INFO
	.align		4
.L_1067:
        /*0168*/ 	.byte	0x04, 0x17
        /*016a*/ 	.short	(.L_1069 - .L_1068)
.L_1068:
        /*016c*/ 	.word	0x00000000
        /*0170*/ 	.short	0x000d
        /*0172*/ 	.short	0x0068
        /*0174*/ 	.byte	0x00, 0xf0, 0x21, 0x00


	//----- nvinfo : EIATTR_KPARAM_INFO
	.align		4
.L_1069:
        /*0178*/ 	.byte	0x04, 0x17
        /*017a*/ 	.short	(.L_1071 - .L_1070)
.L_1070:
        /*017c*/ 	.word	0x00000000
        /*0180*/ 	.short	0x000c
        /*0182*/ 	.short	0x0060
        /*0184*/ 	.byte	0x00, 0xf0, 0x21, 0x00


	//----- nvinfo : EIATTR_KPARAM_INFO
	.align		4
.L_1071:
        /*0188*/ 	.byte	0x04, 0x17
        /*018a*/ 	.short	(.L_1073 - .L_1072)
.L_1072:
        /*018c*/ 	.word	0x00000000
        /*0190*/ 	.short	0x000b
        /*0192*/ 	.short	0x0058
        /*0194*/ 	.byte	0x00, 0xf0, 0x21, 0x00


	//----- nvinfo : EIATTR_KPARAM_INFO
	.align		4
.L_1073:
        /*0198*/ 	.byte	0x04, 0x17
        /*019a*/ 	.short	(.L_1075 - .L_1074)
.L_1074:
        /*019c*/ 	.word	0x00000000
        /*01a0*/ 	.short	0x000a
        /*01a2*/ 	.short	0x0050
        /*01a4*/ 	.byte	0x00, 0xf0, 0x11, 0x00


	//----- nvinfo : EIATTR_KPARAM_INFO
	.align		4
.L_1075:
        /*01a8*/ 	.byte	0x04, 0x17
        /*01aa*/ 	.short	(.L_1077 - .L_1076)
.L_1076:
        /*01ac*/ 	.word	0x00000000
        /*01b0*/ 	.short	0x0009
        /*01b2*/ 	.short	0x0048
        /*01b4*/ 	.byte	0x00, 0xf5, 0x21, 0x00


	//----- nvinfo : EIATTR_KPARAM_INFO
	.align		4
.L_1077:
        /*01b8*/ 	.byte	0x04, 0x17
        /*01ba*/ 	.short	(.L_1079 - .L_1078)
.L_1078:
        /*01bc*/ 	.word	0x00000000
        /*01c0*/ 	.short	0x0008
        /*01c2*/ 	.short	0x0040
        /*01c4*/ 	.byte	0x00, 0xf5, 0x21, 0x00


	//----- nvinfo : EIATTR_KPARAM_INFO
	.align		4
.L_1079:
        /*01c8*/ 	.byte	0x04, 0x17
        /*01ca*/ 	.short	(.L_1081 - .L_1080)
.L_1080:
        /*01cc*/ 	.word	0x00000000
        /*01d0*/ 	.short	0x0007
        /*01d2*/ 	.short	0x0038
        /*01d4*/ 	.byte	0x00, 0xf5, 0x21, 0x00


	//----- nvinfo : EIATTR_KPARAM_INFO
	.align		4
.L_1081:
        /*01d8*/ 	.byte	0x04, 0x17
        /*01da*/ 	.short	(.L_1083 - .L_1082)
.L_1082:
        /*01dc*/ 	.word	0x00000000
        /*01e0*/ 	.short	0x0006
        /*01e2*/ 	.short	0x0030
        /*01e4*/ 	.byte	0x00, 0xf5, 0x21, 0x00


	//----- nvinfo : EIATTR_KPARAM_INFO
	.align		4
.L_1083:
        /*01e8*/ 	.byte	0x04, 0x17
        /*01ea*/ 	.short	(.L_1085 - .L_1084)
.L_1084:
        /*01ec*/ 	.word	0x00000000
        /*01f0*/ 	.short	0x0005
        /*01f2*/ 	.short	0x0028
        /*01f4*/ 	.byte	0x00, 0xf5, 0x21, 0x00


	//----- nvinfo : EIATTR_KPARAM_INFO
	.align		4
.L_1085:
        /*01f8*/ 	.byte	0x04, 0x17
        /*01fa*/ 	.short	(.L_1087 - .L_1086)
.L_1086:
        /*01fc*/ 	.word	0x00000000
        /*0200*/ 	.short	0x0004
        /*0202*/ 	.short	0x0020
        /*0204*/ 	.byte	0x00, 0xf5, 0x21, 0x00


	//----- nvinfo : EIATTR_KPARAM_INFO
	.align		4
.L_1087:
        /*0208*/ 	.byte	0x04, 0x17
        /*020a*/ 	.short	(.L_1089 - .L_1088)
.L_1088:
        /*020c*/ 	.word	0x00000000
        /*0210*/ 	.short	0x0003
        /*0212*/ 	.short	0x0018
        /*0214*/ 	.byte	0x00, 0xf5, 0x21, 0x00


	//----- nvinfo : EIATTR_KPARAM_INFO
	.align		4
.L_1089:
        /*0218*/ 	.byte	0x04, 0x17
        /*021a*/ 	.short	(.L_1091 - .L_1090)
.L_1090:
        /*021c*/ 	.word	0x00000000
        /*0220*/ 	.short	0x0002
        /*0222*/ 	.short	0x0010
        /*0224*/ 	.byte	0x00, 0xf5, 0x21, 0x00


	//----- nvinfo : EIATTR_KPARAM_INFO
	.align		4
.L_1091:
        /*0228*/ 	.byte	0x04, 0x17
        /*022a*/ 	.short	(.L_1093 - .L_1092)
.L_1092:
        /*022c*/ 	.word	0x00000000
        /*0230*/ 	.short	0x0001
        /*0232*/ 	.short	0x0008
        /*0234*/ 	.byte	0x00, 0xf5, 0x21, 0x00


	//----- nvinfo : EIATTR_KPARAM_INFO
	.align		4
.L_1093:
        /*0238*/ 	.byte	0x04, 0x17
        /*023a*/ 	.short	(.L_1095 - .L_1094)
.L_1094:
        /*023c*/ 	.word	0x00000000
        /*0240*/ 	.short	0x0000
        /*0242*/ 	.short	0x0000
        /*0244*/ 	.byte	0x00, 0xf0, 0x11, 0x00


	//----- nvinfo : EIATTR_SPARSE_MMA_MASK
	.align		4
.L_1095:
        /*0248*/ 	.byte	0x03, 0x50
        /*024a*/ 	.short	0x0000


	//----- nvinfo : EIATTR_MAXREG_COUNT
	.align		4
        /*024c*/ 	.byte	0x03, 0x1b
        /*024e*/ 	.short	0x00ff


	//----- nvinfo : EIATTR_VRC_CTA_INIT_COUNT
	.align		4
        /*0250*/ 	.byte	0x02, 0x4a
	.zero		1
	.zero		1


	//----- nvinfo : EIATTR_EXIT_INSTR_OFFSETS
	.align		4
        /*0254*/ 	.byte	0x04, 0x1c
        /*0256*/ 	.short	(.L_1097 - .L_1096)


	//   ....[0]....
.L_1096:
        /*0258*/ 	.word	0x00003570


	//----- nvinfo : EIATTR_MAX_THREADS
	.align		4
.L_1097:
        /*025c*/ 	.byte	0x04, 0x05
        /*025e*/ 	.short	(.L_1099 - .L_1098)
.L_1098:
        /*0260*/ 	.word	0x00000080
        /*0264*/ 	.word	0x00000001
        /*0268*/ 	.word	0x00000001


	//----- nvinfo : EIATTR_CRS_STACK_SIZE
	.align		4
.L_1099:
        /*026c*/ 	.byte	0x04, 0x1e
        /*026e*/ 	.short	(.L_1101 - .L_1100)
.L_1100:
        /*0270*/ 	.word	0x00000000


	//----- nvinfo : EIATTR_CBANK_PARAM_SIZE
	.align		4
.L_1101:
        /*0274*/ 	.byte	0x03, 0x19
        /*0276*/ 	.short	0x0120


	//----- nvinfo : EIATTR_PARAM_CBANK
	.align		4
        /*0278*/ 	.byte	0x04, 0x0a
        /*027a*/ 	.short	(.L_1103 - .L_1102)
	.align		4
.L_1102:
        /*027c*/ 	.word	index@(.nv.constant0.nvkernel__Z4jacui_F1L1214_12)
        /*0280*/ 	.short	0x0380
        /*0282*/ 	.short	0x0120


	//----- nvinfo : EIATTR_SW_WAR
	.align		4
.L_1103:
        /*0284*/ 	.byte	0x04, 0x36
        /*0286*/ 	.short	(.L_1105 - .L_1104)
.L_1104:
        /*0288*/ 	.word	0x00000008
.L_1105:


//--------------------- .nv.info.nvkernel__Z5jacldi_F1L922_10 --------------------------
	.section	.nv.info.nvkernel__Z5jacldi_F1L922_10,"",@"SHT_CUDA_INFO"
	.sectionflags	@""
	.align	4


	//----- nvinfo : EIATTR_CUDA_API_VERSION
	.align		4
        /*0000*/ 	.byte	0x04, 0x37
        /*0002*/ 	.short	(.L_1107 - .L_1106)
.L_1106:
        /*0004*/ 	.word	0x00000081


	//----- nvinfo : EIATTR_KPARAM_INFO
	.align		4
.L_1107:
        /*0008*/ 	.byte	0x04, 0x17
        /*000a*/ 	.short	(.L_1109 - .L_1108)
.L_1108:
        /*000c*/ 	.word	0x00000000
        /*0010*/ 	.short	0x0023
        /*0012*/ 	.short	0x0118
        /*0014*/ 	.byte	0x00, 0xf0, 0x21, 0x00


	//----- nvinfo : EIATTR_KPARAM_INFO
	.align		4
.L_1109:
        /*0018*/ 	.byte	0x04, 0x17
        /*001a*/ 	.short	(.L_1111 - .L_1110)
.L_1110:
        /*001c*/ 	.word	0x00000000
        /*0020*/ 	.short	0x0022
        /*0022*/ 	.short	0x0110
        /*0024*/ 	.byte	0x00, 0xf0, 0x21, 0x00


	//----- nvinfo : EIATTR_KPARAM_INFO
	.align		4
.L_1111:
        /*0028*/ 	.byte	0x04, 0x17
        /*002a*/ 	.short	(.L_1113 - .L_1112)
.L_1112:
        /*002c*/ 	.word	0x00000000
        /*0030*/ 	.short	0x0021
        /*0032*/ 	.short	0x0108
        /*0034*/ 	.byte	0x00, 0xf0, 0x21, 0x00


	//----- nvinfo : EIATTR_KPARAM_INFO
	.align		4
.L_1113:
        /*0038*/ 	.byte	0x04, 0x17
        /*003a*/ 	.short	(.L_1115 - .L_1114)
.L_1114:
        /*003c*/ 	.word	0x00000000
        /*0040*/ 	.short	0x0020
        /*0042*/ 	.short	0x0100
        /*0044*/ 	.byte	0x00, 0xf0, 0x21, 0x00


	//----- nvinfo : EIATTR_KPARAM_INFO
	.align		4
.L_1115:
        /*0048*/ 	.byte	0x04, 0x17
        /*004a*/ 	.short	(.L_1117 - .L_1116)
.L_1116:
        /*004c*/ 	.word	0x00000000
        /*0050*/ 	.short	0x001f
        /*0052*/ 	.short	0x00f8
        /*0054*/ 	.byte	0x00, 0xf0, 0x21, 0x00


	//----- nvinfo : EIATTR_KPARAM_INFO
	.align		4
.L_1117:
        /*0058*/ 	.byte	0x04, 0x17
        /*005a*/ 	.short	(.L_1119 - .L_1118)
.L_1118:
        /*005c*/ 	.word	0x00000000
        /*0060*/ 	.short	0x001e
        /*0062*/ 	.short	0x00f0
        /*0064*/ 	.byte	0x00, 0xf0, 0x21, 0x00


	//----- nvinfo : EIATTR_KPARAM_INFO
	.align		4
.L_1119:
        /*0068*/ 	.byte	0x04, 0x17
        /*006a*/ 	.short	(.L_1121 - .L_1120)
.L_1120:
        /*006c*/ 	.word	0x00000000
        /*0070*/ 	.short	0x001d
        /*0072*/ 	.short	0x00e8
        /*0074*/ 	.byte	0x00, 0xf0, 0x21, 0x00


	//----- nvinfo : EIATTR_KPARAM_INFO
	.align		4
.L_1121:
        /*0078*/ 	.byte	0x04, 0x17
        /*007a*/ 	.short	(.L_1123 - .L_1122)
.L_1122:
        /*007c*/ 	.word	0x00000000
        /*0080*/ 	.short	0x001c
        /*0082*/ 	.short	0x00e0
        /*0084*/ 	.byte	0x00, 0xf0, 0x21, 0x00


	//----- nvinfo : EIATTR_KPARAM_INFO
	.align		4
.L_1123:
        /*0088*/ 	.byte	0x04, 0x17
        /*008a*/ 	.short	(.L_1125 - .L_1124)
.L_1124:
        /*008c*/ 	.word	0x00000000
        /*0090*/ 	.short	0x001b
        /*0092*/ 	.short	0x00d8
        /*0094*/ 	.byte	0x00, 0xf0, 0x21, 0x00


	//----- nvinfo : EIATTR_KPARAM_INFO
	.align		4
.L_1125:
        /*0098*/ 	.byte	0x04, 0x17
        /*009a*/ 	.short	(.L_1127 - .L_1126)
.L_1126:
        /*009c*/ 	.word	0x00000000
        /*00a0*/ 	.short	0x001a
        /*00a2*/ 	.short	0x00d0
        /*00a4*/ 	.byte	0x00, 0xf0, 0x21, 0x00


	//----- nvinfo : EIATTR_KPARAM_INFO
	.align		4
.L_1127:
        /*00a8*/ 	.byte	0x04, 0x17
        /*00aa*/ 	.short	(.L_1129 - .L_1128)
.L_1128:
        /*00ac*/ 	.word	0x00000000
        /*00b0*/ 	.short	0x0019
        /*00b2*/ 	.short	0x00c8
        /*00b4*/ 	.byte	0x00, 0xf0, 0x21, 0x00


	//----- nvinfo : EIATTR_KPARAM_INFO
	.align		4
.L_1129:
        /*00b8*/ 	.byte	0x04, 0x17
        /*00ba*/ 	.short	(.L_1131 - .L_1130)
.L_1130:
        /*00bc*/ 	.word	0x00000000
        /*00c0*/ 	.short	0x0018
        /*00c2*/ 	.short	0x00c0
        /*00c4*/ 	.byte	0x00, 0xf0, 0x21, 0x00


	//----- nvinfo : EIATTR_KPARAM_INFO
	.align		4
.L_1131:
        /*00c8*/ 	.byte	0x04, 0x17
        /*00ca*/ 	.short	(.L_1133 - .L_1132)
.L_1132:
        /*00cc*/ 	.word	0x00000000
        /*00d0*/ 	.short	0x0017
        /*00d2*/ 	.short	0x00b8
        /*00d4*/ 	.byte	0x00, 0xf0, 0x21, 0x00


	//----- nvinfo : EIATTR_KPARAM_INFO
	.align		4
.L_1133:
        /*00d8*/ 	.byte	0x04, 0x17
        /*00da*/ 	.short	(.L_1135 - .L_1134)
.L_1134:
        /*00dc*/ 	.word	0x00000000
        /*00e0*/ 	.short	0x0016
        /*00e2*/ 	.short	0x00b0
        /*00e4*/ 	.byte	0x00, 0xf0, 0x21, 0x00


	//----- nvinfo : EIATTR_KPARAM_INFO
	.align		4
.L_1135:
        /*00e8*/ 	.byte	0x04, 0x17
        /*00ea*/ 	.short	(.L_1137 - .L_1136)
.L_1136:
        /*00ec*/ 	.word	0x00000000
        /*00f0*/ 	.short	0x0015
        /*00f2*/ 	.short	0x00a8
        /*00f4*/ 	.byte	0x00, 0xf0, 0x21, 0x00


	//----- nvinfo : EIATTR_KPARAM_INFO
	.align		4
.L_1137:
        /*00f8*/ 	.byte	0x04, 0x17
        /*00fa*/ 	.short	(.L_1139 - .L_1138)
.L_1138:
        /*00fc*/ 	.word	0x00000000
        /*0100*/ 	.short	0x0014
        /*0102*/ 	.short	0x00a0
        /*0104*/ 	.byte	0x00, 0xf0, 0x21, 0x00


	//----- nvinfo : EIATTR_KPARAM_INFO
	.align		4
.L_1139:
        /*0108*/ 	.byte	0x04, 0x17
        /*010a*/ 	.short	(.L_1141 - .L_1140)
.L_1140:
        /*010c*/ 	.word	0x00000000
        /*0110*/ 	.short	0x0013
        /*0112*/ 	.short	0x0098
        /*0114*/ 	.byte	0x00, 0xf0, 0x21, 0x00


	//----- nvinfo : EIATTR_KPARAM_INFO
	.align		4
.L_1141:
        /*0118*/ 	.byte	0x04, 0x17
        /*011a*/ 	.short	(.L_1143 - .L_1142)
.L_1142:
        /*011c*/ 	.word	0x00000000
        /*0120*/ 	.short	0x0012
        /*0122*/ 	.short	0x0090
        /*0124*/ 	.byte	0x00, 0xf0, 0x21, 0x00


	//----- nvinfo : EIATTR_KPARAM_INFO
	.align		4
.L_1143:
        /*0128*/ 	.byte	0x04, 0x17
        /*012a*/ 	.short	(.L_1145 - .L_1144)
.L_1144:
        /*012c*/ 	.word	0x00000000
        /*0130*/ 	.short	0x0011
        /*0132*/ 	.short	0x0088
        /*0134*/ 	.byte	0x00, 0xf0, 0x21, 0x00


	//----- nvinfo : EIATTR_KPARAM_INFO
	.align		4
.L_1145:
        /*0138*/ 	.byte	0x04, 0x17
        /*013a*/ 	.short	(.L_1147 - .L_1146)
.L_1146:
        /*013c*/ 	.word	0x00000000
        /*0140*/ 	.short	0x0010
        /*0142*/ 	.short	0x0080
        /*0144*/ 	.byte	0x00, 0xf0, 0x21, 0x00


	//----- nvinfo : EIATTR_KPARAM_INFO
	.align		4
.L_1147:
        /*0148*/ 	.byte	0x04, 0x17
        /*014a*/ 	.short	(.L_1149 - .L_1148)
.L_1148:
        /*014c*/ 	.word	0x00000000
        /*0150*/ 	.short	0x000f
        /*0152*/ 	.short	0x0078
        /*0154*/ 	.byte	0x00, 0xf0, 0x21, 0x00


	//----- nvinfo : EIATTR_KPARAM_INFO
	.align		4
.L_1149:
        /*0158*/ 	.byte	0x04, 0x17
        /*015a*/ 	.short	(.L_1151 - .L_1150)
.L_1150:
        /*015c*/ 	.word	0x00000000
        /*0160*/ 	.short	0x000e
        /*0162*/ 	.short	0x0070
        /*0164*/ 	.byte	0x00, 0xf0, 0x21, 0x00


	//----- nvinfo : EIATTR_KPARAM_INFO
	.align		4
.L_1151:
        /*0168*/ 	.byte	0x04, 0x17
        /*016a*/ 	.short	(.L_1153 - .L_1152)
.L_1152:
        /*016c*/ 	.word	0x00000000
        /*0170*/ 	.short	0x000d
        /*0172*/ 	.short	0x0068
        /*0174*/ 	.byte	0x00, 0xf0, 0x21, 0x00


	//----- nvinfo : EIATTR_KPARAM_INFO
	.align		4
.L_1153:
        /*0178*/ 	.byte	0x04, 0x17
        /*017a*/ 	.short	(.L_1155 - .L_1154)
.L_1154:
        /*017c*/ 	.word	0x00000000
        /*0180*/ 	.short	0x000c
        /*0182*/ 	.short	0x0060
        /*0184*/ 	.byte	0x00, 0xf0, 0x21, 0x00


	//----- nvinfo : EIATTR_KPARAM_INFO
	.align		4
.L_1155:
        /*0188*/ 	.byte	0x04, 0x17
        /*018a*/ 	.short	(.L_1157 - .L_1156)
.L_1156:
        /*018c*/ 	.word	0x00000000
        /*0190*/ 	.short	0x000b
        /*0192*/ 	.short	0x0058
        /*0194*/ 	.byte	0x00, 0xf0, 0x21, 0x00


	//----- nvinfo : EIATTR_KPARAM_INFO
	.align		4
.L_1157:
        /*0198*/ 	.byte	0x04, 0x17
        /*019a*/ 	.short	(.L_1159 - .L_1158)
.L_1158:
        /*019c*/ 	.word	0x00000000
        /*01a0*/ 	.short	0x000a
        /*01a2*/ 	.short	0x0050
        /*01a4*/ 	.byte	0x00, 0xf0, 0x11, 0x00


	//----- nvinfo : EIATTR_KPARAM_INFO
	.align		4
.L_1159:
        /*01a8*/ 	.byte	0x04, 0x17
        /*01aa*/ 	.short	(.L_1161 - .L_1160)
.L_1160:
        /*01ac*/ 	.word	0x00000000
        /*01b0*/ 	.short	0x0009
        /*01b2*/ 	.short	0x0048
        /*01b4*/ 	.byte	0x00, 0xf5, 0x21, 0x00


	//----- nvinfo : EIATTR_KPARAM_INFO
	.align		4
.L_1161:
        /*01b8*/ 	.byte	0x04, 0x17
        /*01ba*/ 	.short	(.L_1163 - .L_1162)
.L_1162:
        /*01bc*/ 	.word	0x00000000
        /*01c0*/ 	.short	0x0008
        /*01c2*/ 	.short	0x0040
        /*01c4*/ 	.byte	0x00, 0xf5, 0x21, 0x00


	//----- nvinfo : EIATTR_KPARAM_INFO
	.align		4
.L_1163:
        /*01c8*/ 	.byte	0x04, 0x17
        /*01ca*/ 	.short	(.L_1165 - .L_1164)
.L_1164:
        /*01cc*/ 	.word	0x00000000
        /*01d0*/ 	.short	0x0007
        /*01d2*/ 	.short	0x0038
        /*01d4*/ 	.byte	0x00, 0xf5, 0x21, 0x00


	//----- nvinfo : EIATTR_KPARAM_INFO
	.align		4
.L_1165:
        /*01d8*/ 	.byte	0x04, 0x17
        /*01da*/ 	.short	(.L_1167 - .L_1166)
.L_1166:
        /*01dc*/ 	.word	0x00000000
        /*01e0*/ 	.short	0x0006
        /*01e2*/ 	.short	0x0030
        /*01e4*/ 	.byte	0x00, 0xf5, 0x21, 0x00


	//----- nvinfo : EIATTR_KPARAM_INFO
	.align		4
.L_1167:
        /*01e8*/ 	.byte	0x04, 0x17
        /*01ea*/ 	.short	(.L_1169 - .L_1168)
.L_1168:
        /*01ec*/ 	.word	0x00000000
        /*01f0*/ 	.short	0x0005
        /*01f2*/ 	.short	0x0028
        /*01f4*/ 	.byte	0x00, 0xf5, 0x21, 0x00


	//----- nvinfo : EIATTR_KPARAM_INFO
	.align		4
.L_1169:
        /*01f8*/ 	.byte	0x04, 0x17
        /*01fa*/ 	.short	(.L_1171 - .L_1170)
.L_1170:
        /*01fc*/ 	.word	0x00000000
        /*0200*/ 	.short	0x0004
        /*0202*/ 	.short	0x0020
        /*0204*/ 	.byte	0x00, 0xf5, 0x21, 0x00


	//----- nvinfo : EIATTR_KPARAM_INFO
	.align		4
.L_1171:
        /*0208*/ 	.byte	0x04, 0x17
        /*020a*/ 	.short	(.L_1173 - .L_1172)
.L_1172:
        /*020c*/ 	.word	0x00000000
        /*0210*/ 	.short	0x0003
        /*0212*/ 	.short	0x0018
        /*0214*/ 	.byte	0x00, 0xf5, 0x21, 0x00


	//----- nvinfo : EIATTR_KPARAM_INFO
	.align		4
.L_1173:
        /*0218*/ 	.byte	0x04, 0x17
        /*021a*/ 	.short	(.L_1175 - .L_1174)
.L_1174:
        /*021c*/ 	.word	0x00000000
        /*0220*/ 	.short	0x0002
        /*0222*/ 	.short	0x0010
        /*0224*/ 	.byte	0x00, 0xf5, 0x21, 0x00


	//----- nvinfo : EIATTR_KPARAM_INFO
	.align		4
.L_1175:
        /*0228*/ 	.byte	0x04, 0x17
        /*022a*/ 	.short	(.L_1177 - .L_1176)
.L_1176:
        /*022c*/ 	.word	0x00000000
        /*0230*/ 	.short	0x0001
        /*0232*/ 	.short	0x0008
        /*0234*/ 	.byte	0x00, 0xf5, 0x21, 0x00


	//----- nvinfo : EIATTR_KPARAM_INFO
	.align		4
.L_1177:
        /*0238*/ 	.byte	0x04, 0x17
        /*023a*/ 	.short	(.L_1179 - .L_1178)
.L_1178:
        /*023c*/ 	.word	0x00000000
        /*0240*/ 	.short	0x0000
        /*0242*/ 	.short	0x0000
        /*0244*/ 	.byte	0x00, 0xf0, 0x11, 0x00


	//----- nvinfo : EIATTR_SPARSE_MMA_MASK
	.align		4
.L_1179:
        /*0248*/ 	.byte	0x03, 0x50
        /*024a*/ 	.short	0x0000


	//----- nvinfo : EIATTR_MAXREG_COUNT
	.align		4
        /*024c*/ 	.byte	0x03, 0x1b
        /*024e*/ 	.short	0x00ff


	//----- nvinfo : EIATTR_VRC_CTA_INIT_COUNT
	.align		4
        /*0250*/ 	.byte	0x02, 0x4a
	.zero		1
	.zero		1


	//----- nvinfo : EIATTR_EXIT_INSTR_OFFSETS
	.align		4
        /*0254*/ 	.byte	0x04, 0x1c
        /*0256*/ 	.short	(.L_1181 - .L_1180)


	//   ....[0]....
.L_1180:
        /*0258*/ 	.word	0x00003520


	//----- nvinfo : EIATTR_MAX_THREADS
	.align		4
.L_1181:
        /*025c*/ 	.byte	0x04, 0x05
        /*025e*/ 	.short	(.L_1183 - .L_1182)
.L_1182:
        /*0260*/ 	.word	0x00000080
        /*0264*/ 	.word	0x00000001
        /*0268*/ 	.word	0x00000001


	//----- nvinfo : EIATTR_CRS_STACK_SIZE
	.align		4
.L_1183:
        /*026c*/ 	.byte	0x04, 0x1e
        /*026e*/ 	.short	(.L_1185 - .L_1184)
.L_1184:
        /*0270*/ 	.word	0x00000000


	//----- nvinfo : EIATTR_CBANK_PARAM_SIZE
	.align		4
.L_1185:
        /*0274*/ 	.byte	0x03, 0x19
        /*0276*/ 	.short	0x0120


	//----- nvinfo : EIATTR_PARAM_CBANK
	.align		4
        /*0278*/ 	.byte	0x04, 0x0a
        /*027a*/ 	.short	(.L_1187 - .L_1186)
	.align		4
.L_1186:
        /*027c*/ 	.word	index@(.nv.constant0.nvkernel__Z5jacldi_F1L922_10)
        /*0280*/ 	.short	0x0380
        /*0282*/ 	.short	0x0120


	//----- nvinfo : EIATTR_SW_WAR
	.align		4
.L_1187:
        /*0284*/ 	.byte	0x04, 0x36
        /*0286*/ 	.short	(.L_1189 - .L_1188)
.L_1188:
        /*0288*/ 	.word	0x00000008
.L_1189:


//--------------------- .nv.info.__cuda_sm20_div_rn_f64_full --------------------------
	.section	.nv.info.__cuda_sm20_div_rn_f64_full,"",@"SHT_CUDA_INFO"
	.sectionflags	@""
	.align	4


	//----- nvinfo : EIATTR_CUDA_API_VERSION
	.align		4
        /*0000*/ 	.byte	0x04, 0x37
        /*0002*/ 	.short	(.L_1191 - .L_1190)
.L_1190:
        /*0004*/ 	.word	0x00000081


	//----- nvinfo : EIATTR_SPARSE_MMA_MASK
	.align		4
.L_1191:
        /*0008*/ 	.byte	0x03, 0x50
        /*000a*/ 	.short	0x0000


	//----- nvinfo : EIATTR_VRC_CTA_INIT_COUNT
	.align		4
        /*000c*/ 	.byte	0x02, 0x4a
	.zero		1
	.zero		1


	//----- nvinfo : EIATTR_CRS_STACK_SIZE
	.align		4
        /*0010*/ 	.byte	0x04, 0x1e
        /*0012*/ 	.short	(.L_1193 - .L_1192)
.L_1192:
        /*0014*/ 	.word	0x00000000


	//----- nvinfo : EIATTR_SW_WAR
	.align		4
.L_1193:
        /*0018*/ 	.byte	0x04, 0x36
        /*001a*/ 	.short	(.L_1195 - .L_1194)
.L_1194:
        /*001c*/ 	.word	0x00000008
.L_1195:


//--------------------- .nv.info.nvkernel__Z4butsiiiiiiid_F1L323_8 --------------------------
	.section	.nv.info.nvkernel__Z4butsiiiiiiid_F1L323_8,"",@"SHT_CUDA_INFO"
	.sectionflags	@""
	.align	4


	//----- nvinfo : EIATTR_CUDA_API_VERSION
	.align		4
        /*0000*/ 	.byte	0x04, 0x37
        /*0002*/ 	.short	(.L_1197 - .L_1196)
.L_1196:
        /*0004*/ 	.word	0x00000081


	//----- nvinfo : EIATTR_KPARAM_INFO
	.align		4
.L_1197:
        /*0008*/ 	.byte	0x04, 0x17
        /*000a*/ 	.short	(.L_1199 - .L_1198)
.L_1198:
        /*000c*/ 	.word	0x00000000
        /*0010*/ 	.short	0x000a
        /*0012*/ 	.short	0x0050
        /*0014*/ 	.byte	0x00, 0xf0, 0x21, 0x00


	//----- nvinfo : EIATTR_KPARAM_INFO
	.align		4
.L_1199:
        /*0018*/ 	.byte	0x04, 0x17
        /*001a*/ 	.short	(.L_1201 - .L_1200)
.L_1200:
        /*001c*/ 	.word	0x00000000
        /*0020*/ 	.short	0x0009
        /*0022*/ 	.short	0x0048
        /*0024*/ 	.byte	0x00, 0xf0, 0x11, 0x00


	//----- nvinfo : EIATTR_KPARAM_INFO
	.align		4
.L_1201:
        /*0028*/ 	.byte	0x04, 0x17
        /*002a*/ 	.short	(.L_1203 - .L_1202)
.L_1202:
        /*002c*/ 	.word	0x00000000
        /*0030*/ 	.short	0x0008
        /*0032*/ 	.short	0x0040
        /*0034*/ 	.byte	0x00, 0xf5, 0x21, 0x00


	//----- nvinfo : EIATTR_KPARAM_INFO
	.align		4
.L_1203:
        /*0038*/ 	.byte	0x04, 0x17
        /*003a*/ 	.short	(.L_1205 - .L_1204)
.L_1204:
        /*003c*/ 	.word	0x00000000
        /*0040*/ 	.short	0x0007
        /*0042*/ 	.short	0x0038
        /*0044*/ 	.byte	0x00, 0xf5, 0x21, 0x00


	//----- nvinfo : EIATTR_KPARAM_INFO
	.align		4
.L_1205:
        /*0048*/ 	.byte	0x04, 0x17
        /*004a*/ 	.short	(.L_1207 - .L_1206)
.L_1206:
        /*004c*/ 	.word	0x00000000
        /*0050*/ 	.short	0x0006
        /*0052*/ 	.short	0x0030
        /*0054*/ 	.byte	0x00, 0xf5, 0x21, 0x00


	//----- nvinfo : EIATTR_KPARAM_INFO
	.align		4
.L_1207:
        /*0058*/ 	.byte	0x04, 0x17
        /*005a*/ 	.short	(.L_1209 - .L_1208)
.L_1208:
        /*005c*/ 	.word	0x00000000
        /*0060*/ 	.short	0x0005
        /*0062*/ 	.short	0x0028
        /*0064*/ 	.byte	0x00, 0xf5, 0x21, 0x00


	//----- nvinfo : EIATTR_KPARAM_INFO
	.align		4
.L_1209:
        /*0068*/ 	.byte	0x04, 0x17
        /*006a*/ 	.short	(.L_1211 - .L_1210)
.L_1210:
        /*006c*/ 	.word	0x00000000
        /*0070*/ 	.short	0x0004
        /*0072*/ 	.short	0x0020
        /*0074*/ 	.byte	0x00, 0xf5, 0x21, 0x00


	//----- nvinfo : EIATTR_KPARAM_INFO
	.align		4
.L_1211:
        /*0078*/ 	.byte	0x04, 0x17
        /*007a*/ 	.short	(.L_1213 - .L_1212)
.L_1212:
        /*007c*/ 	.word	0x00000000
        /*0080*/ 	.short	0x0003
        /*0082*/ 	.short	0x0018
        /*0084*/ 	.byte	0x00, 0xf5, 0x21, 0x00


	//----- nvinfo : EIATTR_KPARAM_INFO
	.align		4
.L_1213:
        /*0088*/ 	.byte	0x04, 0x17
        /*008a*/ 	.short	(.L_1215 - .L_1214)
.L_1214:
        /*008c*/ 	.word	0x00000000
        /*0090*/ 	.short	0x0002
        /*0092*/ 	.short	0x0010
        /*0094*/ 	.byte	0x00, 0xf5, 0x21, 0x00


	//----- nvinfo : EIATTR_KPARAM_INFO
	.align		4
.L_1215:
        /*0098*/ 	.byte	0x04, 0x17
        /*009a*/ 	.short	(.L_1217 - .L_1216)
.L_1216:
        /*009c*/ 	.word	0x00000000
        /*00a0*/ 	.short	0x0001
        /*00a2*/ 	.short	0x0008
        /*00a4*/ 	.byte	0x00, 0xf5, 0x21, 0x00


	//----- nvinfo : EIATTR_KPARAM_INFO
	.align		4
.L_1217:
        /*00a8*/ 	.byte	0x04, 0x17
        /*00aa*/ 	.short	(.L_1219 - .L_1218)
.L_1218:
        /*00ac*/ 	.word	0x00000000
        /*00b0*/ 	.short	0x0000
        /*00b2*/ 	.short	0x0000
        /*00b4*/ 	.byte	0x00, 0xf0, 0x11, 0x00


	//----- nvinfo : EIATTR_SPARSE_MMA_MASK
	.align		4
.L_1219:
        /*00b8*/ 	.byte	0x03, 0x50
        /*00ba*/ 	.short	0x0000


	//----- nvinfo : EIATTR_MAXREG_COUNT
	.align		4
        /*00bc*/ 	.byte	0x03, 0x1b
        /*00be*/ 	.short	0x00ff


	//----- nvinfo : EIATTR_VRC_CTA_INIT_COUNT
	.align		4
        /*00c0*/ 	.byte	0x02, 0x4a
	.zero		1
	.zero		1


	//----- nvinfo : EIATTR_EXIT_INSTR_OFFSETS
	.align		4
        /*00c4*/ 	.byte	0x04, 0x1c
        /*00c6*/ 	.short	(.L_1221 - .L_1220)


	//   ....[0]....
.L_1220:
        /*00c8*/ 	.word	0x00002a20


	//----- nvinfo : EIATTR_MAX_THREADS
	.align		4
.L_1221:
        /*00cc*/ 	.byte	0x04, 0x05
        /*00ce*/ 	.short	(.L_1223 - .L_1222)
.L_1222:
        /*00d0*/ 	.word	0x00000080
        /*00d4*/ 	.word	0x00000001
        /*00d8*/ 	.word	0x00000001


	//----- nvinfo : EIATTR_CRS_STACK_SIZE
	.align		4
.L_1223:
        /*00dc*/ 	.byte	0x04, 0x1e
        /*00de*/ 	.short	(.L_1225 - .L_1224)
.L_1224:
        /*00e0*/ 	.word	0x00000000


	//----- nvinfo : EIATTR_CBANK_PARAM_SIZE
	.align		4
.L_1225:
        /*00e4*/ 	.byte	0x03, 0x19
        /*00e6*/ 	.short	0x0058


	//----- nvinfo : EIATTR_PARAM_CBANK
	.align		4
        /*00e8*/ 	.byte	0x04, 0x0a
        /*00ea*/ 	.short	(.L_1227 - .L_1226)
	.align		4
.L_1226:
        /*00ec*/ 	.word	index@(.nv.constant0.nvkernel__Z4butsiiiiiiid_F1L323_8)
        /*00f0*/ 	.short	0x0380
        /*00f2*/ 	.short	0x0058


	//----- nvinfo : EIATTR_SW_WAR
	.align		4
.L_1227:
        /*00f4*/ 	.byte	0x04, 0x36
        /*00f6*/ 	.short	(.L_1229 - .L_1228)
.L_1228:
        /*00f8*/ 	.word	0x00000008
.L_1229:


//--------------------- .nv.info.nvkernel__Z4butsiiiiiiid_F1L307_6 --------------------------
	.section	.nv.info.nvkernel__Z4butsiiiiiiid_F1L307_6,"",@"SHT_CUDA_INFO"
	.sectionflags	@""
	.align	4


	//----- nvinfo : EIATTR_CUDA_API_VERSION
	.align		4
        /*0000*/ 	.byte	0x04, 0x37
        /*0002*/ 	.short	(.L_1231 - .L_1230)
.L_1230:
        /*0004*/ 	.word	0x00000081


	//----- nvinfo : EIATTR_KPARAM_INFO
	.align		4
.L_1231:
        /*0008*/ 	.byte	0x04, 0x17
        /*000a*/ 	.short	(.L_1233 - .L_1232)
.L_1232:
        /*000c*/ 	.word	0x00000000
        /*0010*/ 	.short	0x0007
        /*0012*/ 	.short	0x0038
        /*0014*/ 	.byte	0x00, 0xf0, 0x21, 0x00


	//----- nvinfo : EIATTR_KPARAM_INFO
	.align		4
.L_1233:
        /*0018*/ 	.byte	0x04, 0x17
        /*001a*/ 	.short	(.L_1235 - .L_1234)
.L_1234:
        /*001c*/ 	.word	0x00000000
        /*0020*/ 	.short	0x0006
        /*0022*/ 	.short	0x0030
        /*0024*/ 	.byte	0x00, 0xf0, 0x11, 0x00


	//----- nvinfo : EIATTR_KPARAM_INFO
	.align		4
.L_1235:
        /*0028*/ 	.byte	0x04, 0x17
        /*002a*/ 	.short	(.L_1237 - .L_1236)
.L_1236:
        /*002c*/ 	.word	0x00000000
        /*0030*/ 	.short	0x0005
        /*0032*/ 	.short	0x0028
        /*0034*/ 	.byte	0x00, 0xf5, 0x21, 0x00


	//----- nvinfo : EIATTR_KPARAM_INFO
	.align		4
.L_1237:
        /*0038*/ 	.byte	0x04, 0x17
        /*003a*/ 	.short	(.L_1239 - .L_1238)
.L_1238:
        /*003c*/ 	.word	0x00000000
        /*0040*/ 	.short	0x0004
        /*0042*/ 	.short	0x0020
        /*0044*/ 	.byte	0x00, 0xf5, 0x21, 0x00


	//----- nvinfo : EIATTR_KPARAM_INFO
	.align		4
.L_1239:
        /*0048*/ 	.byte	0x04, 0x17
        /*004a*/ 	.short	(.L_1241 - .L_1240)
.L_1240:
        /*004c*/ 	.word	0x00000000
        /*0050*/ 	.short	0x0003
        /*0052*/ 	.short	0x0018
        /*0054*/ 	.byte	0x00, 0xf5, 0x21, 0x00


	//----- nvinfo : EIATTR_KPARAM_INFO
	.align		4
.L_1241:
        /*0058*/ 	.byte	0x04, 0x17
        /*005a*/ 	.short	(.L_1243 - .L_1242)
.L_1242:
        /*005c*/ 	.word	0x00000000
        /*0060*/ 	.short	0x0002
        /*0062*/ 	.short	0x0010
        /*0064*/ 	.byte	0x00, 0xf5, 0x21, 0x00


	//----- nvinfo : EIATTR_KPARAM_INFO
	.align		4
.L_1243:
        /*0068*/ 	.byte	0x04, 0x17
        /*006a*/ 	.short	(.L_1245 - .L_1244)
.L_1244:
        /*006c*/ 	.word	0x00000000
        /*0070*/ 	.short	0x0001
        /*0072*/ 	.short	0x0008
        /*0074*/ 	.byte	0x00, 0xf5, 0x21, 0x00


	//----- nvinfo : EIATTR_KPARAM_INFO
	.align		4
.L_1245:
        /*0078*/ 	.byte	0x04, 0x17
        /*007a*/ 	.short	(.L_1247 - .L_1246)
.L_1246:
        /*007c*/ 	.word	0x00000000
        /*0080*/ 	.short	0x0000
        /*0082*/ 	.short	0x0000
        /*0084*/ 	.byte	0x00, 0xf0, 0x11, 0x00


	//----- nvinfo : EIATTR_SPARSE_MMA_MASK
	.align		4
.L_1247:
        /*0088*/ 	.byte	0x03, 0x50
        /*008a*/ 	.short	0x0000


	//----- nvinfo : EIATTR_MAXREG_COUNT
	.align		4
        /*008c*/ 	.byte	0x03, 0x1b
        /*008e*/ 	.short	0x00ff


	//----- nvinfo : EIATTR_VRC_CTA_INIT_COUNT
	.align		4
        /*0090*/ 	.byte	0x02, 0x4a
	.zero		1
	.zero		1


	//----- nvinfo : EIATTR_EXIT_INSTR_OFFSETS
	.align		4
        /*0094*/ 	.byte	0x04, 0x1c
        /*0096*/ 	.short	(.L_1249 - .L_1248)


	//   ....[0]....
.L_1248:
        /*0098*/ 	.word	0x00000770


	//----- nvinfo : EIATTR_MAX_THREADS
	.align		4
.L_1249:
        /*009c*/ 	.byte	0x04, 0x05
        /*009e*/ 	.short	(.L_1251 - .L_1250)
.L_1250:
        /*00a0*/ 	.word	0x00000080
        /*00a4*/ 	.word	0x00000001
        /*00a8*/ 	.word	0x00000001


	//----- nvinfo : EIATTR_CRS_STACK_SIZE
	.align		4
.L_1251:
        /*00ac*/ 	.byte	0x04, 0x1e
        /*00ae*/ 	.short	(.L_1253 - .L_1252)
.L_1252:
        /*00b0*/ 	.word	0x00000000


	//----- nvinfo : EIATTR_CBANK_PARAM_SIZE
	.align		4
.L_1253:
        /*00b4*/ 	.byte	0x03, 0x19
        /*00b6*/ 	.short	0x0040


	//----- nvinfo : EIATTR_PARAM_CBANK
	.align		4
        /*00b8*/ 	.byte	0x04, 0x0a
        /*00ba*/ 	.short	(.L_1255 - .L_1254)
	.align		4
.L_1254:
        /*00bc*/ 	.word	index@(.nv.constant0.nvkernel__Z4butsiiiiiiid_F1L307_6)
        /*00c0*/ 	.short	0x0380
        /*00c2*/ 	.short	0x0040


	//----- nvinfo : EIATTR_SW_WAR
	.align		4
.L_1255:
        /*00c4*/ 	.byte	0x04, 0x36
        /*00c6*/ 	.short	(.L_1257 - .L_1256)
.L_1256:
        /*00c8*/ 	.word	0x00000008
.L_1257:


//--------------------- .nv.info.nvkernel__Z4bltsiiiiiiid_F1L179_4 --------------------------
	.section	.nv.info.nvkernel__Z4bltsiiiiiiid_F1L179_4,"",@"SHT_CUDA_INFO"
	.sectionflags	@""
	.align	4


	//----- nvinfo : EIATTR_CUDA_API_VERSION
	.align		4
        /*0000*/ 	.byte	0x04, 0x37
        /*0002*/ 	.short	(.L_1259 - .L_1258)
.L_1258:
        /*0004*/ 	.word	0x00000081


	//----- nvinfo : EIATTR_KPARAM_INFO
	.align		4
.L_1259:
        /*0008*/ 	.byte	0x04, 0x17
        /*000a*/ 	.short	(.L_1261 - .L_1260)
.L_1260:
        /*000c*/ 	.word	0x00000000
        /*0010*/ 	.short	0x000a
        /*0012*/ 	.short	0x0050
        /*0014*/ 	.byte	0x00, 0xf0, 0x21, 0x00


	//----- nvinfo : EIATTR_KPARAM_INFO
	.align		4
.L_1261:
        /*0018*/ 	.byte	0x04, 0x17
        /*001a*/ 	.short	(.L_1263 - .L_1262)
.L_1262:
        /*001c*/ 	.word	0x00000000
        /*0020*/ 	.short	0x0009
        /*0022*/ 	.short	0x0048
        /*0024*/ 	.byte	0x00, 0xf0, 0x11, 0x00


	//----- nvinfo : EIATTR_KPARAM_INFO
	.align		4
.L_1263:
        /*0028*/ 	.byte	0x04, 0x17
        /*002a*/ 	.short	(.L_1265 - .L_1264)
.L_1264:
        /*002c*/ 	.word	0x00000000
        /*0030*/ 	.short	0x0008
        /*0032*/ 	.short	0x0040
        /*0034*/ 	.byte	0x00, 0xf5, 0x21, 0x00


	//----- nvinfo : EIATTR_KPARAM_INFO
	.align		4
.L_1265:
        /*0038*/ 	.byte	0x04, 0x17
        /*003a*/ 	.short	(.L_1267 - .L_1266)
.L_1266:
        /*003c*/ 	.word	0x00000000
        /*0040*/ 	.short	0x0007
        /*0042*/ 	.short	0x0038
        /*0044*/ 	.byte	0x00, 0xf5, 0x21, 0x00


	//----- nvinfo : EIATTR_KPARAM_INFO
	.align		4
.L_1267:
        /*0048*/ 	.byte	0x04, 0x17
        /*004a*/ 	.short	(.L_1269 - .L_1268)
.L_1268:
        /*004c*/ 	.word	0x00000000
        /*0050*/ 	.short	0x0006
        /*0052*/ 	.short	0x0030
        /*0054*/ 	.byte	0x00, 0xf5, 0x21, 0x00


	//----- nvinfo : EIATTR_KPARAM_INFO
	.align		4
.L_1269:
        /*0058*/ 	.byte	0x04, 0x17
        /*005a*/ 	.short	(.L_1271 - .L_1270)
.L_1270:
        /*005c*/ 	.word	0x00000000
        /*0060*/ 	.short	0x0005
        /*0062*/ 	.short	0x0028
        /*0064*/ 	.byte	0x00, 0xf5, 0x21, 0x00


	//----- nvinfo : EIATTR_KPARAM_INFO
	.align		4
.L_1271:
        /*0068*/ 	.byte	0x04, 0x17
        /*006a*/ 	.short	(.L_1273 - .L_1272)
.L_1272:
        /*006c*/ 	.word	0x00000000
        /*0070*/ 	.short	0x0004
        /*0072*/ 	.short	0x0020
        /*0074*/ 	.byte	0x00, 0xf5, 0x21, 0x00


	//----- nvinfo : EIATTR_KPARAM_INFO
	.align		4
.L_1273:
        /*0078*/ 	.byte	0x04, 0x17
        /*007a*/ 	.short	(.L_1275 - .L_1274)
.L_1274:
        /*007c*/ 	.word	0x00000000
        /*0080*/ 	.short	0x0003
        /*0082*/ 	.short	0x0018
        /*0084*/ 	.byte	0x00, 0xf5, 0x21, 0x00


	//----- nvinfo : EIATTR_KPARAM_INFO
	.align		4
.L_1275:
        /*0088*/ 	.byte	0x04, 0x17
        /*008a*/ 	.short	(.L_1277 - .L_1276)
.L_1276:
        /*008c*/ 	.word	0x00000000
        /*0090*/ 	.short	0x0002
        /*0092*/ 	.short	0x0010
        /*0094*/ 	.byte	0x00, 0xf5, 0x21, 0x00


	//----- nvinfo : EIATTR_KPARAM_INFO
	.align		4
.L_1277:
        /*0098*/ 	.byte	0x04, 0x17
        /*009a*/ 	.short	(.L_1279 - .L_1278)
.L_1278:
        /*009c*/ 	.word	0x00000000
        /*00a0*/ 	.short	0x0001
        /*00a2*/ 	.short	0x0008
        /*00a4*/ 	.byte	0x00, 0xf5, 0x21, 0x00


	//----- nvinfo : EIATTR_KPARAM_INFO
	.align		4
.L_1279:
        /*00a8*/ 	.byte	0x04, 0x17
        /*00aa*/ 	.short	(.L_1281 - .L_1280)
.L_1280:
        /*00ac*/ 	.word	0x00000000
        /*00b0*/ 	.short	0x0000
        /*00b2*/ 	.short	0x0000
        /*00b4*/ 	.byte	0x00, 0xf0, 0x11, 0x00


	//----- nvinfo : EIATTR_SPARSE_MMA_MASK
	.align		4
.L_1281:
        /*00b8*/ 	.byte	0x03, 0x50
        /*00ba*/ 	.short	0x0000


	//----- nvinfo : EIATTR_MAXREG_COUNT
	.align		4
        /*00bc*/ 	.byte	0x03, 0x1b
        /*00be*/ 	.short	0x00ff


	//----- nvinfo : EIATTR_VRC_CTA_INIT_COUNT
	.align		4
        /*00c0*/ 	.byte	0x02, 0x4a
	.zero		1
	.zero		1


	//----- nvinfo : EIATTR_EXIT_INSTR_OFFSETS
	.align		4
        /*00c4*/ 	.byte	0x04, 0x1c
        /*00c6*/ 	.short	(.L_1283 - .L_1282)


	//   ....[0]....
.L_1282:
        /*00c8*/ 	.word	0x00002950


	//----- nvinfo : EIATTR_MAX_THREADS
	.align		4
.L_1283:
        /*00cc*/ 	.byte	0x04, 0x05
        /*00ce*/ 	.short	(.L_1285 - .L_1284)
.L_1284:
        /*00d0*/ 	.word	0x00000080
        /*00d4*/ 	.word	0x00000001
        /*00d8*/ 	.word	0x00000001


	//----- nvinfo : EIATTR_CRS_STACK_SIZE
	.align		4
.L_1285:
        /*00dc*/ 	.byte	0x04, 0x1e
        /*00de*/ 	.short	(.L_1287 - .L_1286)
.L_1286:
        /*00e0*/ 	.word	0x00000000


	//----- nvinfo : EIATTR_CBANK_PARAM_SIZE
	.align		4
.L_1287:
        /*00e4*/ 	.byte	0x03, 0x19
        /*00e6*/ 	.short	0x0058


	//----- nvinfo : EIATTR_PARAM_CBANK
	.align		4
        /*00e8*/ 	.byte	0x04, 0x0a
        /*00ea*/ 	.short	(.L_1289 - .L_1288)
	.align		4
.L_1288:
        /*00ec*/ 	.word	index@(.nv.constant0.nvkernel__Z4bltsiiiiiiid_F1L179_4)
        /*00f0*/ 	.short	0x0380
        /*00f2*/ 	.short	0x0058


	//----- nvinfo : EIATTR_SW_WAR
	.align		4
.L_1289:
        /*00f4*/ 	.byte	0x04, 0x36
        /*00f6*/ 	.short	(.L_1291 - .L_1290)
.L_1290:
        /*00f8*/ 	.word	0x00000008
.L_1291:


//--------------------- .nv.info.nvkernel__Z4bltsiiiiiiid_F1L163_2 --------------------------
	.section	.nv.info.nvkernel__Z4bltsiiiiiiid_F1L163_2,"",@"SHT_CUDA_INFO"
	.sectionflags	@""
	.align	4


	//----- nvinfo : EIATTR_CUDA_API_VERSION
	.align		4
        /*0000*/ 	.byte	0x04, 0x37
        /*0002*/ 	.short	(.L_1293 - .L_1292)
.L_1292:
        /*0004*/ 	.word	0x00000081


	//----- nvinfo : EIATTR_KPARAM_INFO
	.align		4
.L_1293:
        /*0008*/ 	.byte	0x04, 0x17
        /*000a*/ 	.short	(.L_1295 - .L_1294)
.L_1294:
        /*000c*/ 	.word	0x00000000
        /*0010*/ 	.short	0x0006
        /*0012*/ 	.short	0x0030
        /*0014*/ 	.byte	0x00, 0xf0, 0x21, 0x00


	//----- nvinfo : EIATTR_KPARAM_INFO
	.align		4
.L_1295:
        /*0018*/ 	.byte	0x04, 0x17
        /*001a*/ 	.short	(.L_1297 - .L_1296)
.L_1296:
        /*001c*/ 	.word	0x00000000
        /*0020*/ 	.short	0x0005
        /*0022*/ 	.short	0x0028
        /*0024*/ 	.byte	0x00, 0xf0, 0x11, 0x00


	//----- nvinfo : EIATTR_KPARAM_INFO
	.align		4
.L_1297:
        /*0028*/ 	.byte	0x04, 0x17
        /*002a*/ 	.short	(.L_1299 - .L_1298)
.L_1298:
        /*002c*/ 	.word	0x00000000
        /*0030*/ 	.short	0x0004
        /*0032*/ 	.short	0x0020
        /*0034*/ 	.byte	0x00, 0xf5, 0x21, 0x00


	//----- nvinfo : EIATTR_KPARAM_INFO
	.align		4
.L_1299:
        /*0038*/ 	.byte	0x04, 0x17
        /*003a*/ 	.short	(.L_1301 - .L_1300)
.L_1300:
        /*003c*/ 	.word	0x00000000
        /*0040*/ 	.short	0x0003
        /*0042*/ 	.short	0x0018
        /*0044*/ 	.byte	0x00, 0xf5, 0x21, 0x00


	//----- nvinfo : EIATTR_KPARAM_INFO
	.align		4
.L_1301:
        /*0048*/ 	.byte	0x04, 0x17
        /*004a*/ 	.short	(.L_1303 - .L_1302)
.L_1302:
        /*004c*/ 	.word	0x00000000
        /*0050*/ 	.short	0x0002
        /*0052*/ 	.short	0x0010
        /*0054*/ 	.byte	0x00, 0xf5, 0x21, 0x00


	//----- nvinfo : EIATTR_KPARAM_INFO
	.align		4
.L_1303:
        /*0058*/ 	.byte	0x04, 0x17
        /*005a*/ 	.short	(.L_1305 - .L_1304)
.L_1304:
        /*005c*/ 	.word	0x00000000
        /*0060*/ 	.short	0x0001
        /*0062*/ 	.short	0x0008
        /*0064*/ 	.byte	0x00, 0xf5, 0x21, 0x00


	//----- nvinfo : EIATTR_KPARAM_INFO
	.align		4
.L_1305:
        /*0068*/ 	.byte	0x04, 0x17
        /*006a*/ 	.short	(.L_1307 - .L_1306)
.L_1306:
        /*006c*/ 	.word	0x00000000
        /*0070*/ 	.short	0x0000
        /*0072*/ 	.short	0x0000
        /*0074*/ 	.byte	0x00, 0xf0, 0x11, 0x00


	//----- nvinfo : EIATTR_SPARSE_MMA_MASK
	.align		4
.L_1307:
        /*0078*/ 	.byte	0x03, 0x50
        /*007a*/ 	.short	0x0000


	//----- nvinfo : EIATTR_MAXREG_COUNT
	.align		4
        /*007c*/ 	.byte	0x03, 0x1b
        /*007e*/ 	.short	0x00ff


	//----- nvinfo : EIATTR_VRC_CTA_INIT_COUNT
	.align		4
        /*0080*/ 	.byte	0x02, 0x4a
	.zero		1
	.zero		1


	//----- nvinfo : EIATTR_EXIT_INSTR_OFFSETS
	.align		4
        /*0084*/ 	.byte	0x04, 0x1c
        /*0086*/ 	.short	(.L_1309 - .L_1308)


	//   ....[0]....
.L_1308:
        /*0088*/ 	.word	0x00000750


	//----- nvinfo : EIATTR_MAX_THREADS
	.align		4
.L_1309:
        /*008c*/ 	.byte	0x04, 0x05
        /*008e*/ 	.short	(.L_1311 - .L_1310)
.L_1310:
        /*0090*/ 	.word	0x00000080
        /*0094*/ 	.word	0x00000001
        /*0098*/ 	.word	0x00000001


	//----- nvinfo : EIATTR_CRS_STACK_SIZE
	.align		4
.L_1311:
        /*009c*/ 	.byte	0x04, 0x1e
        /*009e*/ 	.short	(.L_1313 - .L_1312)
.L_1312:
        /*00a0*/ 	.word	0x00000000


	//----- nvinfo : EIATTR_CBANK_PARAM_SIZE
	.align		4
.L_1313:
        /*00a4*/ 	.byte	0x03, 0x19
        /*00a6*/ 	.short	0x0038


	//----- nvinfo : EIATTR_PARAM_CBANK
	.align		4
        /*00a8*/ 	.byte	0x04, 0x0a
        /*00aa*/ 	.short	(.L_1315 - .L_1314)
	.align		4
.L_1314:
        /*00ac*/ 	.word	index@(.nv.constant0.nvkernel__Z4bltsiiiiiiid_F1L163_2)
        /*00b0*/ 	.short	0x0380
        /*00b2*/ 	.short	0x0038


	//----- nvinfo : EIATTR_SW_WAR
	.align		4
.L_1315:
        /*00b4*/ 	.byte	0x04, 0x36
        /*00b6*/ 	.short	(.L_1317 - .L_1316)
.L_1316:
        /*00b8*/ 	.word	0x00000008
.L_1317:


//--------------------- .nv.callgraph             --------------------------
	.section	.nv.callgraph,"",@"SHT_CUDA_CALLGRAPH"
	.align	4
	.sectionentsize	8
	.align		4
        /*0000*/ 	.word	0x00000000
	.align		4
        /*0004*/ 	.word	0xffffffff
	.align		4
        /*0008*/ 	.word	index@(nvkernel__Z4ssori_F1L2158_66)
	.align		4
        /*000c*/ 	.word	index@(__cuda_sm20_div_s64)
	.align		4
        /*0010*/ 	.word	index@(nvkernel__Z4ssori_F1L2126_64)
	.align		4
        /*0014*/ 	.word	index@(__cuda_sm20_div_s64)
	.align		4
        /*0018*/ 	.word	index@(nvkernel__Z3rhsv_F1L2048_60)
	.align		4
        /*001c*/ 	.word	index@(__cuda_sm20_div_s64)
	.align		4
        /*0020*/ 	.word	index@(nvkernel__Z3rhsv_F1L2032_58)
	.align		4
        /*0024*/ 	.word	index@(__cuda_sm20_div_s64)
	.align		4
        /*0028*/ 	.word	index@(nvkernel__Z3rhsv_F1L2015_56)
	.align		4
        /*002c*/ 	.word	index@(__cuda_sm20_div_s64)
	.align		4
        /*0030*/ 	.word	index@(nvkernel__Z3rhsv_F1L1983_54)
	.align		4
        /*0034*/ 	.word	index@(__cuda_sm20_div_s64)
	.align		4
        /*0038*/ 	.word	index@(nvkernel__Z3rhsv_F1L1952_52)
	.align		4
        /*003c*/ 	.word	index@(__cuda_sm20_div_s64)
	.align		4
        /*0040*/ 	.word	index@(nvkernel__Z3rhsv_F1L1940_50)
	.align		4
        /*0044*/ 	.word	index@(__cuda_sm20_div_s64)
	.align		4
        /*0048*/ 	.word	index@(nvkernel__Z3rhsv_F1L1923_48)
	.align		4
        /*004c*/ 	.word	index@(__cuda_sm20_div_s64)
	.align		4
        /*0050*/ 	.word	index@(nvkernel__Z3rhsv_F1L1910_46)
	.align		4
        /*0054*/ 	.word	index@(__cuda_sm20_div_s64)
	.align		4
        /*0058*/ 	.word	index@(nvkernel__Z3rhsv_F1L1889_44)
	.align		4
        /*005c*/ 	.word	index@(__cuda_sm20_div_s64)
	.align		4
        /*0060*/ 	.word	index@(nvkernel__Z3rhsv_F1L1873_42)
	.align		4
        /*0064*/ 	.word	index@(__cuda_sm20_div_s64)
	.align		4
        /*0068*/ 	.word	index@(nvkernel__Z3rhsv_F1L1850_40)
	.align		4
        /*006c*/ 	.word	index@(__cuda_sm20_div_s64)
	.align		4
        /*0070*/ 	.word	index@(nvkernel__Z3rhsv_F1L1810_38)
	.align		4
        /*0074*/ 	.word	index@(__cuda_sm20_div_s64)
	.align		4
        /*0078*/ 	.word	index@(nvkernel__Z3rhsv_F1L1780_36)
	.align		4
        /*007c*/ 	.word	index@(__cuda_sm20_div_s64)
	.align		4
        /*0080*/ 	.word	index@(nvkernel__Z3rhsv_F1L1768_34)
	.align		4
        /*0084*/ 	.word	index@(__cuda_sm20_div_s64)
	.align		4
        /*0088*/ 	.word	index@(nvkernel__Z3rhsv_F1L1751_32)
	.align		4
        /*008c*/ 	.word	index@(__cuda_sm20_div_s64)
	.align		4
        /*0090*/ 	.word	index@(nvkernel__Z3rhsv_F1L1726_30)
	.align		4
        /*0094*/ 	.word	index@(__cuda_sm20_div_s64)
	.align		4
        /*0098*/ 	.word	index@(nvkernel__Z3rhsv_F1L1710_28)
	.align		4
        /*009c*/ 	.word	index@(__cuda_sm20_div_s64)
	.align		4
        /*00a0*/ 	.word	index@(nvkernel__Z3rhsv_F1L1693_26)
	.align		4
        /*00a4*/ 	.word	index@(__cuda_sm20_div_s64)
	.align		4
        /*00a8*/ 	.word	index@(nvkernel__Z3rhsv_F1L1657_24)
	.align		4
        /*00ac*/ 	.word	index@(__cuda_sm20_div_s64)
	.align		4
        /*00b0*/ 	.word	index@(nvkernel__Z3rhsv_F1L1626_22)
	.align		4
        /*00b4*/ 	.word	index@(__cuda_sm20_div_s64)
	.align		4
        /*00b8*/ 	.word	index@(nvkernel__Z3rhsv_F1L1614_20)
	.align		4
        /*00bc*/ 	.word	index@(__cuda_sm20_div_s64)
	.align		4
        /*00c0*/ 	.word	index@(nvkernel__Z3rhsv_F1L1597_18)
	.align		4
        /*00c4*/ 	.word	index@(__cuda_sm20_div_s64)
	.align		4
        /*00c8*/ 	.word	index@(nvkernel__Z3rhsv_F1L1574_16)
	.align		4
        /*00cc*/ 	.word	index@(__cuda_sm20_div_s64)
	.align		4
        /*00d0*/ 	.word	index@(nvkernel__Z3rhsv_F1L1574_16)
	.align		4
        /*00d4*/ 	.word	index@(__cuda_sm20_dblrcp_rn_slowpath_v3)
	.align		4
        /*00d8*/ 	.word	index@(nvkernel__Z6l2normiiiiiiiiii_F1L1529_14)
	.align		4
        /*00dc*/ 	.word	index@(__cuda_sm20_div_s64)
	.align		4
        /*00e0*/ 	.word	index@(nvkernel__Z4butsiiiiiiid_F1L323_8)
	.align		4
        /*00e4*/ 	.word	index@(__cuda_sm20_dblrcp_rn_slowpath_v3)
	.align		4
        /*00e8*/ 	.word	index@(nvkernel__Z4butsiiiiiiid_F1L323_8)
	.align		4
        /*00ec*/ 	.word	index@(__cuda_sm20_div_rn_f64_full)
	.align		4
        /*00f0*/ 	.word	index@(nvkernel__Z4bltsiiiiiiid_F1L179_4)
	.align		4
        /*00f4*/ 	.word	index@(__cuda_sm20_dblrcp_rn_slowpath_v3)
	.align		4
        /*00f8*/ 	.word	index@(nvkernel__Z4bltsiiiiiiid_F1L179_4)
	.align		4
        /*00fc*/ 	.word	index@(__cuda_sm20_div_rn_f64_full)
	.align		4
        /*0100*/ 	.word	0x00000000
	.align		4
        /*0104*/ 	.word	0xfffffffe
	.align		4
        /*0108*/ 	.word	0x00000000
	.align		4
        /*010c*/ 	.word	0xfffffffd
	.align		4
        /*0110*/ 	.word	0x00000000
	.align		4
        /*0114*/ 	.word	0xfffffffc


//--------------------- .text.__cuda_sm20_div_s64 --------------------------
	.section	.text.__cuda_sm20_div_s64,"ax",@progbits
	.align	128
.text.__cuda_sm20_div_s64:
        .type           __cuda_sm20_div_s64,@function
        .size           __cuda_sm20_div_s64,(.L_x_411 - __cuda_sm20_div_s64)
__cuda_sm20_div_s64:
[-C--:B------:R-:W-:Y:S02]  /*0000*/  IADD3 R3, P1, PT, RZ, -R6.reuse, RZ ;  /* 0x80000006ff037210 */ /* 0x080fe40007f3e0ff */
[----:B------:R-:W-:Y:S02]  /*0010*/  ISETP.GE.AND P0, PT, R7, RZ, PT ;  /* 0x000000ff0700720c */ /* 0x000fe40003f06270 */
[----:B------:R-:W-:Y:S01]  /*0020*/  ISETP.GE.AND P3, PT, R5, RZ, PT ;  /* 0x000000ff0500720c */ /* 0x000fe20003f66270 */
[----:B------:R-:W-:Y:S01]  /*0030*/  IMAD.X R0, RZ, RZ, ~R7, P1 ;  /* 0x000000ffff007224 */ /* 0x000fe200008e0e07 */
[----:B------:R-:W-:-:S04]  /*0040*/  SEL R8, R3, R6, !P0 ;  /* 0x0000000603087207 */ /* 0x000fc80004000000 */
[----:B------:R-:W-:-:S04]  /*0050*/  SEL R9, R0, R7, !P0 ;  /* 0x0000000700097207 */ /* 0x000fc80004000000 */
[----:B------:R-:W0:Y:S08]  /*0060*/  I2F.U64.RP R0, R8 ;  /* 0x0000000800007312 */ /* 0x000e300000309000 */
[----:B0-----:R-:W0:Y:S02]  /*0070*/  MUFU.RCP R0, R0 ;  /* 0x0000000000007308 */ /* 0x001e240000001000 */
[----:B0-----:R-:W-:-:S06]  /*0080*/  VIADD R10, R0, 0x1ffffffe ;  /* 0x1ffffffe000a7836 */ /* 0x001fcc0000000000 */
[----:B------:R-:W0:Y:S02]  /*0090*/  F2I.U64.TRUNC R10, R10 ;  /* 0x0000000a000a7311 */ /* 0x000e24000020d800 */
[----:B0-----:R-:W-:-:S04]  /*00a0*/  IMAD.WIDE.U32 R12, R10, R8, RZ ;  /* 0x000000080a0c7225 */ /* 0x001fc800078e00ff */
[C---:B------:R-:W-:Y:S01]  /*00b0*/  IMAD R3, R10.reuse, R9, R13 ;  /* 0x000000090a037224 */ /* 0x040fe200078e020d */
[----:B------:R-:W-:Y:S01]  /*00c0*/  IADD3 R15, P0, PT, RZ, -R12, RZ ;  /* 0x8000000cff0f7210 */ /* 0x000fe20007f1e0ff */
[----:B------:R-:W-:Y:S02]  /*00d0*/  IMAD.MOV.U32 R13, RZ, RZ, R10 ;  /* 0x000000ffff0d7224 */ /* 0x000fe400078e000a */
[----:B------:R-:W-:Y:S02]  /*00e0*/  IMAD R3, R11, R8, R3 ;  /* 0x000000080b037224 */ /* 0x000fe400078e0203 */
[----:B------:R-:W-:-:S04]  /*00f0*/  IMAD.HI.U32 R12, R10, R15, RZ ;  /* 0x0000000f0a0c7227 */ /* 0x000fc800078e00ff */
[----:B------:R-:W-:-:S04]  /*0100*/  IMAD.X R3, RZ, RZ, ~R3, P0 ;  /* 0x000000ffff037224 */ /* 0x000fc800000e0e03 */
[----:B------:R-:W-:-:S04]  /*0110*/  IMAD.WIDE.U32 R12, P0, R10, R3, R12 ;  /* 0x000000030a0c7225 */ /* 0x000fc8000780000c */
[C---:B------:R-:W-:Y:S02]  /*0120*/  IMAD R25, R11.reuse, R3, RZ ;  /* 0x000000030b197224 */ /* 0x040fe400078e02ff */
[----:B------:R-:W-:-:S04]  /*0130*/  IMAD.HI.U32 R12, P1, R11, R15, R12 ;  /* 0x0000000f0b0c7227 */ /* 0x000fc8000782000c */
[----:B------:R-:W-:Y:S01]  /*0140*/  IMAD.HI.U32 R3, R11, R3, RZ ;  /* 0x000000030b037227 */ /* 0x000fe200078e00ff */
[----:B------:R-:W-:-:S03]  /*0150*/  IADD3 R13, P2, PT, R25, R12, RZ ;  /* 0x0000000c190d7210 */ /* 0x000fc60007f5e0ff */
[----:B------:R-:W-:Y:S01]  /*0160*/  IMAD.X R0, R3, 0x1, R11, P0 ;  /* 0x0000000103007824 */ /* 0x000fe200000e060b */
[----:B------:R-:W-:Y:S01]  /*0170*/  IADD3 R3, P4, PT, RZ, -R4, RZ ;  /* 0x80000004ff037210 */ /* 0x000fe20007f9e0ff */
[----:B------:R-:W-:-:S03]  /*0180*/  IMAD.WIDE.U32 R10, R13, R8, RZ ;  /* 0x000000080d0a7225 */ /* 0x000fc600078e00ff */
[----:B------:R-:W-:Y:S01]  /*0190*/  IADD3.X R15, PT, PT, RZ, RZ, R0, P2, P1 ;  /* 0x000000ffff0f7210 */ /* 0x000fe200017e2400 */
[----:B------:R-:W-:Y:S01]  /*01a0*/  IMAD R0, R13, R9, R11 ;  /* 0x000000090d007224 */ /* 0x000fe200078e020b */
[----:B------:R-:W-:Y:S02]  /*01b0*/  IADD3 R11, P0, PT, RZ, -R10, RZ ;  /* 0x8000000aff0b7210 */ /* 0x000fe40007f1e0ff */
[----:B------:R-:W-:Y:S01]  /*01c0*/  SEL R4, R3, R4, !P3 ;  /* 0x0000000403047207 */ /* 0x000fe20005800000 */
[----:B------:R-:W-:Y:S02]  /*01d0*/  IMAD R0, R15, R8, R0 ;  /* 0x000000080f007224 */ /* 0x000fe400078e0200 */
[----:B------:R-:W-:-:S04]  /*01e0*/  IMAD.HI.U32 R12, R13, R11, RZ ;  /* 0x0000000b0d0c7227 */ /* 0x000fc800078e00ff */
[----:B------:R-:W-:-:S04]  /*01f0*/  IMAD.X R0, RZ, RZ, ~R0, P0 ;  /* 0x000000ffff007224 */ /* 0x000fc800000e0e00 */
[----:B------:R-:W-:-:S04]  /*0200*/  IMAD.WIDE.U32 R12, P0, R13, R0, R12 ;  /* 0x000000000d0c7225 */ /* 0x000fc8000780000c */
[----:B------:R-:W-:-:S04]  /*0210*/  IMAD.HI.U32 R10, R15, R0, RZ ;  /* 0x000000000f0a7227 */ /* 0x000fc800078e00ff */
[----:B------:R-:W-:-:S04]  /*0220*/  IMAD.HI.U32 R12, P1, R15, R11, R12 ;  /* 0x0000000b0f0c7227 */ /* 0x000fc8000782000c */
[----:B------:R-:W-:Y:S02]  /*0230*/  IMAD R11, R15, R0, RZ ;  /* 0x000000000f0b7224 */ /* 0x000fe400078e02ff */
[----:B------:R-:W-:Y:S02]  /*0240*/  IMAD.X R0, RZ, RZ, ~R5, P4 ;  /* 0x000000ffff007224 */ /* 0x000fe400020e0e05 */
[----:B------:R-:W-:Y:S01]  /*0250*/  IMAD.X R15, R10, 0x1, R15, P0 ;  /* 0x000000010a0f7824 */ /* 0x000fe200000e060f */
[----:B------:R-:W-:Y:S01]  /*0260*/  IADD3 R3, P2, PT, R11, R12, RZ ;  /* 0x0000000c0b037210 */ /* 0x000fe20007f5e0ff */
[----:B------:R-:W-:Y:S01]  /*0270*/  HFMA2 R11, -RZ, RZ, 0, 0 ;  /* 0x00000000ff0b7431 */ /* 0x000fe200000001ff */
[-C--:B------:R-:W-:Y:S02]  /*0280*/  SEL R12, R0, R5.reuse, !P3 ;  /* 0x00000005000c7207 */ /* 0x080fe40005800000 */
[----:B------:R-:W-:Y:S01]  /*0290*/  IADD3.X R15, PT, PT, RZ, RZ, R15, P2, P1 ;  /* 0x000000ffff0f7210 */ /* 0x000fe200017e240f */
[----:B------:R-:W-:Y:S01]  /*02a0*/  IMAD.HI.U32 R10, R3, R4, RZ ;  /* 0x00000004030a7227 */ /* 0x000fe200078e00ff */
[----:B------:R-:W-:-:S03]  /*02b0*/  LOP3.LUT R5, R7, R5, RZ, 0x3c, !PT ;  /* 0x0000000507057212 */ /* 0x000fc600078e3cff */
[-C--:B------:R-:W-:Y:S02]  /*02c0*/  IMAD R14, R15, R12.reuse, RZ ;  /* 0x0000000c0f0e7224 */ /* 0x080fe400078e02ff */
[----:B------:R-:W-:-:S04]  /*02d0*/  IMAD.WIDE.U32 R10, R3, R12, R10 ;  /* 0x0000000c030a7225 */ /* 0x000fc800078e000a */
[----:B------:R-:W-:-:S04]  /*02e0*/  IMAD.HI.U32 R0, R15, R12, RZ ;  /* 0x0000000c0f007227 */ /* 0x000fc800078e00ff */
[----:B------:R-:W-:-:S04]  /*02f0*/  IMAD.HI.U32 R3, P0, R15, R4, R10 ;  /* 0x000000040f037227 */ /* 0x000fc8000780000a */
[----:B------:R-:W-:Y:S01]  /*0300*/  IMAD.X R0, RZ, RZ, R0, P0 ;  /* 0x000000ffff007224 */ /* 0x000fe200000e0600 */
[----:B------:R-:W-:-:S05]  /*0310*/  IADD3 R3, P1, PT, R14, R3, RZ ;  /* 0x000000030e037210 */ /* 0x000fca0007f3e0ff */
[----:B------:R-:W-:-:S04]  /*0320*/  IMAD.WIDE.U32 R10, R3, R8, RZ ;  /* 0x00000008030a7225 */ /* 0x000fc800078e00ff */
[----:B------:R-:W-:Y:S01]  /*0330*/  IMAD.X R13, RZ, RZ, R0, P1 ;  /* 0x000000ffff0d7224 */ /* 0x000fe200008e0600 */
[----:B------:R-:W-:Y:S01]  /*0340*/  IADD3 R25, P1, PT, -R10, R4, RZ ;  /* 0x000000040a197210 */ /* 0x000fe20007f3e1ff */
[----:B------:R-:W-:-:S03]  /*0350*/  IMAD R0, R3, R9, R11 ;  /* 0x0000000903007224 */ /* 0x000fc600078e020b */
[-C--:B------:R-:W-:Y:S01]  /*0360*/  ISETP.GE.U32.AND P0, PT, R25, R8.reuse, PT ;  /* 0x000000081900720c */ /* 0x080fe20003f06070 */
[----:B------:R-:W-:-:S04]  /*0370*/  IMAD R0, R13, R8, R0 ;  /* 0x000000080d007224 */ /* 0x000fc800078e0200 */
[----:B------:R-:W-:Y:S01]  /*0380*/  IMAD.X R27, R12, 0x1, ~R0, P1 ;  /* 0x000000010c1b7824 */ /* 0x000fe200008e0e00 */
[----:B------:R-:W-:Y:S02]  /*0390*/  IADD3 R11, P1, PT, R25, -R8, RZ ;  /* 0x80000008190b7210 */ /* 0x000fe40007f3e0ff */
[----:B------:R-:W-:Y:S02]  /*03a0*/  IADD3 R0, P2, PT, R3, 0x1, RZ ;  /* 0x0000000103007810 */ /* 0x000fe40007f5e0ff */
[C---:B------:R-:W-:Y:S01]  /*03b0*/  ISETP.GE.U32.AND.EX P0, PT, R27.reuse, R9, PT, P0 ;  /* 0x000000091b00720c */ /* 0x040fe20003f06100 */
[----:B------:R-:W-:Y:S01]  /*03c0*/  IMAD.X R15, R27, 0x1, ~R9, P1 ;  /* 0x000000011b0f7824 */ /* 0x000fe200008e0e09 */
[----:B------:R-:W-:Y:S02]  /*03d0*/  IADD3.X R4, PT, PT, RZ, R13, RZ, P2, !PT ;  /* 0x0000000dff047210 */ /* 0x000fe400017fe4ff */
[----:B------:R-:W-:Y:S02]  /*03e0*/  SEL R11, R11, R25, P0 ;  /* 0x000000190b0b7207 */ /* 0x000fe40000000000 */
[----:B------:R-:W-:-:S02]  /*03f0*/  SEL R3, R0, R3, P0 ;  /* 0x0000000300037207 */ /* 0x000fc40000000000 */
[----:B------:R-:W-:Y:S02]  /*0400*/  SEL R15, R15, R27, P0 ;  /* 0x0000001b0f0f7207 */ /* 0x000fe40000000000 */
[----:B------:R-:W-:Y:S02]  /*0410*/  ISETP.GE.U32.AND P1, PT, R11, R8, PT ;  /* 0x000000080b00720c */ /* 0x000fe40003f26070 */
[----:B------:R-:W-:Y:S02]  /*0420*/  SEL R13, R4, R13, P0 ;  /* 0x0000000d040d7207 */ /* 0x000fe40000000000 */
[----:B------:R-:W-:Y:S02]  /*0430*/  IADD3 R4, P2, PT, R3, 0x1, RZ ;  /* 0x0000000103047810 */ /* 0x000fe40007f5e0ff */
[----:B------:R-:W-:Y:S02]  /*0440*/  ISETP.GE.U32.AND.EX P0, PT, R15, R9, PT, P1 ;  /* 0x000000090f00720c */ /* 0x000fe40003f06110 */
[----:B------:R-:W-:Y:S01]  /*0450*/  ISETP.GE.AND P1, PT, R5, RZ, PT ;  /* 0x000000ff0500720c */ /* 0x000fe20003f26270 */
[----:B------:R-:W-:Y:S01]  /*0460*/  IMAD.X R0, RZ, RZ, R13, P2 ;  /* 0x000000ffff007224 */ /* 0x000fe200010e060d */
[----:B------:R-:W-:-:S04]  /*0470*/  SEL R4, R4, R3, P0 ;  /* 0x0000000304047207 */ /* 0x000fc80000000000 */
[----:B------:R-:W-:Y:S02]  /*0480*/  SEL R0, R0, R13, P0 ;  /* 0x0000000d00007207 */ /* 0x000fe40000000000 */
[-C--:B------:R-:W-:Y:S02]  /*0490*/  IADD3 R3, P2, PT, RZ, -R4.reuse, RZ ;  /* 0x80000004ff037210 */ /* 0x080fe40007f5e0ff */
[----:B------:R-:W-:Y:S02]  /*04a0*/  ISETP.NE.U32.AND P0, PT, R6, RZ, PT ;  /* 0x000000ff0600720c */ /* 0x000fe40003f05070 */
[----:B------:R-:W-:Y:S01]  /*04b0*/  SEL R4, R3, R4, !P1 ;  /* 0x0000000403047207 */ /* 0x000fe20004800000 */
[----:B------:R-:W-:Y:S01]  /*04c0*/  IMAD.X R5, RZ, RZ, ~R0, P2 ;  /* 0x000000ffff057224 */ /* 0x000fe200010e0e00 */
[----:B------:R-:W-:-:S04]  /*04d0*/  ISETP.NE.AND.EX P0, PT, R7, RZ, PT, P0 ;  /* 0x000000ff0700720c */ /* 0x000fc80003f05300 */
[----:B------:R-:W-:Y:S02]  /*04e0*/  SEL R5, R5, R0, !P1 ;  /* 0x0000000005057207 */ /* 0x000fe40004800000 */
[----:B------:R-:W-:Y:S02]  /*04f0*/  SEL R4, R4, 0xffffffff, P0 ;  /* 0xffffffff04047807 */ /* 0x000fe40000000000 */
[----:B------:R-:W-:Y:S01]  /*0500*/  SEL R5, R5, 0xffffffff, P0 ;  /* 0xffffffff05057807 */ /* 0x000fe20000000000 */
[----:B------:R-:W-:Y:S06]  /*0510*/  RET.ABS.NODEC R20 0x0 ;  /* 0x0000000014007950 */ /* 0x000fec0003e00000 */
.L_x_65:
[----:B------:R-:W-:-:S00]  /*0520*/  BRA `(.L_x_65) ;  /* 0xfffffffc00fc7947 */ /* 0x000fc0000383ffff */
[----:B------:R-:W-:-:S00]  /*0530*/  NOP ;  /* 0x0000000000007918 */ /* 0x000fc00000000000 */
        /* <DEDUP_REMOVED lines=12> */
.L_x_411:


//--------------------- .text.nvkernel__Z4ssori_F1L2158_66 --------------------------
	.section	.text.nvkernel__Z4ssori_F1L2158_66,"ax",@progbits
	.align	128
        .global         nvkernel__Z4ssori_F1L2158_66
        .type           nvkernel__Z4ssori_F1L2158_66,@function
        .size           nvkernel__Z4ssori_F1L2158_66,(.L_x_414 - nvkernel__Z4ssori_F1L2158_66)
        .other          nvkernel__Z4ssori_F1L2158_66,@"STO_CUDA_ENTRY STV_DEFAULT"
nvkernel__Z4ssori_F1L2158_66:
.text.nvkernel__Z4ssori_F1L2158_66:
[----:B------:R-:W0:Y:S08]  /*0000*/  LDC R1, c[0x0][0x37c] ;  /* 0x0000df00ff017b82 */ /* 0x000e300000000800 */
[----:B------:R-:W1:Y:S01]  /*0010*/  LDC.64 R22, c[0x0][0x380] ;  /* 0x0000e000ff167b82 */ /* 0x000e620000000a00 */
[----:B------:R-:W2:Y:S02]  /*0020*/  LDCU UR5, c[0x0][0x388] ;  /* 0x00007100ff0577ac */ /* 0x000ea40008000800 */
[----:B--2---:R-:W-:Y:S01]  /*0030*/  USHF.R.S32.HI UR4, URZ, 0x1f, UR5 ;  /* 0x0000001fff047899 */ /* 0x004fe20008011405 */
[----:B-1----:R-:W-:-:S04]  /*0040*/  IMAD.WIDE R2, R23, R22, RZ ;  /* 0x0000001617027225 */ /* 0x002fc800078e02ff */
[----:B------:R-:W-:Y:S02]  /*0050*/  IMAD R3, R3, UR5, RZ ;  /* 0x0000000503037c24 */ /* 0x000fe4000f8e02ff */
[----:B------:R-:W-:-:S04]  /*0060*/  IMAD.WIDE.U32 R16, R2, UR5, RZ ;  /* 0x0000000502107c25 */ /* 0x000fc8000f8e00ff */
[----:B------:R-:W-:Y:S01]  /*0070*/  IMAD R3, R2, UR4, R3 ;  /* 0x0000000402037c24 */ /* 0x000fe2000f8e0203 */
[----:B------:R-:W-:-:S04]  /*0080*/  ISETP.GE.U32.AND P0, PT, R16, 0x1, PT ;  /* 0x000000011000780c */ /* 0x000fc80003f06070 */
[----:B------:R-:W-:-:S04]  /*0090*/  IADD3 R34, PT, PT, R17, R3, RZ ;  /* 0x0000000311227210 */ /* 0x000fc80007ffe0ff */
[----:B------:R-:W-:-:S13]  /*00a0*/  ISETP.GE.AND.EX P0, PT, R34, RZ, PT, P0 ;  /* 0x000000ff2200720c */ /* 0x000fda0003f06300 */
[----:B0-----:R-:W-:Y:S05]  /*00b0*/  @!P0 EXIT ;  /* 0x000000000000894d */ /* 0x001fea0003800000 */
[----:B------:R-:W0:Y:S01]  /*00c0*/  S2R R0, SR_CTAID.X ;  /* 0x0000000000007919 */ /* 0x000e220000002500 */
[----:B------:R-:W1:Y:S01]  /*00d0*/  LDC R32, c[0x0][0x370] ;  /* 0x0000dc00ff207b82 */ /* 0x000e620000000800 */
[----:B------:R-:W2:Y:S01]  /*00e0*/  LDCU UR4, c[0x0][0x390] ;  /* 0x00007200ff0477ac */ /* 0x000ea20008000800 */
[----:B------:R-:W-:Y:S01]  /*00f0*/  BSSY.RECONVERGENT B7, `(.L_x_66) ;  /* 0x0000091000077945 */ /* 0x000fe20003800200 */
[----:B------:R-:W2:Y:S01]  /*0100*/  S2R R33, SR_TID.X ;  /* 0x0000000000217919 */ /* 0x000ea20000002100 */
[----:B------:R-:W-:Y:S01]  /*0110*/  SHF.R.S32.HI R2, RZ, 0x1f, R22 ;  /* 0x0000001fff027819 */ /* 0x000fe20000011416 */
[----:B------:R-:W3:Y:S01]  /*0120*/  LDCU.64 UR38, c[0x0][0x358] ;  /* 0x00006b00ff2677ac */ /* 0x000ee20008000a00 */
[----:B------:R-:W-:Y:S02]  /*0130*/  SHF.R.S32.HI R23, RZ, 0x1f, R23 ;  /* 0x0000001fff177819 */ /* 0x000fe40000011417 */
[----:B------:R-:W-:Y:S01]  /*0140*/  MOV R22, R34 ;  /* 0x0000002200167202 */ /* 0x000fe20000000f00 */
[----:B------:R-:W4:Y:S01]  /*0150*/  LDCU UR41, c[0x0][0x380] ;  /* 0x00007000ff2977ac */ /* 0x000f220008000800 */
[----:B------:R-:W0:Y:S01]  /*0160*/  LDCU UR46, c[0x0][0x384] ;  /* 0x00007080ff2e77ac */ /* 0x000e220008000800 */
[----:B------:R-:W0:Y:S01]  /*0170*/  LDCU UR40, c[0x0][0x38c] ;  /* 0x00007180ff2877ac */ /* 0x000e220008000800 */
[----:B------:R-:W0:Y:S01]  /*0180*/  LDCU.64 UR36, c[0x0][0x3a8] ;  /* 0x00007500ff2477ac */ /* 0x000e220008000a00 */
[----:B-1----:R-:W-:Y:S01]  /*0190*/  IMAD.WIDE.U32 R38, R32, 0x80, RZ ;  /* 0x0000008020267825 */ /* 0x002fe200078e00ff */
[----:B------:R-:W1:Y:S01]  /*01a0*/  LDCU.64 UR48, c[0x0][0x380] ;  /* 0x00007000ff3077ac */ /* 0x000e620008000a00 */
[----:B------:R-:W1:Y:S02]  /*01b0*/  LDCU.64 UR42, c[0x0][0x398] ;  /* 0x00007300ff2a77ac */ /* 0x000e640008000a00 */
[----:B0-----:R-:W-:Y:S01]  /*01c0*/  IMAD.WIDE.U32 R30, R0, 0x80, RZ ;  /* 0x00000080001e7825 */ /* 0x001fe200078e00ff */
[----:B------:R-:W0:Y:S03]  /*01d0*/  LDCU.64 UR44, c[0x0][0x3a0] ;  /* 0x00007400ff2c77ac */ /* 0x000e260008000a00 */
[----:B--2---:R-:W-:Y:S01]  /*01e0*/  VIADD R35, R33, UR4 ;  /* 0x0000000421237c36 */ /* 0x004fe20008000000 */
[----:B------:R-:W-:-:S02]  /*01f0*/  LOP3.LUT R33, R30, R33, RZ, 0xfc, !PT ;  /* 0x000000211e217212 */ /* 0x000fc400078efcff */
[----:B------:R-:W-:Y:S01]  /*0200*/  MOV R30, R16 ;  /* 0x00000010001e7202 */ /* 0x000fe20000000f00 */
[----:B---34-:R-:W-:-:S07]  /*0210*/  IMAD R35, R0, 0x80, R35 ;  /* 0x0000008000237824 */ /* 0x018fce00078e0223 */
.L_x_74:
[----:B------:R-:W-:Y:S01]  /*0220*/  LOP3.LUT R0, R31, R2, RZ, 0xfc, !PT ;  /* 0x000000021f007212 */ /* 0x000fe200078efcff */
[----:B------:R-:W-:Y:S01]  /*0230*/  BSSY.RECONVERGENT B6, `(.L_x_67) ;  /* 0x0000026000067945 */ /* 0x000fe20003800200 */
[----:B------:R-:W-:Y:S02]  /*0240*/  IADD3 R30, P0, PT, -R38, R30, RZ ;  /* 0x0000001e261e7210 */ /* 0x000fe40007f1e1ff */
[----:B------:R-:W-:-:S03]  /*0250*/  ISETP.NE.U32.AND P1, PT, R0, RZ, PT ;  /* 0x000000ff0000720c */ /* 0x000fc60003f25070 */
[----:B------:R-:W-:Y:S01]  /*0260*/  IMAD.X R22, R22, 0x1, ~R39, P0 ;  /* 0x0000000116167824 */ /* 0x000fe200000e0e27 */
[----:B------:R-:W-:-:S04]  /*0270*/  ISETP.GT.U32.AND P0, PT, R30, RZ, PT ;  /* 0x000000ff1e00720c */ /* 0x000fc80003f04070 */
[----:B------:R-:W-:-:S04]  /*0280*/  ISETP.GT.AND.EX P0, PT, R22, RZ, PT, P0 ;  /* 0x000000ff1600720c */ /* 0x000fc80003f04300 */
[----:B------:R-:W-:Y:S01]  /*0290*/  P2R R36, PR, RZ, 0x1 ;  /* 0x00000001ff247803 */ /* 0x000fe20000000000 */
[----:B-1----:R-:W-:Y:S08]  /*02a0*/  @P1 BRA `(.L_x_68) ;  /* 0x0000000000501947 */ /* 0x002ff00003800000 */
[----:B------:R-:W2:Y:S01]  /*02b0*/  I2F.U32.RP R0, UR41 ;  /* 0x0000002900007d06 */ /* 0x000ea20008209000 */
[----:B------:R-:W-:Y:S02]  /*02c0*/  ISETP.NE.U32.AND P2, PT, RZ, UR41, PT ;  /* 0x00000029ff007c0c */ /* 0x000fe4000bf45070 */
[----:B------:R-:W-:-:S05]  /*02d0*/  MOV R19, RZ ;  /* 0x000000ff00137202 */ /* 0x000fca0000000f00 */
[----:B--2---:R-:W2:Y:S02]  /*02e0*/  MUFU.RCP R0, R0 ;  /* 0x0000000000007308 */ /* 0x004ea40000001000 */
[----:B--2---:R-:W-:-:S06]  /*02f0*/  VIADD R4, R0, 0xffffffe ;  /* 0x0ffffffe00047836 */ /* 0x004fcc0000000000 */
[----:B------:R2:W3:Y:S02]  /*0300*/  F2I.FTZ.U32.TRUNC.NTZ R5, R4 ;  /* 0x0000000400057305 */ /* 0x0004e4000021f000 */
[----:B--2---:R-:W-:Y:S02]  /*0310*/  HFMA2 R4, -RZ, RZ, 0, 0 ;  /* 0x00000000ff047431 */ /* 0x004fe400000001ff */
[----:B---3--:R-:W-:-:S04]  /*0320*/  IMAD.MOV R3, RZ, RZ, -R5 ;  /* 0x000000ffff037224 */ /* 0x008fc800078e0a05 */
[----:B------:R-:W-:-:S04]  /*0330*/  IMAD R3, R3, UR41, RZ ;  /* 0x0000002903037c24 */ /* 0x000fc8000f8e02ff */
[----:B------:R-:W-:-:S06]  /*0340*/  IMAD.HI.U32 R6, R5, R3, R4 ;  /* 0x0000000305067227 */ /* 0x000fcc00078e0004 */
[----:B------:R-:W-:-:S04]  /*0350*/  IMAD.HI.U32 R18, R6, R33, RZ ;  /* 0x0000002106127227 */ /* 0x000fc800078e00ff */
[----:B------:R-:W-:-:S04]  /*0360*/  IMAD.MOV R6, RZ, RZ, -R18 ;  /* 0x000000ffff067224 */ /* 0x000fc800078e0a12 */
[----:B------:R-:W-:-:S05]  /*0370*/  IMAD R3, R6, UR41, R33 ;  /* 0x0000002906037c24 */ /* 0x000fca000f8e0221 */
[----:B------:R-:W-:-:S13]  /*0380*/  ISETP.GE.U32.AND P0, PT, R3, UR41, PT ;  /* 0x0000002903007c0c */ /* 0x000fda000bf06070 */
[----:B------:R-:W-:Y:S01]  /*0390*/  @P0 IADD3 R3, PT, PT, R3, -UR41, RZ ;  /* 0x8000002903030c10 */ /* 0x000fe2000fffe0ff */
[----:B------:R-:W-:-:S03]  /*03a0*/  @P0 VIADD R18, R18, 0x1 ;  /* 0x0000000112120836 */ /* 0x000fc60000000000 */
[----:B------:R-:W-:-:S13]  /*03b0*/  ISETP.GE.U32.AND P1, PT, R3, UR41, PT ;  /* 0x0000002903007c0c */ /* 0x000fda000bf26070 */
[----:B------:R-:W-:Y:S02]  /*03c0*/  @P1 IADD3 R18, PT, PT, R18, 0x1, RZ ;  /* 0x0000000112121810 */ /* 0x000fe40007ffe0ff */
[----:B------:R-:W-:Y:S01]  /*03d0*/  @!P2 LOP3.LUT R18, RZ, UR41, RZ, 0x33, !PT ;  /* 0x00000029ff12ac12 */ /* 0x000fe2000f8e33ff */
[----:B------:R-:W-:Y:S06]  /*03e0*/  BRA `(.L_x_69) ;  /* 0x0000000000287947 */ /* 0x000fec0003800000 */
.L_x_68:
[----:B------:R-:W2:Y:S01]  /*03f0*/  LDCU UR4, c[0x0][0x380] ;  /* 0x00007000ff0477ac */ /* 0x000ea20008000800 */
[----:B------:R-:W-:Y:S01]  /*0400*/  IMAD.MOV.U32 R4, RZ, RZ, R33 ;  /* 0x000000ffff047224 */ /* 0x000fe200078e0021 */
[----:B------:R-:W-:Y:S01]  /*0410*/  MOV R7, R2 ;  /* 0x0000000200077202 */ /* 0x000fe20000000f00 */
[----:B------:R-:W-:Y:S01]  /*0420*/  IMAD.MOV.U32 R5, RZ, RZ, R31 ;  /* 0x000000ffff057224 */ /* 0x000fe200078e001f */
[----:B------:R-:W-:Y:S02]  /*0430*/  MOV R20, 32@lo((nvkernel__Z4ssori_F1L2158_66 + .L_x_0@srel)) ;  /* 0x0000000000147802 */ /* 0x000fe40000000f00 */
[----:B------:R-:W-:Y:S01]  /*0440*/  MOV R21, 32@hi((nvkernel__Z4ssori_F1L2158_66 + .L_x_0@srel)) ;  /* 0x0000000000157802 */ /* 0x000fe20000000f00 */
[----:B--2---:R-:W-:-:S07]  /*0450*/  IMAD.U32 R6, RZ, RZ, UR4 ;  /* 0x00000004ff067e24 */ /* 0x004fce000f8e00ff */
[----:B01----:R-:W-:Y:S05]  /*0460*/  CALL.ABS.NOINC `(__cuda_sm20_div_s64) ;  /* 0x0000000000007943 */ /* 0x003fea0003c00000 */
.L_x_0:
[----:B------:R-:W-:Y:S02]  /*0470*/  MOV R18, R4 ;  /* 0x0000000400127202 */ /* 0x000fe40000000f00 */
[----:B------:R-:W-:-:S07]  /*0480*/  MOV R19, R5 ;  /* 0x0000000500137202 */ /* 0x000fce0000000f00 */
.L_x_69:
[----:B01----:R-:W-:Y:S05]  /*0490*/  BSYNC.RECONVERGENT B6 ;  /* 0x0000000000067941 */ /* 0x003fea0003800200 */
.L_x_67:
[----:B------:R-:W-:Y:S01]  /*04a0*/  LOP3.LUT R0, R19, R23, RZ, 0xfc, !PT ;  /* 0x0000001713007212 */ /* 0x000fe200078efcff */
[----:B------:R-:W-:Y:S03]  /*04b0*/  BSSY.RECONVERGENT B6, `(.L_x_70) ;  /* 0x000001e000067945 */ /* 0x000fe60003800200 */
[----:B------:R-:W-:-:S13]  /*04c0*/  ISETP.NE.U32.AND P0, PT, R0, RZ, PT ;  /* 0x000000ff0000720c */ /* 0x000fda0003f05070 */
[----:B------:R-:W-:Y:S05]  /*04d0*/  @P0 BRA `(.L_x_71) ;  /* 0x00000000004c0947 */ /* 0x000fea0003800000 */
[----:B------:R-:W0:Y:S01]  /*04e0*/  I2F.U32.RP R0, UR46 ;  /* 0x0000002e00007d06 */ /* 0x000e220008209000 */
[----:B------:R-:W-:-:S07]  /*04f0*/  ISETP.NE.U32.AND P2, PT, RZ, UR46, PT ;  /* 0x0000002eff007c0c */ /* 0x000fce000bf45070 */
[----:B0-----:R-:W0:Y:S02]  /*0500*/  MUFU.RCP R0, R0 ;  /* 0x0000000000007308 */ /* 0x001e240000001000 */
[----:B0-----:R-:W-:-:S06]  /*0510*/  IADD3 R4, PT, PT, R0, 0xffffffe, RZ ;  /* 0x0ffffffe00047810 */ /* 0x001fcc0007ffe0ff */
[----:B------:R0:W1:Y:S02]  /*0520*/  F2I.FTZ.U32.TRUNC.NTZ R5, R4 ;  /* 0x0000000400057305 */ /* 0x000064000021f000 */
[----:B0-----:R-:W-:Y:S01]  /*0530*/  IMAD.MOV.U32 R4, RZ, RZ, RZ ;  /* 0x000000ffff047224 */ /* 0x001fe200078e00ff */
[----:B-1----:R-:W-:-:S05]  /*0540*/  IADD3 R3, PT, PT, RZ, -R5, RZ ;  /* 0x80000005ff037210 */ /* 0x002fca0007ffe0ff */
[----:B------:R-:W-:-:S04]  /*0550*/  IMAD R3, R3, UR46, RZ ;  /* 0x0000002e03037c24 */ /* 0x000fc8000f8e02ff */
[----:B------:R-:W-:-:S06]  /*0560*/  IMAD.HI.U32 R5, R5, R3, R4 ;  /* 0x0000000305057227 */ /* 0x000fcc00078e0004 */
[----:B------:R-:W-:-:S05]  /*0570*/  IMAD.HI.U32 R4, R5, R18, RZ ;  /* 0x0000001205047227 */ /* 0x000fca00078e00ff */
[----:B------:R-:W-:-:S05]  /*0580*/  IADD3 R3, PT, PT, -R4, RZ, RZ ;  /* 0x000000ff04037210 */ /* 0x000fca0007ffe1ff */
[----:B------:R-:W-:-:S05]  /*0590*/  IMAD R3, R3, UR46, R18 ;  /* 0x0000002e03037c24 */ /* 0x000fca000f8e0212 */
[----:B------:R-:W-:-:S13]  /*05a0*/  ISETP.GE.U32.AND P0, PT, R3, UR46, PT ;  /* 0x0000002e03007c0c */ /* 0x000fda000bf06070 */
[----:B------:R-:W-:Y:S01]  /*05b0*/  @P0 VIADD R3, R3, -UR46 ;  /* 0x8000002e03030c36 */ /* 0x000fe20008000000 */
[----:B------:R-:W-:-:S04]  /*05c0*/  @P0 IADD3 R4, PT, PT, R4, 0x1, RZ ;  /* 0x0000000104040810 */ /* 0x000fc80007ffe0ff */
[----:B------:R-:W-:-:S13]  /*05d0*/  ISETP.GE.U32.AND P1, PT, R3, UR46, PT ;  /* 0x0000002e03007c0c */ /* 0x000fda000bf26070 */
[----:B------:R-:W-:Y:S01]  /*05e0*/  @P1 VIADD R4, R4, 0x1 ;  /* 0x0000000104041836 */ /* 0x000fe20000000000 */
[----:B------:R-:W-:Y:S01]  /*05f0*/  @!P2 LOP3.LUT R4, RZ, UR46, RZ, 0x33, !PT ;  /* 0x0000002eff04ac12 */ /* 0x000fe2000f8e33ff */
[----:B------:R-:W-:Y:S06]  /*0600*/  BRA `(.L_x_1) ;  /* 0x0000000000207947 */ /* 0x000fec0003800000 */
.L_x_71:
[----:B------:R-:W0:Y:S01]  /*0610*/  LDCU UR4, c[0x0][0x384] ;  /* 0x00007080ff0477ac */ /* 0x000e220008000800 */
[----:B------:R-:W-:Y:S01]  /*0620*/  IMAD.MOV.U32 R4, RZ, RZ, R18 ;  /* 0x000000ffff047224 */ /* 0x000fe200078e0012 */
[----:B------:R-:W-:Y:S01]  /*0630*/  MOV R7, R23 ;  /* 0x0000001700077202 */ /* 0x000fe20000000f00 */
[----:B------:R-:W-:Y:S01]  /*0640*/  IMAD.MOV.U32 R5, RZ, RZ, R19 ;  /* 0x000000ffff057224 */ /* 0x000fe200078e0013 */
[----:B------:R-:W-:Y:S02]  /*0650*/  MOV R20, 32@lo((nvkernel__Z4ssori_F1L2158_66 + .L_x_1@srel)) ;  /* 0x0000000000147802 */ /* 0x000fe40000000f00 */
[----:B------:R-:W-:Y:S01]  /*0660*/  MOV R21, 32@hi((nvkernel__Z4ssori_F1L2158_66 + .L_x_1@srel)) ;  /* 0x0000000000157802 */ /* 0x000fe20000000f00 */
[----:B0-----:R-:W-:-:S07]  /*0670*/  IMAD.U32 R6, RZ, RZ, UR4 ;  /* 0x00000004ff067e24 */ /* 0x001fce000f8e00ff */
[----:B------:R-:W-:Y:S05]  /*0680*/  CALL.ABS.NOINC `(__cuda_sm20_div_s64) ;  /* 0x0000000000007943 */ /* 0x000fea0003c00000 */
.L_x_1:
[----:B------:R-:W-:Y:S05]  /*0690*/  BSYNC.RECONVERGENT B6 ;  /* 0x0000000000067941 */ /* 0x000fea0003800200 */
.L_x_70:
[----:B------:R-:W-:Y:S01]  /*06a0*/  ISETP.GE.U32.AND P0, PT, R33, R16, PT ;  /* 0x000000102100720c */ /* 0x000fe20003f06070 */
[----:B------:R-:W-:Y:S03]  /*06b0*/  BSSY.RECONVERGENT B0, `(.L_x_72) ;  /* 0x000002f000007945 */ /* 0x000fe60003800200 */
[----:B------:R-:W-:-:S13]  /*06c0*/  ISETP.GE.AND.EX P0, PT, R31, R34, PT, P0 ;  /* 0x000000221f00720c */ /* 0x000fda0003f06300 */
[----:B------:R-:W-:Y:S05]  /*06d0*/  @P0 BRA `(.L_x_73) ;  /* 0x0000000000b00947 */ /* 0x000fea0003800000 */
[----:B------:R-:W-:Y:S01]  /*06e0*/  VIADD R6, R4, 0x1 ;  /* 0x0000000104067836 */ /* 0x000fe20000000000 */
[----:B------:R-:W-:Y:S01]  /*06f0*/  UIADD3 UR4, UPT, UPT, -UR48, URZ, URZ ;  /* 0x000000ff30047290 */ /* 0x000fe2000fffe1ff */
[----:B------:R-:W-:-:S03]  /*0700*/  IMAD.MOV R5, RZ, RZ, -R4 ;  /* 0x000000ffff057224 */ /* 0x000fc600078e0a04 */
[----:B------:R-:W-:Y:S01]  /*0710*/  SHF.R.S32.HI R0, RZ, 0x1f, R6 ;  /* 0x0000001fff007819 */ /* 0x000fe20000011406 */
[----:B------:R-:W-:-:S04]  /*0720*/  IMAD.WIDE.U32 R6, R6, 0x14b88, RZ ;  /* 0x00014b8806067825 */ /* 0x000fc800078e00ff */
[----:B------:R-:W-:Y:S02]  /*0730*/  IMAD R3, R0, 0x14b88, RZ ;  /* 0x00014b8800037824 */ /* 0x000fe400078e02ff */
[----:B------:R-:W-:Y:S02]  /*0740*/  IMAD R0, R5, UR49, R18 ;  /* 0x0000003105007c24 */ /* 0x000fe4000f8e0212 */
[----:B------:R-:W-:Y:S01]  /*0750*/  IMAD R5, R18, UR4, R35 ;  /* 0x0000000412057c24 */ /* 0x000fe2000f8e0223 */
[----:B------:R-:W-:Y:S01]  /*0760*/  IADD3 R7, PT, PT, R7, R3, RZ ;  /* 0x0000000307077210 */ /* 0x000fe20007ffe0ff */
[----:B------:R-:W-:Y:S02]  /*0770*/  VIADD R3, R0, UR40 ;  /* 0x0000002800037c36 */ /* 0x000fe40008000000 */
[----:B------:R-:W-:-:S04]  /*0780*/  IMAD.WIDE R4, R5, 0x8, R6 ;  /* 0x0000000805047825 */ /* 0x000fc800078e0206 */
[----:B------:R-:W-:-:S03]  /*0790*/  IMAD.WIDE R4, R3, 0x338, R4 ;  /* 0x0000033803047825 */ /* 0x000fc600078e0204 */
[C---:B------:R-:W-:Y:S02]  /*07a0*/  IADD3 R12, P0, PT, R4.reuse, UR42, RZ ;  /* 0x0000002a040c7c10 */ /* 0x040fe4000ff1e0ff */
[----:B------:R-:W-:Y:S02]  /*07b0*/  IADD3 R4, P1, PT, R4, UR44, RZ ;  /* 0x0000002c04047c10 */ /* 0x000fe4000ff3e0ff */
[C---:B------:R-:W-:Y:S02]  /*07c0*/  IADD3.X R13, PT, PT, R5.reuse, UR43, RZ, P0, !PT ;  /* 0x0000002b050d7c10 */ /* 0x040fe400087fe4ff */
[----:B------:R-:W-:-:S03]  /*07d0*/  IADD3.X R5, PT, PT, R5, UR45, RZ, P1, !PT ;  /* 0x0000002d05057c10 */ /* 0x000fc60008ffe4ff */
[----:B------:R-:W2:Y:S04]  /*07e0*/  LDG.E.64 R8, desc[UR38][R12.64] ;  /* 0x000000260c087981 */ /* 0x000ea8000c1e1b00 */
[----:B------:R-:W2:Y:S01]  /*07f0*/  LDG.E.64 R10, desc[UR38][R4.64] ;  /* 0x00000026040a7981 */ /* 0x000ea2000c1e1b00 */
[----:B------:R-:W-:Y:S02]  /*0800*/  IADD3 R6, P1, PT, R4, 0x1000000, RZ ;  /* 0x0100000004067810 */ /* 0x000fe40007f3e0ff */
[----:B------:R-:W-:-:S03]  /*0810*/  IADD3 R14, P0, PT, R12, 0x1000000, RZ ;  /* 0x010000000c0e7810 */ /* 0x000fc60007f1e0ff */
[----:B------:R-:W-:Y:S01]  /*0820*/  IMAD.X R7, RZ, RZ, R5, P1 ;  /* 0x000000ffff077224 */ /* 0x000fe200008e0605 */
[----:B------:R-:W-:Y:S01]  /*0830*/  IADD3.X R15, PT, PT, RZ, R13, RZ, P0, !PT ;  /* 0x0000000dff0f7210 */ /* 0x000fe200007fe4ff */
[----:B--2---:R-:W-:-:S07]  /*0840*/  DFMA R20, R8, UR36, R10 ;  /* 0x0000002408147c2b */ /* 0x004fce000800000a */
[----:B------:R0:W-:Y:S04]  /*0850*/  STG.E.64 desc[UR38][R4.64], R20 ;  /* 0x0000001404007986 */ /* 0x0001e8000c101b26 */
[----:B------:R-:W2:Y:S04]  /*0860*/  LDG.E.64 R8, desc[UR38][R14.64+-0x7be7d0] ;  /* 0x841830260e087981 */ /* 0x000ea8000c1e1b00 */
[----:B------:R-:W2:Y:S02]  /*0870*/  LDG.E.64 R10, desc[UR38][R6.64+-0x7be7d0] ;  /* 0x84183026060a7981 */ /* 0x000ea4000c1e1b00 */
[----:B--2---:R-:W-:-:S02]  /*0880*/  DFMA R24, R8, UR36, R10 ;  /* 0x0000002408187c2b */ /* 0x004fc4000800000a */
[----:B------:R-:W2:Y:S05]  /*0890*/  LDG.E.64 R8, desc[UR38][R6.64+0x83060] ;  /* 0x0830602606087981 */ /* 0x000eaa000c1e1b00 */
[----:B------:R1:W-:Y:S04]  /*08a0*/  STG.E.64 desc[UR38][R6.64+-0x7be7d0], R24 ;  /* 0x8418301806007986 */ /* 0x0003e8000c101b26 */
[----:B------:R-:W2:Y:S01]  /*08b0*/  LDG.E.64 R10, desc[UR38][R14.64+0x83060] ;  /* 0x083060260e0a7981 */ /* 0x000ea2000c1e1b00 */
[----:B------:R-:W-:-:S02]  /*08c0*/  IADD3 R18, P1, PT, R4, 0x2000000, RZ ;  /* 0x0200000004127810 */ /* 0x000fc40007f3e0ff */
[----:B------:R-:W-:-:S03]  /*08d0*/  IADD3 R12, P0, PT, R12, 0x2000000, RZ ;  /* 0x020000000c0c7810 */ /* 0x000fc60007f1e0ff */
[----:B------:R-:W-:Y:S01]  /*08e0*/  IMAD.X R19, RZ, RZ, R5, P1 ;  /* 0x000000ffff137224 */ /* 0x000fe200008e0605 */
[----:B------:R-:W-:Y:S01]  /*08f0*/  IADD3.X R13, PT, PT, RZ, R13, RZ, P0, !PT ;  /* 0x0000000dff0d7210 */ /* 0x000fe200007fe4ff */
[----:B--2---:R-:W-:-:S07]  /*0900*/  DFMA R8, R10, UR36, R8 ;  /* 0x000000240a087c2b */ /* 0x004fce0008000008 */
[----:B------:R1:W-:Y:S04]  /*0910*/  STG.E.64 desc[UR38][R6.64+0x83060], R8 ;  /* 0x0830600806007986 */ /* 0x0003e8000c101b26 */
[----:B0-----:R-:W2:Y:S04]  /*0920*/  LDG.E.64 R4, desc[UR38][R12.64+-0x73b770] ;  /* 0x8c4890260c047981 */ /* 0x001ea8000c1e1b00 */
[----:B------:R-:W2:Y:S04]  /*0930*/  LDG.E.64 R10, desc[UR38][R18.64+-0x73b770] ;  /* 0x8c489026120a7981 */ /* 0x000ea8000c1e1b00 */
[----:B------:R-:W3:Y:S01]  /*0940*/  LDG.E.64 R20, desc[UR38][R18.64+0x1060c0] ;  /* 0x1060c02612147981 */ /* 0x000ee2000c1e1b00 */
[----:B--2---:R-:W-:-:S07]  /*0950*/  DFMA R4, R4, UR36, R10 ;  /* 0x0000002404047c2b */ /* 0x004fce000800000a */
[----:B------:R1:W-:Y:S04]  /*0960*/  STG.E.64 desc[UR38][R18.64+-0x73b770], R4 ;  /* 0x8c48900412007986 */ /* 0x0003e8000c101b26 */
[----:B------:R-:W3:Y:S02]  /*0970*/  LDG.E.64 R10, desc[UR38][R12.64+0x1060c0] ;  /* 0x1060c0260c0a7981 */ /* 0x000ee4000c1e1b00 */
[----:B---3--:R-:W-:-:S07]  /*0980*/  DFMA R10, R10, UR36, R20 ;  /* 0x000000240a0a7c2b */ /* 0x008fce0008000014 */
[----:B------:R1:W-:Y:S04]  /*0990*/  STG.E.64 desc[UR38][R18.64+0x1060c0], R10 ;  /* 0x1060c00a12007986 */ /* 0x0003e8000c101b26 */
.L_x_73:
[----:B------:R-:W-:Y:S05]  /*09a0*/  BSYNC.RECONVERGENT B0 ;  /* 0x0000000000007941 */ /* 0x000fea0003800200 */
.L_x_72:
[----:B------:R-:W-:Y:S01]  /*09b0*/  ISETP.NE.AND P1, PT, R36, RZ, PT ;  /* 0x000000ff2400720c */ /* 0x000fe20003f25270 */
[----:B------:R-:W-:Y:S01]  /*09c0*/  IMAD R35, R32, 0x80, R35 ;  /* 0x0000008020237824 */ /* 0x000fe200078e0223 */
[----:B------:R-:W-:-:S05]  /*09d0*/  IADD3 R33, P0, PT, R38, R33, RZ ;  /* 0x0000002126217210 */ /* 0x000fca0007f1e0ff */
[----:B------:R-:W-:-:S06]  /*09e0*/  IMAD.X R31, R39, 0x1, R31, P0 ;  /* 0x00000001271f7824 */ /* 0x000fcc00000e061f */
[----:B------:R-:W-:Y:S05]  /*09f0*/  @P1 BRA `(.L_x_74) ;  /* 0xfffffff800081947 */ /* 0x000fea000383ffff */
[----:B------:R-:W-:Y:S05]  /*0a00*/  BSYNC.RECONVERGENT B7 ;  /* 0x0000000000077941 */ /* 0x000fea0003800200 */
.L_x_66:
[----:B------:R-:W-:Y:S05]  /*0a10*/  EXIT ;  /* 0x000000000000794d */ /* 0x000fea0003800000 */
.L_x_75:
        /* <DEDUP_REMOVED lines=14> */
.L_x_414:


//--------------------- .text.nvkernel__Z4ssori_F1L2126_64 --------------------------
	.section	.text.nvkernel__Z4ssori_F1L2126_64,"ax",@progbits
	.align	128
        .global         nvkernel__Z4ssori_F1L2126_64
        .type           nvkernel__Z4ssori_F1L2126_64,@function
        .size           nvkernel__Z4ssori_F1L2126_64,(.L_x_415 - nvkernel__Z4ssori_F1L2126_64)
        .other          nvkernel__Z4ssori_F1L2126_64,@"STO_CUDA_ENTRY STV_DEFAULT"
nvkernel__Z4ssori_F1L2126_64:
.text.nvkernel__Z4ssori_F1L2126_64:
[----:B------:R-:W0:Y:S08]  /*0000*/  LDC R1, c[0x0][0x37c] ;  /* 0x0000df00ff017b82 */ /* 0x000e300000000800 */
[----:B------:R-:W1:Y:S01]  /*0010*/  LDC.64 R30, c[0x0][0x380] ;  /* 0x0000e000ff1e7b82 */ /* 0x000e620000000a00 */
[----:B------:R-:W2:Y:S02]  /*0020*/  LDCU UR5, c[0x0][0x388] ;  /* 0x00007100ff0577ac */ /* 0x000ea40008000800 */
[----:B--2---:R-:W-:Y:S01]  /*0030*/  USHF.R.S32.HI UR4, URZ, 0x1f, UR5 ;  /* 0x0000001fff047899 */ /* 0x004fe20008011405 */
[----:B-1----:R-:W-:-:S04]  /*0040*/  IMAD.WIDE R2, R30, R31, RZ ;  /* 0x0000001f1e027225 */ /* 0x002fc800078e02ff */
[----:B------:R-:W-:Y:S02]  /*0050*/  IMAD R3, R3, UR5, RZ ;  /* 0x0000000503037c24 */ /* 0x000fe4000f8e02ff */
[----:B------:R-:W-:-:S04]  /*0060*/  IMAD.WIDE.U32 R16, R2, UR5, RZ ;  /* 0x0000000502107c25 */ /* 0x000fc8000f8e00ff */
[----:B------:R-:W-:-:S05]  /*0070*/  IMAD R3, R2, UR4, R3 ;  /* 0x0000000402037c24 */ /* 0x000fca000f8e0203 */
[----:B------:R-:W-:Y:S01]  /*0080*/  IADD3 R0, PT, PT, R17, R3, RZ ;  /* 0x0000000311007210 */ /* 0x000fe20007ffe0ff */
[----:B------:R-:W-:-:S04]  /*0090*/  IMAD.WIDE.U32 R16, R16, 0x5, RZ ;  /* 0x0000000510107825 */ /* 0x000fc800078e00ff */
[----:B------:R-:W-:Y:S01]  /*00a0*/  IMAD R3, R0, 0x5, RZ ;  /* 0x0000000500037824 */ /* 0x000fe200078e02ff */
[----:B------:R-:W-:-:S04]  /*00b0*/  ISETP.GE.U32.AND P0, PT, R16, 0x1, PT ;  /* 0x000000011000780c */ /* 0x000fc80003f06070 */
[----:B------:R-:W-:-:S04]  /*00c0*/  IADD3 R32, PT, PT, R17, R3, RZ ;  /* 0x0000000311207210 */ /* 0x000fc80007ffe0ff */
[----:B------:R-:W-:-:S13]  /*00d0*/  ISETP.GE.AND.EX P0, PT, R32, RZ, PT, P0 ;  /* 0x000000ff2000720c */ /* 0x000fda0003f06300 */
[----:B0-----:R-:W-:Y:S05]  /*00e0*/  @!P0 EXIT ;  /* 0x000000000000894d */ /* 0x001fea0003800000 */
[----:B------:R-:W0:Y:S01]  /*00f0*/  S2UR UR4, SR_CTAID.X ;  /* 0x00000000000479c3 */ /* 0x000e220000002500 */
[----:B------:R-:W1:Y:S01]  /*0100*/  S2R R43, SR_TID.X ;  /* 0x00000000002b7919 */ /* 0x000e620000002100 */
[----:B------:R-:W-:Y:S01]  /*0110*/  SHF.R.S32.HI R2, RZ, 0x1f, R30 ;  /* 0x0000001fff027819 */ /* 0x000fe2000001141e */
[----:B------:R-:W-:Y:S01]  /*0120*/  IMAD.MOV.U32 R37, RZ, RZ, R16 ;  /* 0x000000ffff257224 */ /* 0x000fe200078e0010 */
[----:B------:R-:W-:Y:S01]  /*0130*/  SHF.R.S32.HI R31, RZ, 0x1f, R31 ;  /* 0x0000001fff1f7819 */ /* 0x000fe2000001141f */
[----:B------:R-:W2:Y:S01]  /*0140*/  LDCU.64 UR38, c[0x0][0x358] ;  /* 0x00006b00ff2677ac */ /* 0x000ea20008000a00 */
[----:B------:R-:W-:Y:S02]  /*0150*/  MOV R39, R32 ;  /* 0x0000002000277202 */ /* 0x000fe40000000f00 */
[----:B------:R-:W3:Y:S01]  /*0160*/  LDC R33, c[0x0][0x370] ;  /* 0x0000dc00ff217b82 */ /* 0x000ee20000000800 */
[----:B------:R-:W4:Y:S01]  /*0170*/  LDCU UR44, c[0x0][0x380] ;  /* 0x00007000ff2c77ac */ /* 0x000f220008000800 */
[----:B------:R-:W1:Y:S01]  /*0180*/  LDCU UR45, c[0x0][0x384] ;  /* 0x00007080ff2d77ac */ /* 0x000e620008000800 */
[----:B------:R-:W1:Y:S01]  /*0190*/  LDCU UR40, c[0x0][0x390] ;  /* 0x00007200ff2877ac */ /* 0x000e620008000800 */
[----:B------:R-:W1:Y:S01]  /*01a0*/  LDCU UR41, c[0x0][0x38c] ;  /* 0x00007180ff2977ac */ /* 0x000e620008000800 */
[----:B0-----:R-:W-:-:S02]  /*01b0*/  UIMAD.WIDE.U32 UR6, UR4, 0x80, URZ ;  /* 0x00000080040678a5 */ /* 0x001fc4000f8e00ff */
[----:B------:R-:W-:Y:S01]  /*01c0*/  USHF.L.U32 UR4, UR4, 0x7, URZ ;  /* 0x0000000704047899 */ /* 0x000fe200080006ff */
[----:B------:R-:W0:Y:S03]  /*01d0*/  LDCU.64 UR36, c[0x0][0x3a0] ;  /* 0x00007400ff2477ac */ /* 0x000e260008000a00 */
[----:B------:R-:W-:Y:S02]  /*01e0*/  IMAD.U32 R34, RZ, RZ, UR6 ;  /* 0x00000006ff227e24 */ /* 0x000fe4000f8e00ff */
[----:B------:R-:W-:Y:S01]  /*01f0*/  HFMA2 R34, -RZ, RZ, 0, 0 ;  /* 0x00000000ff227431 */ /* 0x000fe200000001ff */
[C---:B-1----:R-:W-:Y:S01]  /*0200*/  LOP3.LUT R41, R43.reuse, UR6, RZ, 0xfc, !PT ;  /* 0x000000062b297c12 */ /* 0x042fe2000f8efcff */
[----:B------:R-:W-:Y:S01]  /*0210*/  IMAD.U32 R35, RZ, RZ, UR7 ;  /* 0x00000007ff237e24 */ /* 0x000fe2000f8e00ff */
[----:B------:R-:W-:Y:S01]  /*0220*/  LOP3.LUT R43, R43, UR4, RZ, 0xfc, !PT ;  /* 0x000000042b2b7c12 */ /* 0x000fe2000f8efcff */
[----:B---3--:R-:W-:Y:S01]  /*0230*/  IMAD.WIDE.U32 R22, R33, 0x80, RZ ;  /* 0x0000008021167825 */ /* 0x008fe200078e00ff */
[----:B------:R-:W1:Y:S01]  /*0240*/  LDCU.64 UR46, c[0x0][0x380] ;  /* 0x00007000ff2e77ac */ /* 0x000e620008000a00 */
[----:B0-2-4-:R-:W3:Y:S05]  /*0250*/  LDCU.64 UR42, c[0x0][0x398] ;  /* 0x00007300ff2a77ac */ /* 0x015eea0008000a00 */
.L_x_83:
[C---:B0-----:R-:W-:Y:S01]  /*0260*/  IMAD.WIDE.U32 R4, R35.reuse, 0x66666667, RZ ;  /* 0x6666666723047825 */ /* 0x041fe200078e00ff */
[----:B------:R-:W-:Y:S01]  /*0270*/  ISETP.LT.AND P1, PT, R35, RZ, PT ;  /* 0x000000ff2300720c */ /* 0x000fe20003f21270 */
[----:B------:R-:W-:Y:S02]  /*0280*/  BSSY.RECONVERGENT B6, `(.L_x_76) ;  /* 0x0000034000067945 */ /* 0x000fe40003800200 */
[----:B------:R-:W-:-:S04]  /*0290*/  IMAD.WIDE.U32 R6, P0, R41, 0x66666666, R4 ;  /* 0x6666666629067825 */ /* 0x000fc80007800004 */
[----:B------:R-:W-:-:S04]  /*02a0*/  IMAD.WIDE.U32 R4, R41, 0x66666667, RZ ;  /* 0x6666666729047825 */ /* 0x000fc800078e00ff */
[----:B------:R-:W-:Y:S01]  /*02b0*/  IMAD.X R9, RZ, RZ, RZ, P0 ;  /* 0x000000ffff097224 */ /* 0x000fe200000e06ff */
[----:B------:R-:W-:Y:S01]  /*02c0*/  IADD3 RZ, P0, PT, R5, R6, RZ ;  /* 0x0000000605ff7210 */ /* 0x000fe20007f1e0ff */
[----:B------:R-:W-:-:S04]  /*02d0*/  IMAD.MOV.U32 R8, RZ, RZ, R7 ;  /* 0x000000ffff087224 */ /* 0x000fc800078e0007 */
[----:B------:R-:W-:-:S03]  /*02e0*/  IMAD.WIDE.U32.X R4, R35, 0x66666666, R8, P0 ;  /* 0x6666666623047825 */ /* 0x000fc600000e0408 */
[----:B------:R-:W-:-:S04]  /*02f0*/  IADD3 R3, P0, PT, R4, -0x66666667, RZ ;  /* 0x9999999904037810 */ /* 0x000fc80007f1e0ff */
[----:B------:R-:W-:Y:S02]  /*0300*/  IADD3.X R7, PT, PT, R5, -0x66666667, RZ, P0, !PT ;  /* 0x9999999905077810 */ /* 0x000fe400007fe4ff */
[----:B------:R-:W-:Y:S02]  /*0310*/  SEL R30, R3, R4, P1 ;  /* 0x00000004031e7207 */ /* 0x000fe40000800000 */
[----:B------:R-:W-:Y:S02]  /*0320*/  SEL R3, R7, R5, P1 ;  /* 0x0000000507037207 */ /* 0x000fe40000800000 */
[----:B------:R-:W-:Y:S02]  /*0330*/  IADD3 R37, P1, PT, -R22, R37, RZ ;  /* 0x0000002516257210 */ /* 0x000fe40007f3e1ff */
[--C-:B------:R-:W-:Y:S02]  /*0340*/  SHF.R.S64 R30, R30, 0x1, R3.reuse ;  /* 0x000000011e1e7819 */ /* 0x100fe40000001003 */
[----:B------:R-:W-:Y:S01]  /*0350*/  SHF.R.S32.HI R5, RZ, 0x1, R3 ;  /* 0x00000001ff057819 */ /* 0x000fe20000011403 */
[----:B------:R-:W-:Y:S01]  /*0360*/  IMAD.X R39, R39, 0x1, ~R23, P1 ;  /* 0x0000000127277824 */ /* 0x000fe200008e0e17 */
[----:B------:R-:W-:-:S05]  /*0370*/  LEA.HI R30, P0, R3, R30, RZ, 0x1 ;  /* 0x0000001e031e7211 */ /* 0x000fca00078108ff */
[----:B------:R-:W-:Y:S01]  /*0380*/  IMAD.X R5, RZ, RZ, R5, P0 ;  /* 0x000000ffff057224 */ /* 0x000fe200000e0605 */
[----:B------:R-:W-:-:S04]  /*0390*/  ISETP.GT.U32.AND P0, PT, R37, RZ, PT ;  /* 0x000000ff2500720c */ /* 0x000fc80003f04070 */
[----:B------:R-:W-:Y:S02]  /*03a0*/  LOP3.LUT R0, R5, R2, RZ, 0xfc, !PT ;  /* 0x0000000205007212 */ /* 0x000fe400078efcff */
[----:B------:R-:W-:Y:S02]  /*03b0*/  ISETP.GT.AND.EX P1, PT, R39, RZ, PT, P0 ;  /* 0x000000ff2700720c */ /* 0x000fe40003f24300 */
[----:B------:R-:W-:Y:S02]  /*03c0*/  ISETP.NE.U32.AND P0, PT, R0, RZ, PT ;  /* 0x000000ff0000720c */ /* 0x000fe40003f05070 */
[----:B------:R-:W-:-:S11]  /*03d0*/  P2R R36, PR, RZ, 0x2 ;  /* 0x00000002ff247803 */ /* 0x000fd60000000000 */
[----:B------:R-:W-:Y:S05]  /*03e0*/  @P0 BRA `(.L_x_77) ;  /* 0x0000000000500947 */ /* 0x000fea0003800000 */
[----:B------:R-:W0:Y:S01]  /*03f0*/  I2F.U32.RP R0, UR44 ;  /* 0x0000002c00007d06 */ /* 0x000e220008209000 */
[----:B------:R-:W-:Y:S02]  /*0400*/  ISETP.NE.U32.AND P2, PT, RZ, UR44, PT ;  /* 0x0000002cff007c0c */ /* 0x000fe4000bf45070 */
[----:B------:R-:W-:-:S05]  /*0410*/  MOV R19, RZ ;  /* 0x000000ff00137202 */ /* 0x000fca0000000f00 */
[----:B0-----:R-:W0:Y:S02]  /*0420*/  MUFU.RCP R0, R0 ;  /* 0x0000000000007308 */ /* 0x001e240000001000 */
[----:B0-----:R-:W-:-:S06]  /*0430*/  VIADD R4, R0, 0xffffffe ;  /* 0x0ffffffe00047836 */ /* 0x001fcc0000000000 */
[----:B------:R0:W2:Y:S02]  /*0440*/  F2I.FTZ.U32.TRUNC.NTZ R5, R4 ;  /* 0x0000000400057305 */ /* 0x0000a4000021f000 */
[----:B0-----:R-:W-:Y:S02]  /*0450*/  HFMA2 R4, -RZ, RZ, 0, 0 ;  /* 0x00000000ff047431 */ /* 0x001fe400000001ff */
[----:B--2---:R-:W-:-:S04]  /*0460*/  IMAD.MOV R3, RZ, RZ, -R5 ;  /* 0x000000ffff037224 */ /* 0x004fc800078e0a05 */
        /* <DEDUP_REMOVED lines=12> */
.L_x_77:
[----:B------:R-:W0:Y:S01]  /*0530*/  LDCU UR4, c[0x0][0x380] ;  /* 0x00007000ff0477ac */ /* 0x000e220008000800 */
[----:B------:R-:W-:Y:S01]  /*0540*/  IMAD.MOV.U32 R4, RZ, RZ, R30 ;  /* 0x000000ffff047224 */ /* 0x000fe200078e001e */
[----:B------:R-:W-:Y:S02]  /*0550*/  MOV R7, R2 ;  /* 0x0000000200077202 */ /* 0x000fe40000000f00 */
[----:B------:R-:W-:Y:S02]  /*0560*/  MOV R20, 32@lo((nvkernel__Z4ssori_F1L2126_64 + .L_x_2@srel)) ;  /* 0x0000000000147802 */ /* 0x000fe40000000f00 */
[----:B------:R-:W-:Y:S01]  /*0570*/  MOV R21, 32@hi((nvkernel__Z4ssori_F1L2126_64 + .L_x_2@srel)) ;  /* 0x0000000000157802 */ /* 0x000fe20000000f00 */
[----:B0-----:R-:W-:-:S07]  /*0580*/  IMAD.U32 R6, RZ, RZ, UR4 ;  /* 0x00000004ff067e24 */ /* 0x001fce000f8e00ff */
[----:B-1-3--:R-:W-:Y:S05]  /*0590*/  CALL.ABS.NOINC `(__cuda_sm20_div_s64) ;  /* 0x0000000000007943 */ /* 0x00afea0003c00000 */
.L_x_2:
[----:B------:R-:W-:Y:S02]  /*05a0*/  MOV R18, R4 ;  /* 0x0000000400127202 */ /* 0x000fe40000000f00 */
[----:B------:R-:W-:-:S07]  /*05b0*/  MOV R19, R5 ;  /* 0x0000000500137202 */ /* 0x000fce0000000f00 */
.L_x_78:
[----:B-1-3--:R-:W-:Y:S05]  /*05c0*/  BSYNC.RECONVERGENT B6 ;  /* 0x0000000000067941 */ /* 0x00afea0003800200 */
.L_x_76:
        /* <DEDUP_REMOVED lines=23> */
.L_x_80:
[----:B------:R-:W0:Y:S01]  /*0740*/  LDCU UR4, c[0x0][0x384] ;  /* 0x00007080ff0477ac */ /* 0x000e220008000800 */
[----:B------:R-:W-:Y:S01]  /*0750*/  IMAD.MOV.U32 R4, RZ, RZ, R18 ;  /* 0x000000ffff047224 */ /* 0x000fe200078e0012 */
[----:B------:R-:W-:Y:S01]  /*0760*/  MOV R7, R31 ;  /* 0x0000001f00077202 */ /* 0x000fe20000000f00 */
[----:B------:R-:W-:Y:S01]  /*0770*/  IMAD.MOV.U32 R5, RZ, RZ, R19 ;  /* 0x000000ffff057224 */ /* 0x000fe200078e0013 */
[----:B------:R-:W-:Y:S02]  /*0780*/  MOV R20, 32@lo((nvkernel__Z4ssori_F1L2126_64 + .L_x_3@srel)) ;  /* 0x0000000000147802 */ /* 0x000fe40000000f00 */
[----:B------:R-:W-:Y:S01]  /*0790*/  MOV R21, 32@hi((nvkernel__Z4ssori_F1L2126_64 + .L_x_3@srel)) ;  /* 0x0000000000157802 */ /* 0x000fe20000000f00 */
[----:B0-----:R-:W-:-:S07]  /*07a0*/  IMAD.U32 R6, RZ, RZ, UR4 ;  /* 0x00000004ff067e24 */ /* 0x001fce000f8e00ff */
[----:B------:R-:W-:Y:S05]  /*07b0*/  CALL.ABS.NOINC `(__cuda_sm20_div_s64) ;  /* 0x0000000000007943 */ /* 0x000fea0003c00000 */
.L_x_3:
[----:B------:R-:W-:Y:S05]  /*07c0*/  BSYNC.RECONVERGENT B6 ;  /* 0x0000000000067941 */ /* 0x000fea0003800200 */
.L_x_79:
[----:B------:R-:W-:Y:S01]  /*07d0*/  ISETP.GE.U32.AND P0, PT, R41, R16, PT ;  /* 0x000000102900720c */ /* 0x000fe20003f06070 */
[----:B------:R-:W-:Y:S03]  /*07e0*/  BSSY.RECONVERGENT B0, `(.L_x_81) ;  /* 0x000001f000007945 */ /* 0x000fe60003800200 */
[----:B------:R-:W-:-:S13]  /*07f0*/  ISETP.GE.AND.EX P0, PT, R35, R32, PT, P0 ;  /* 0x000000202300720c */ /* 0x000fda0003f06300 */
[----:B------:R-:W-:Y:S05]  /*0800*/  @P0 BRA `(.L_x_82) ;  /* 0x0000000000700947 */ /* 0x000fea0003800000 */
[----:B------:R-:W-:Y:S01]  /*0810*/  MOV R42, R34 ;  /* 0x00000022002a7202 */ /* 0x000fe20000000f00 */
[----:B------:R-:W-:Y:S01]  /*0820*/  IMAD.MOV R19, RZ, RZ, -R18 ;  /* 0x000000ffff137224 */ /* 0x000fe200078e0a12 */
[C---:B------:R-:W-:Y:S02]  /*0830*/  IADD3 R6, PT, PT, R4.reuse, 0x1, RZ ;  /* 0x0000000104067810 */ /* 0x040fe40007ffe0ff */
[----:B------:R-:W-:Y:S01]  /*0840*/  IADD3 R5, PT, PT, -R4, RZ, RZ ;  /* 0x000000ff04057210 */ /* 0x000fe20007ffe1ff */
[----:B------:R-:W-:Y:S01]  /*0850*/  IMAD.HI.U32 R3, RZ, R30, R42 ;  /* 0x0000001eff037227 */ /* 0x000fe200078e002a */
[----:B------:R-:W-:-:S03]  /*0860*/  SHF.R.S32.HI R7, RZ, 0x1f, R6 ;  /* 0x0000001fff077819 */ /* 0x000fc60000011406 */
[----:B------:R-:W-:Y:S02]  /*0870*/  IMAD R3, R30, -0x5, R3 ;  /* 0xfffffffb1e037824 */ /* 0x000fe400078e0203 */
[----:B------:R-:W-:Y:S02]  /*0880*/  IMAD R4, R5, UR47, R18 ;  /* 0x0000002f05047c24 */ /* 0x000fe4000f8e0212 */
[----:B------:R-:W-:Y:S01]  /*0890*/  IMAD.WIDE.U32 R6, R3, 0x66, R6 ;  /* 0x0000006603067825 */ /* 0x000fe200078e0006 */
[----:B------:R-:W-:Y:S02]  /*08a0*/  SHF.R.S32.HI R0, RZ, 0x1f, R3 ;  /* 0x0000001fff007819 */ /* 0x000fe40000011403 */
[----:B------:R-:W-:Y:S01]  /*08b0*/  IADD3 R4, PT, PT, R4, UR40, RZ ;  /* 0x0000002804047c10 */ /* 0x000fe2000fffe0ff */
[----:B------:R-:W-:Y:S02]  /*08c0*/  IMAD R8, R19, UR46, R30 ;  /* 0x0000002e13087c24 */ /* 0x000fe4000f8e021e */
[----:B------:R-:W-:Y:S01]  /*08d0*/  IMAD R3, R0, 0x66, RZ ;  /* 0x0000006600037824 */ /* 0x000fe200078e02ff */
[----:B------:R-:W-:Y:S01]  /*08e0*/  SHF.R.S32.HI R5, RZ, 0x1f, R4 ;  /* 0x0000001fff057819 */ /* 0x000fe20000011404 */
[----:B------:R-:W-:-:S03]  /*08f0*/  VIADD R8, R8, UR41 ;  /* 0x0000002908087c36 */ /* 0x000fc60008000000 */
[----:B------:R-:W-:Y:S01]  /*0900*/  IADD3 R0, PT, PT, R7, R3, RZ ;  /* 0x0000000307007210 */ /* 0x000fe20007ffe0ff */
[----:B------:R-:W-:Y:S01]  /*0910*/  IMAD.WIDE.U32 R6, R6, 0x67, R4 ;  /* 0x0000006706067825 */ /* 0x000fe200078e0004 */
[----:B------:R-:W-:-:S03]  /*0920*/  SHF.R.S32.HI R9, RZ, 0x1f, R8 ;  /* 0x0000001fff097819 */ /* 0x000fc60000011408 */
[----:B------:R-:W-:-:S05]  /*0930*/  IMAD R3, R0, 0x67, RZ ;  /* 0x0000006700037824 */ /* 0x000fca00078e02ff */
[----:B------:R-:W-:Y:S01]  /*0940*/  IADD3 R0, PT, PT, R7, R3, RZ ;  /* 0x0000000307007210 */ /* 0x000fe20007ffe0ff */
[----:B------:R-:W-:-:S04]  /*0950*/  IMAD.WIDE.U32 R6, R6, 0x67, R8 ;  /* 0x0000006706067825 */ /* 0x000fc800078e0008 */
[----:B------:R-:W-:Y:S01]  /*0960*/  IMAD R3, R0, 0x67, RZ ;  /* 0x0000006700037824 */ /* 0x000fe200078e02ff */
[----:B------:R-:W-:-:S04]  /*0970*/  LEA R4, P0, R6, UR42, 0x3 ;  /* 0x0000002a06047c11 */ /* 0x000fc8000f8018ff */
[----:B------:R-:W-:-:S04]  /*0980*/  IADD3 R3, PT, PT, R7, R3, RZ ;  /* 0x0000000307037210 */ /* 0x000fc80007ffe0ff */
[----:B------:R-:W-:-:S05]  /*0990*/  LEA.HI.X R5, R6, UR43, R3, 0x3, P0 ;  /* 0x0000002b06057c11 */ /* 0x000fca00080f1c03 */
[----:B------:R-:W2:Y:S02]  /*09a0*/  LDG.E.64 R6, desc[UR38][R4.64] ;  /* 0x0000002604067981 */ /* 0x000ea4000c1e1b00 */
[----:B--2---:R-:W-:-:S07]  /*09b0*/  DMUL R6, R6, UR36 ;  /* 0x0000002406067c28 */ /* 0x004fce0008000000 */
[----:B------:R0:W-:Y:S04]  /*09c0*/  STG.E.64 desc[UR38][R4.64], R6 ;  /* 0x0000000604007986 */ /* 0x0001e8000c101b26 */
.L_x_82:
[----:B------:R-:W-:Y:S05]  /*09d0*/  BSYNC.RECONVERGENT B0 ;  /* 0x0000000000007941 */ /* 0x000fea0003800200 */
.L_x_81:
[----:B------:R-:W-:Y:S02]  /*09e0*/  ISETP.NE.AND P2, PT, R36, RZ, PT ;  /* 0x000000ff2400720c */ /* 0x000fe40003f45270 */
[----:B------:R-:W-:Y:S02]  /*09f0*/  IADD3 R34, P0, PT, RZ, R34, RZ ;  /* 0x00000022ff227210 */ /* 0x000fe40007f1e0ff */
[----:B------:R-:W-:-:S03]  /*0a00*/  IADD3 R41, P1, PT, R22, R41, RZ ;  /* 0x0000002916297210 */ /* 0x000fc60007f3e0ff */
[----:B------:R-:W-:Y:S02]  /*0a10*/  IMAD.U32.X R43, R33, 0x80, R43, P0 ;  /* 0x00000080212b7824 */ /* 0x000fe400000e042b */
[----:B------:R-:W-:-:S04]  /*0a20*/  IMAD.X R35, R23, 0x1, R35, P1 ;  /* 0x0000000117237824 */ /* 0x000fc800008e0623 */
[----:B------:R-:W-:Y:S05]  /*0a30*/  @P2 BRA `(.L_x_83) ;  /* 0xfffffff800082947 */ /* 0x000fea000383ffff */
[----:B------:R-:W-:Y:S05]  /*0a40*/  EXIT ;  /* 0x000000000000794d */ /* 0x000fea0003800000 */
.L_x_84:
        /* <DEDUP_REMOVED lines=11> */
.L_x_415:


//--------------------- .text.nvkernel__Z4ssori_F1L2089_62 --------------------------
	.section	.text.nvkernel__Z4ssori_F1L2089_62,"ax",@progbits
	.align	128
        .global         nvkernel__Z4ssori_F1L2089_62
        .type           nvkernel__Z4ssori_F1L2089_62,@function
        .size           nvkernel__Z4ssori_F1L2089_62,(.L_x_416 - nvkernel__Z4ssori_F1L2089_62)
        .other          nvkernel__Z4ssori_F1L2089_62,@"STO_CUDA_ENTRY STV_DEFAULT"
nvkernel__Z4ssori_F1L2089_62:
.text.nvkernel__Z4ssori_F1L2089_62:
[----:B------:R-:W0:Y:S01]  /*0000*/  LDC R1, c[0x0][0x37c] ;  /* 0x0000df00ff017b82 */ /* 0x000e220000000800 */
[----:B------:R-:W1:Y:S07]  /*0010*/  S2R R13, SR_TID.X ;  /* 0x00000000000d7919 */ /* 0x000e6e0000002100 */
[----:B------:R-:W2:Y:S01]  /*0020*/  S2UR UR4, SR_CTAID.X ;  /* 0x00000000000479c3 */ /* 0x000ea20000002500 */
[----:B------:R-:W-:Y:S02]  /*0030*/  HFMA2 R7, -RZ, RZ, 1.78813934326171875e-07, -32896 ;  /* 0x0003f804ff077431 */ /* 0x000fe400000001ff */
[----:B------:R-:W-:Y:S01]  /*0040*/  IMAD.MOV.U32 R9, RZ, RZ, RZ ;  /* 0x000000ffff097224 */ /* 0x000fe200078e00ff */
[----:B------:R-:W3:Y:S01]  /*0050*/  LDCU.64 UR8, c[0x0][0x358] ;  /* 0x00006b00ff0877ac */ /* 0x000ee20008000a00 */
[----:B------:R-:W4:Y:S03]  /*0060*/  LDCU.128 UR12, c[0x0][0x380] ;  /* 0x00007000ff0c77ac */ /* 0x000f260008000c00 */
[----:B------:R-:W5:Y:S01]  /*0070*/  LDC R0, c[0x0][0x370] ;  /* 0x0000dc00ff007b82 */ /* 0x000f620000000800 */
[----:B------:R-:W0:Y:S01]  /*0080*/  LDCU.128 UR16, c[0x0][0x390] ;  /* 0x00007200ff1077ac */ /* 0x000e220008000c00 */
[----:B--2---:R-:W-:-:S02]  /*0090*/  UIMAD.WIDE.U32 UR6, UR4, 0x80, URZ ;  /* 0x00000080040678a5 */ /* 0x004fc4000f8e00ff */
[----:B------:R-:W-:-:S04]  /*00a0*/  USHF.L.U32 UR4, UR4, 0x7, URZ ;  /* 0x0000000704047899 */ /* 0x000fc800080006ff */
[----:B------:R-:W-:Y:S01]  /*00b0*/  IMAD.U32 R4, RZ, RZ, UR6 ;  /* 0x00000006ff047e24 */ /* 0x000fe2000f8e00ff */
[C---:B-1----:R-:W-:Y:S01]  /*00c0*/  LOP3.LUT R11, R13.reuse, UR6, RZ, 0xfc, !PT ;  /* 0x000000060d0b7c12 */ /* 0x042fe2000f8efcff */
[----:B------:R-:W-:Y:S01]  /*00d0*/  IMAD.MOV.U32 R4, RZ, RZ, RZ ;  /* 0x000000ffff047224 */ /* 0x000fe200078e00ff */
[----:B------:R-:W-:Y:S01]  /*00e0*/  MOV R5, UR7 ;  /* 0x0000000700057c02 */ /* 0x000fe20008000f00 */
[----:B-----5:R-:W-:Y:S01]  /*00f0*/  IMAD.WIDE.U32 R2, R0, 0x80, RZ ;  /* 0x0000008000027825 */ /* 0x020fe200078e00ff */
[----:B0--34-:R-:W-:-:S07]  /*0100*/  LOP3.LUT R13, R13, UR4, RZ, 0xfc, !PT ;  /* 0x000000040d0d7c12 */ /* 0x019fce000f8efcff */
.L_x_87:
[----:B------:R-:W-:Y:S01]  /*0110*/  ISETP.GT.U32.AND P1, PT, R11, 0x3f803, PT ;  /* 0x0003f8030b00780c */ /* 0x000fe20003f24070 */
[----:B------:R-:W-:Y:S01]  /*0120*/  BSSY.RECONVERGENT B0, `(.L_x_85) ;  /* 0x0000038000007945 */ /* 0x000fe20003800200 */
[----:B------:R-:W-:Y:S02]  /*0130*/  IADD3 R7, P0, PT, -R2, R7, RZ ;  /* 0x0000000702077210 */ /* 0x000fe40007f1e1ff */
[----:B------:R-:W-:-:S03]  /*0140*/  ISETP.GT.U32.AND.EX P1, PT, R5, RZ, PT, P1 ;  /* 0x000000ff0500720c */ /* 0x000fc60003f24110 */
[----:B------:R-:W-:Y:S01]  /*0150*/  IMAD.X R9, R9, 0x1, ~R3, P0 ;  /* 0x0000000109097824 */ /* 0x000fe200000e0e03 */
[----:B------:R-:W-:-:S04]  /*0160*/  ISETP.GT.U32.AND P0, PT, R7, RZ, PT ;  /* 0x000000ff0700720c */ /* 0x000fc80003f04070 */
[----:B------:R-:W-:-:S05]  /*0170*/  ISETP.GT.AND.EX P0, PT, R9, RZ, PT, P0 ;  /* 0x000000ff0900720c */ /* 0x000fca0003f04300 */
[----:B0-----:R-:W-:Y:S08]  /*0180*/  @P1 BRA `(.L_x_86) ;  /* 0x0000000000c41947 */ /* 0x001ff00003800000 */
[----:B------:R-:W-:-:S04]  /*0190*/  IMAD.WIDE.U32 R14, R5, -0x1eb851eb, RZ ;  /* 0xe147ae15050e7825 */ /* 0x000fc800078e00ff */
[----:B------:R-:W-:-:S04]  /*01a0*/  IMAD.WIDE.U32 R16, R5, -0x33333333, RZ ;  /* 0xcccccccd05107825 */ /* 0x000fc800078e00ff */
[----:B------:R-:W-:-:S04]  /*01b0*/  IMAD.WIDE.U32 R18, P1, R11, 0x47ae147a, R14 ;  /* 0x47ae147a0b127825 */ /* 0x000fc8000782000e */
[----:B------:R-:W-:-:S04]  /*01c0*/  IMAD.WIDE.U32 R14, R11, -0x1eb851eb, RZ ;  /* 0xe147ae150b0e7825 */ /* 0x000fc800078e00ff */
[----:B------:R-:W-:Y:S01]  /*01d0*/  IMAD.X R21, RZ, RZ, RZ, P1 ;  /* 0x000000ffff157224 */ /* 0x000fe200008e06ff */
[----:B------:R-:W-:Y:S01]  /*01e0*/  IADD3 RZ, P1, PT, R15, R18, RZ ;  /* 0x000000120fff7210 */ /* 0x000fe20007f3e0ff */
[----:B------:R-:W-:Y:S02]  /*01f0*/  IMAD.MOV.U32 R20, RZ, RZ, R19 ;  /* 0x000000ffff147224 */ /* 0x000fe400078e0013 */
[----:B------:R-:W-:-:S04]  /*0200*/  IMAD.WIDE.U32 R18, R11, -0x33333333, RZ ;  /* 0xcccccccd0b127825 */ /* 0x000fc800078e00ff */
[----:B------:R-:W-:-:S04]  /*0210*/  IMAD.WIDE.U32.X R14, R5, 0x47ae147a, R20, P1 ;  /* 0x47ae147a050e7825 */ /* 0x000fc800008e0414 */
[C---:B------:R-:W-:Y:S01]  /*0220*/  IMAD.WIDE.U32 R20, P1, R11.reuse, -0x33333334, R16 ;  /* 0xcccccccc0b147825 */ /* 0x040fe20007820010 */
[----:B------:R-:W-:-:S03]  /*0230*/  IADD3 R6, P2, PT, R11, -R14, RZ ;  /* 0x8000000e0b067210 */ /* 0x000fc60007f5e0ff */
[----:B------:R-:W-:Y:S01]  /*0240*/  IMAD.MOV.U32 R16, RZ, RZ, R21 ;  /* 0x000000ffff107224 */ /* 0x000fe200078e0015 */
[----:B------:R-:W-:Y:S01]  /*0250*/  IADD3.X R17, PT, PT, RZ, RZ, RZ, P1, !PT ;  /* 0x000000ffff117210 */ /* 0x000fe20000ffe4ff */
[----:B------:R-:W-:Y:S01]  /*0260*/  IMAD.X R23, R5, 0x1, ~R15, P2 ;  /* 0x0000000105177824 */ /* 0x000fe200010e0e0f */
[----:B------:R-:W-:Y:S01]  /*0270*/  IADD3 RZ, P1, PT, R19, R20, RZ ;  /* 0x0000001413ff7210 */ /* 0x000fe20007f3e0ff */
[----:B------:R-:W-:-:S03]  /*0280*/  IMAD.MOV.U32 R12, RZ, RZ, R4 ;  /* 0x000000ffff0c7224 */ /* 0x000fc600078e0004 */
[----:B------:R-:W-:Y:S01]  /*0290*/  SHF.R.U64 R19, R6, 0x1, R23 ;  /* 0x0000000106137819 */ /* 0x000fe20000001217 */
[----:B------:R-:W-:Y:S01]  /*02a0*/  IMAD.WIDE.U32.X R16, R5, -0x33333334, R16, P1 ;  /* 0xcccccccc05107825 */ /* 0x000fe200008e0410 */
[----:B------:R-:W-:Y:S02]  /*02b0*/  SHF.R.U32.HI R21, RZ, 0x1, R23 ;  /* 0x00000001ff157819 */ /* 0x000fe40000011617 */
[----:B------:R-:W-:Y:S02]  /*02c0*/  IADD3 R14, P1, PT, R19, R14, RZ ;  /* 0x0000000e130e7210 */ /* 0x000fe40007f3e0ff */
[----:B------:R-:W-:Y:S02]  /*02d0*/  SHF.R.U64 R17, R16, 0x2, R17 ;  /* 0x0000000210117819 */ /* 0x000fe40000001211 */
[----:B------:R-:W-:-:S03]  /*02e0*/  IADD3.X R15, PT, PT, R21, R15, RZ, P1, !PT ;  /* 0x0000000f150f7210 */ /* 0x000fc60000ffe4ff */
[----:B------:R-:W-:Y:S01]  /*02f0*/  IMAD.HI.U32 R16, RZ, R17, R12 ;  /* 0x00000011ff107227 */ /* 0x000fe200078e000c */
[--C-:B------:R-:W-:Y:S02]  /*0300*/  SHF.R.U64 R14, R14, 0x4, R15.reuse ;  /* 0x000000040e0e7819 */ /* 0x100fe4000000120f */
[----:B------:R-:W-:Y:S01]  /*0310*/  SHF.R.U32.HI R15, RZ, 0x4, R15 ;  /* 0x00000004ff0f7819 */ /* 0x000fe2000001160f */
[----:B------:R-:W-:Y:S02]  /*0320*/  IMAD R16, R17, -0x5, R16 ;  /* 0xfffffffb11107824 */ /* 0x000fe400078e0210 */
[----:B------:R-:W-:-:S03]  /*0330*/  IMAD R19, R14, -0x5, R17 ;  /* 0xfffffffb0e137824 */ /* 0x000fc600078e0211 */
[--C-:B------:R-:W-:Y:S02]  /*0340*/  SHF.R.S32.HI R17, RZ, 0x1f, R16.reuse ;  /* 0x0000001fff117819 */ /* 0x100fe40000011410 */
[----:B------:R-:W-:Y:S01]  /*0350*/  SHF.R.S32.HI R6, RZ, 0x1f, R19 ;  /* 0x0000001fff067819 */ /* 0x000fe20000011413 */
[----:B------:R-:W-:-:S04]  /*0360*/  IMAD.WIDE.U32 R16, R19, 0x5, R16 ;  /* 0x0000000513107825 */ /* 0x000fc800078e0010 */
[----:B------:R-:W-:Y:S02]  /*0370*/  IMAD R19, R6, 0x5, RZ ;  /* 0x0000000506137824 */ /* 0x000fe400078e02ff */
[----:B------:R-:W-:-:S03]  /*0380*/  IMAD.WIDE.U32 R14, R16, 0x28a4, R14 ;  /* 0x000028a4100e7825 */ /* 0x000fc600078e000e */
[----:B------:R-:W-:-:S05]  /*0390*/  IADD3 R6, PT, PT, R17, R19, RZ ;  /* 0x0000001311067210 */ /* 0x000fca0007ffe0ff */
[----:B------:R-:W-:Y:S02]  /*03a0*/  IMAD R17, R6, 0x28a4, RZ ;  /* 0x000028a406117824 */ /* 0x000fe400078e02ff */
[----:B------:R-:W-:-:S03]  /*03b0*/  IMAD.SHL.U32 R6, R14, 0x8, RZ ;  /* 0x000000080e067824 */ /* 0x000fc600078e00ff */
[----:B------:R-:W-:Y:S02]  /*03c0*/  IADD3 R15, PT, PT, R15, R17, RZ ;  /* 0x000000110f0f7210 */ /* 0x000fe40007ffe0ff */
[----:B------:R-:W-:Y:S02]  /*03d0*/  IADD3 R16, P1, PT, R6, UR12, RZ ;  /* 0x0000000c06107c10 */ /* 0x000fe4000ff3e0ff */
[----:B------:R-:W-:Y:S02]  /*03e0*/  SHF.L.U64.HI R15, R14, 0x3, R15 ;  /* 0x000000030e0f7819 */ /* 0x000fe4000001020f */
[C---:B------:R-:W-:Y:S02]  /*03f0*/  IADD3 R18, P2, PT, R6.reuse, UR14, RZ ;  /* 0x0000000e06127c10 */ /* 0x040fe4000ff5e0ff */
[C---:B------:R-:W-:Y:S02]  /*0400*/  IADD3 R20, P3, PT, R6.reuse, UR16, RZ ;  /* 0x0000001006147c10 */ /* 0x040fe4000ff7e0ff */
[----:B------:R-:W-:-:S02]  /*0410*/  IADD3 R14, P4, PT, R6, UR18, RZ ;  /* 0x00000012060e7c10 */ /* 0x000fc4000ff9e0ff */
[C---:B------:R-:W-:Y:S02]  /*0420*/  IADD3.X R17, PT, PT, R15.reuse, UR13, RZ, P1, !PT ;  /* 0x0000000d0f117c10 */ /* 0x040fe40008ffe4ff */
[C---:B------:R-:W-:Y:S02]  /*0430*/  IADD3.X R19, PT, PT, R15.reuse, UR15, RZ, P2, !PT ;  /* 0x0000000f0f137c10 */ /* 0x040fe400097fe4ff */
[C---:B------:R-:W-:Y:S01]  /*0440*/  IADD3.X R21, PT, PT, R15.reuse, UR17, RZ, P3, !PT ;  /* 0x000000110f157c10 */ /* 0x040fe20009ffe4ff */
[----:B------:R0:W-:Y:S01]  /*0450*/  STG.E.64 desc[UR8][R16.64], RZ ;  /* 0x000000ff10007986 */ /* 0x0001e2000c101b08 */
[----:B------:R-:W-:-:S03]  /*0460*/  IADD3.X R15, PT, PT, R15, UR19, RZ, P4, !PT ;  /* 0x000000130f0f7c10 */ /* 0x000fc6000a7fe4ff */
[----:B------:R0:W-:Y:S04]  /*0470*/  STG.E.64 desc[UR8][R18.64], RZ ;  /* 0x000000ff12007986 */ /* 0x0001e8000c101b08 */
[----:B------:R0:W-:Y:S04]  /*0480*/  STG.E.64 desc[UR8][R20.64], RZ ;  /* 0x000000ff14007986 */ /* 0x0001e8000c101b08 */
[----:B------:R0:W-:Y:S02]  /*0490*/  STG.E.64 desc[UR8][R14.64], RZ ;  /* 0x000000ff0e007986 */ /* 0x0001e4000c101b08 */
.L_x_86:
[----:B------:R-:W-:Y:S05]  /*04a0*/  BSYNC.RECONVERGENT B0 ;  /* 0x0000000000007941 */ /* 0x000fea0003800200 */
.L_x_85:
[----:B------:R-:W-:Y:S02]  /*04b0*/  IADD3 R4, P1, PT, RZ, R4, RZ ;  /* 0x00000004ff047210 */ /* 0x000fe40007f3e0ff */
[----:B------:R-:W-:-:S03]  /*04c0*/  IADD3 R11, P2, PT, R2, R11, RZ ;  /* 0x0000000b020b7210 */ /* 0x000fc60007f5e0ff */
[----:B------:R-:W-:Y:S02]  /*04d0*/  IMAD.U32.X R13, R0, 0x80, R13, P1 ;  /* 0x00000080000d7824 */ /* 0x000fe400008e040d */
[----:B------:R-:W-:Y:S01]  /*04e0*/  IMAD.X R5, R3, 0x1, R5, P2 ;  /* 0x0000000103057824 */ /* 0x000fe200010e0605 */
[----:B------:R-:W-:Y:S07]  /*04f0*/  @P0 BRA `(.L_x_87) ;  /* 0xfffffffc00040947 */ /* 0x000fee000383ffff */
[----:B------:R-:W-:Y:S05]  /*0500*/  EXIT ;  /* 0x000000000000794d */ /* 0x000fea0003800000 */
.L_x_88:
        /* <DEDUP_REMOVED lines=15> */
.L_x_416:


//--------------------- .text.nvkernel__Z3rhsv_F1L2048_60 --------------------------
	.section	.text.nvkernel__Z3rhsv_F1L2048_60,"ax",@progbits
	.align	128
        .global         nvkernel__Z3rhsv_F1L2048_60
        .type           nvkernel__Z3rhsv_F1L2048_60,@function
        .size           nvkernel__Z3rhsv_F1L2048_60,(.L_x_417 - nvkernel__Z3rhsv_F1L2048_60)
        .other          nvkernel__Z3rhsv_F1L2048_60,@"STO_CUDA_ENTRY STV_DEFAULT"
nvkernel__Z3rhsv_F1L2048_60:
.text.nvkernel__Z3rhsv_F1L2048_60:
[----:B------:R-:W0:Y:S08]  /*0000*/  LDC R1, c[0x0][0x37c] ;  /* 0x0000df00ff017b82 */ /* 0x000e300000000800 */
[----:B------:R-:W1:Y:S02]  /*0010*/  LDC.64 R4, c[0x0][0x380] ;  /* 0x0000e000ff047b82 */ /* 0x000e640000000a00 */
[----:B-1----:R-:W-:-:S04]  /*0020*/  IMAD.WIDE R16, R4, R5, RZ ;  /* 0x0000000504107225 */ /* 0x002fc800078e02ff */
[----:B------:R-:W-:Y:S02]  /*0030*/  IMAD R33, R17, 0x5, RZ ;  /* 0x0000000511217824 */ /* 0x000fe400078e02ff */
[----:B------:R-:W-:-:S05]  /*0040*/  IMAD.WIDE.U32 R16, R16, 0x5, RZ ;  /* 0x0000000510107825 */ /* 0x000fca00078e00ff */
[----:B------:R-:W-:Y:S02]  /*0050*/  IADD3 R33, PT, PT, R17, R33, RZ ;  /* 0x0000002111217210 */ /* 0x000fe40007ffe0ff */
[----:B------:R-:W-:-:S04]  /*0060*/  ISETP.GE.U32.AND P0, PT, R16, 0x1, PT ;  /* 0x000000011000780c */ /* 0x000fc80003f06070 */
[----:B------:R-:W-:-:S13]  /*0070*/  ISETP.GE.AND.EX P0, PT, R33, RZ, PT, P0 ;  /* 0x000000ff2100720c */ /* 0x000fda0003f06300 */
[----:B0-----:R-:W-:Y:S05]  /*0080*/  @!P0 EXIT ;  /* 0x000000000000894d */ /* 0x001fea0003800000 */
[----:B------:R-:W0:Y:S01]  /*0090*/  S2UR UR4, SR_CTAID.X ;  /* 0x00000000000479c3 */ /* 0x000e220000002500 */
[----:B------:R-:W1:Y:S01]  /*00a0*/  S2R R43, SR_TID.X ;  /* 0x00000000002b7919 */ /* 0x000e620000002100 */
[----:B------:R-:W-:Y:S01]  /*00b0*/  BSSY.RECONVERGENT B7, `(.L_x_89) ;  /* 0x000007f000077945 */ /* 0x000fe20003800200 */
[----:B------:R-:W-:Y:S01]  /*00c0*/  IMAD.MOV.U32 R36, RZ, RZ, RZ ;  /* 0x000000ffff247224 */ /* 0x000fe200078e00ff */
[----:B------:R-:W-:Y:S01]  /*00d0*/  MOV R37, R16 ;  /* 0x0000001000257202 */ /* 0x000fe20000000f00 */
[----:B------:R-:W2:Y:S01]  /*00e0*/  LDCU.64 UR38, c[0x0][0x358] ;  /* 0x00006b00ff2677ac */ /* 0x000ea20008000a00 */
[----:B------:R-:W-:Y:S02]  /*00f0*/  MOV R39, R33 ;  /* 0x0000002100277202 */ /* 0x000fe40000000f00 */
[----:B------:R-:W3:Y:S01]  /*0100*/  LDC R22, c[0x0][0x3a8] ;  /* 0x0000ea00ff167b82 */ /* 0x000ee20000000800 */
[----:B------:R-:W4:Y:S01]  /*0110*/  LDCU UR48, c[0x0][0x380] ;  /* 0x00007000ff3077ac */ /* 0x000f220008000800 */
[----:B------:R-:W1:Y:S06]  /*0120*/  LDCU.64 UR36, c[0x0][0x3b0] ;  /* 0x00007600ff2477ac */ /* 0x000e6c0008000a00 */
[----:B------:R-:W5:Y:S01]  /*0130*/  LDC R34, c[0x0][0x370] ;  /* 0x0000dc00ff227b82 */ /* 0x000f620000000800 */
[----:B------:R-:W2:Y:S01]  /*0140*/  LDCU.64 UR44, c[0x0][0x388] ;  /* 0x00007100ff2c77ac */ /* 0x000ea20008000a00 */
[----:B------:R-:W2:Y:S01]  /*0150*/  LDCU.64 UR46, c[0x0][0x3a0] ;  /* 0x00007400ff2e77ac */ /* 0x000ea20008000a00 */
[----:B0-----:R-:W-:-:S02]  /*0160*/  UIMAD.WIDE.U32 UR6, UR4, 0x80, URZ ;  /* 0x00000080040678a5 */ /* 0x001fc4000f8e00ff */
[----:B------:R-:W-:Y:S01]  /*0170*/  USHF.L.U32 UR4, UR4, 0x7, URZ ;  /* 0x0000000704047899 */ /* 0x000fe200080006ff */
[----:B------:R-:W0:Y:S03]  /*0180*/  LDCU.128 UR40, c[0x0][0x390] ;  /* 0x00007200ff2877ac */ /* 0x000e260008000c00 */
[----:B------:R-:W-:Y:S02]  /*0190*/  IMAD.U32 R3, RZ, RZ, UR7 ;  /* 0x00000007ff037e24 */ /* 0x000fe4000f8e00ff */
[----:B------:R-:W-:Y:S01]  /*01a0*/  IMAD.U32 R2, RZ, RZ, UR6 ;  /* 0x00000006ff027e24 */ /* 0x000fe2000f8e00ff */
[C---:B-1----:R-:W-:Y:S01]  /*01b0*/  LOP3.LUT R41, R43.reuse, UR6, RZ, 0xfc, !PT ;  /* 0x000000062b297c12 */ /* 0x042fe2000f8efcff */
[C---:B---3--:R-:W-:Y:S01]  /*01c0*/  IMAD.WIDE R30, R22.reuse, 0x8, RZ ;  /* 0x00000008161e7825 */ /* 0x048fe200078e02ff */
[----:B------:R-:W-:Y:S02]  /*01d0*/  MOV R35, R3 ;  /* 0x0000000300237202 */ /* 0x000fe40000000f00 */
[----:B------:R-:W-:Y:S01]  /*01e0*/  SHF.R.S32.HI R2, RZ, 0x1f, R4 ;  /* 0x0000001fff027819 */ /* 0x000fe20000011404 */
[----:B------:R-:W-:Y:S01]  /*01f0*/  IMAD.WIDE R22, R22, 0x14b88, RZ ;  /* 0x00014b8816167825 */ /* 0x000fe200078e02ff */
[----:B------:R-:W-:-:S03]  /*0200*/  LOP3.LUT R43, R43, UR4, RZ, 0xfc, !PT ;  /* 0x000000042b2b7c12 */ /* 0x000fc6000f8efcff */
[----:B0-2-45:R-:W-:-:S07]  /*0210*/  IMAD.WIDE.U32 R18, R34, 0x80, RZ ;  /* 0x0000008022127825 */ /* 0x035fce00078e00ff */
.L_x_94:
        /* <DEDUP_REMOVED lines=44> */
.L_x_91:
[----:B------:R-:W0:Y:S01]  /*04e0*/  LDCU UR4, c[0x0][0x380] ;  /* 0x00007000ff0477ac */ /* 0x000e220008000800 */
[----:B------:R-:W-:Y:S01]  /*04f0*/  IMAD.MOV.U32 R4, RZ, RZ, R32 ;  /* 0x000000ffff047224 */ /* 0x000fe200078e0020 */
[----:B------:R-:W-:Y:S02]  /*0500*/  MOV R7, R2 ;  /* 0x0000000200077202 */ /* 0x000fe40000000f00 */
[----:B------:R-:W-:Y:S02]  /*0510*/  MOV R20, 32@lo((nvkernel__Z3rhsv_F1L2048_60 + .L_x_4@srel)) ;  /* 0x0000000000147802 */ /* 0x000fe40000000f00 */
[----:B------:R-:W-:Y:S01]  /*0520*/  MOV R21, 32@hi((nvkernel__Z3rhsv_F1L2048_60 + .L_x_4@srel)) ;  /* 0x0000000000157802 */ /* 0x000fe20000000f00 */
[----:B0-----:R-:W-:-:S07]  /*0530*/  IMAD.U32 R6, RZ, RZ, UR4 ;  /* 0x00000004ff067e24 */ /* 0x001fce000f8e00ff */
[----:B------:R-:W-:Y:S05]  /*0540*/  CALL.ABS.NOINC `(__cuda_sm20_div_s64) ;  /* 0x0000000000007943 */ /* 0x000fea0003c00000 */
.L_x_4:
[----:B------:R-:W-:Y:S05]  /*0550*/  BSYNC.RECONVERGENT B6 ;  /* 0x0000000000067941 */ /* 0x000fea0003800200 */
.L_x_90:
[----:B------:R-:W-:Y:S01]  /*0560*/  ISETP.GE.U32.AND P0, PT, R41, R16, PT ;  /* 0x000000102900720c */ /* 0x000fe20003f06070 */
[----:B------:R-:W-:Y:S03]  /*0570*/  BSSY.RECONVERGENT B0, `(.L_x_92) ;  /* 0x000002c000007945 */ /* 0x000fe60003800200 */
[----:B------:R-:W-:-:S13]  /*0580*/  ISETP.GE.AND.EX P0, PT, R35, R33, PT, P0 ;  /* 0x000000212300720c */ /* 0x000fda0003f06300 */
[----:B------:R-:W-:Y:S05]  /*0590*/  @P0 BRA `(.L_x_93) ;  /* 0x0000000000a40947 */ /* 0x000fea0003800000 */
[C---:B------:R-:W-:Y:S02]  /*05a0*/  IADD3 R3, PT, PT, -R4.reuse, RZ, RZ ;  /* 0x000000ff04037210 */ /* 0x040fe40007ffe1ff */
[----:B------:R-:W-:Y:S02]  /*05b0*/  MOV R42, R36 ;  /* 0x00000024002a7202 */ /* 0x000fe40000000f00 */
[----:B------:R-:W-:Y:S01]  /*05c0*/  IADD3 R25, PT, PT, R4, UR44, RZ ;  /* 0x0000002c04197c10 */ /* 0x000fe2000fffe0ff */
[----:B------:R-:W-:Y:S02]  /*05d0*/  IMAD R3, R3, UR48, R32 ;  /* 0x0000003003037c24 */ /* 0x000fe4000f8e0220 */
[----:B------:R-:W-:-:S03]  /*05e0*/  IMAD.HI.U32 R7, RZ, R32, R42 ;  /* 0x00000020ff077227 */ /* 0x000fc600078e002a */
[----:B------:R-:W-:Y:S01]  /*05f0*/  IADD3 R3, PT, PT, R3, UR45, RZ ;  /* 0x0000002d03037c10 */ /* 0x000fe2000fffe0ff */
[----:B------:R-:W-:-:S04]  /*0600*/  IMAD.WIDE R4, R25, 0x14520, R30 ;  /* 0x0001452019047825 */ /* 0x000fc800078e021e */
[----:B------:R-:W-:Y:S02]  /*0610*/  IMAD R32, R32, -0x5, R7 ;  /* 0xfffffffb20207824 */ /* 0x000fe400078e0207 */
[----:B------:R-:W-:-:S03]  /*0620*/  IMAD.WIDE R4, R3, 0x330, R4 ;  /* 0x0000033003047825 */ /* 0x000fc600078e0204 */
[----:B------:R-:W-:Y:S01]  /*0630*/  SHF.R.S32.HI R0, RZ, 0x1f, R32 ;  /* 0x0000001fff007819 */ /* 0x000fe20000011420 */
[----:B------:R-:W-:-:S04]  /*0640*/  IMAD.WIDE.U32 R8, R32, 0x818ac0, R4 ;  /* 0x00818ac020087825 */ /* 0x000fc800078e0004 */
[----:B------:R-:W-:Y:S01]  /*0650*/  IMAD R5, R0, 0x818ac0, RZ ;  /* 0x00818ac000057824 */ /* 0x000fe200078e02ff */
[----:B------:R-:W-:-:S04]  /*0660*/  IADD3 R6, P0, PT, R8, UR42, RZ ;  /* 0x0000002a08067c10 */ /* 0x000fc8000ff1e0ff */
[----:B------:R-:W-:-:S04]  /*0670*/  IADD3 R4, PT, PT, R9, R5, RZ ;  /* 0x0000000509047210 */ /* 0x000fc80007ffe0ff */
[----:B------:R-:W-:-:S05]  /*0680*/  IADD3.X R7, PT, PT, R4, UR43, RZ, P0, !PT ;  /* 0x0000002b04077c10 */ /* 0x000fca00087fe4ff */
[----:B------:R-:W2:Y:S04]  /*0690*/  LDG.E.64 R14, desc[UR38][R6.64+-0x28] ;  /* 0xffffd826060e7981 */ /* 0x000ea8000c1e1b00 */
[----:B------:R-:W2:Y:S04]  /*06a0*/  LDG.E.64 R20, desc[UR38][R6.64+-0x20] ;  /* 0xffffe02606147981 */ /* 0x000ea8000c1e1b00 */
[----:B------:R-:W3:Y:S01]  /*06b0*/  LDG.E.64 R12, desc[UR38][R6.64+-0x18] ;  /* 0xffffe826060c7981 */ /* 0x000ee2000c1e1b00 */
[----:B------:R-:W-:-:S03]  /*06c0*/  IADD3 R8, P0, PT, R8, UR40, RZ ;  /* 0x0000002808087c10 */ /* 0x000fc6000ff1e0ff */
[----:B------:R-:W4:Y:S01]  /*06d0*/  LDG.E.64 R10, desc[UR38][R6.64+-0x10] ;  /* 0xfffff026060a7981 */ /* 0x000f22000c1e1b00 */
[----:B------:R-:W-:-:S05]  /*06e0*/  IADD3.X R9, PT, PT, R4, UR41, RZ, P0, !PT ;  /* 0x0000002904097c10 */ /* 0x000fca00087fe4ff */
[----:B------:R-:W5:Y:S01]  /*06f0*/  LDG.E.64 R4, desc[UR38][R8.64+-0x18] ;  /* 0xffffe82608047981 */ /* 0x000f62000c1e1b00 */
[----:B--2---:R-:W-:Y:S01]  /*0700*/  DFMA R20, R20, -4, R14 ;  /* 0xc01000001414782b */ /* 0x004fe2000000000e */
[----:B------:R-:W-:-:S07]  /*0710*/  IMAD.WIDE R14, R25, 0x338, R22 ;  /* 0x00000338190e7825 */ /* 0x000fce00078e0216 */
[----:B---3--:R-:W-:Y:S01]  /*0720*/  DFMA R12, R12, 6, R20 ;  /* 0x401800000c0c782b */ /* 0x008fe20000000014 */
[----:B------:R-:W-:-:S04]  /*0730*/  IMAD.WIDE R14, R3, 0x8, R14 ;  /* 0x00000008030e7825 */ /* 0x000fc800078e020e */
[----:B------:R-:W-:Y:S02]  /*0740*/  IMAD R3, R0, 0x841830, RZ ;  /* 0x0084183000037824 */ /* 0x000fe400078e02ff */
[----:B------:R-:W-:Y:S01]  /*0750*/  IMAD.WIDE.U32 R14, R32, 0x841830, R14 ;  /* 0x00841830200e7825 */ /* 0x000fe200078e000e */
[----:B----4-:R-:W-:Y:S02]  /*0760*/  DFMA R12, R10, -4, R12 ;  /* 0xc01000000a0c782b */ /* 0x010fe4000000000c */
[----:B------:R-:W-:-:S06]  /*0770*/  IADD3 R10, P0, PT, R14, UR46, RZ ;  /* 0x0000002e0e0a7c10 */ /* 0x000fcc000ff1e0ff */
[----:B-----5:R-:W-:Y:S01]  /*0780*/  DFMA R4, -R12, UR36, R4 ;  /* 0x000000240c047c2b */ /* 0x020fe20008000104 */
[----:B------:R-:W-:-:S06]  /*0790*/  IADD3.X R11, PT, PT, R15, UR47, R3, P0, !PT ;  /* 0x0000002f0f0b7c10 */ /* 0x000fcc00087fe403 */
[----:B------:R0:W-:Y:S04]  /*07a0*/  STG.E.64 desc[UR38][R10.64+-0x3e298], R4 ;  /* 0xfc1d68040a007986 */ /* 0x0001e8000c101b26 */
[----:B------:R-:W2:Y:S04]  /*07b0*/  LDG.E.64 R14, desc[UR38][R6.64+-0x20] ;  /* 0xffffe026060e7981 */ /* 0x000ea8000c1e1b00 */
[----:B------:R-:W2:Y:S04]  /*07c0*/  LDG.E.64 R20, desc[UR38][R6.64+-0x18] ;  /* 0xffffe82606147981 */ /* 0x000ea8000c1e1b00 */
[----:B------:R-:W3:Y:S04]  /*07d0*/  LDG.E.64 R12, desc[UR38][R6.64+-0x10] ;  /* 0xfffff026060c7981 */ /* 0x000ee8000c1e1b00 */
[----:B------:R-:W4:Y:S01]  /*07e0*/  LDG.E.64 R8, desc[UR38][R8.64+-0x10] ;  /* 0xfffff02608087981 */ /* 0x000f22000c1e1b00 */
[----:B--2---:R-:W-:-:S08]  /*07f0*/  DFMA R14, R20, -4, R14 ;  /* 0xc0100000140e782b */ /* 0x004fd0000000000e */
[----:B---3--:R-:W-:-:S08]  /*0800*/  DFMA R12, R12, 5, R14 ;  /* 0x401400000c0c782b */ /* 0x008fd0000000000e */
[----:B----4-:R-:W-:-:S07]  /*0810*/  DFMA R12, -R12, UR36, R8 ;  /* 0x000000240c0c7c2b */ /* 0x010fce0008000108 */
[----:B------:R0:W-:Y:S04]  /*0820*/  STG.E.64 desc[UR38][R10.64+-0x29710], R12 ;  /* 0xfd68f00c0a007986 */ /* 0x0001e8000c101b26 */
.L_x_93:
[----:B------:R-:W-:Y:S05]  /*0830*/  BSYNC.RECONVERGENT B0 ;  /* 0x0000000000007941 */ /* 0x000fea0003800200 */
.L_x_92:
[----:B------:R-:W-:Y:S02]  /*0840*/  ISETP.NE.AND P2, PT, R38, RZ, PT ;  /* 0x000000ff2600720c */ /* 0x000fe40003f45270 */
[----:B------:R-:W-:Y:S02]  /*0850*/  IADD3 R36, P0, PT, RZ, R36, RZ ;  /* 0x00000024ff247210 */ /* 0x000fe40007f1e0ff */
[----:B------:R-:W-:-:S03]  /*0860*/  IADD3 R41, P1, PT, R18, R41, RZ ;  /* 0x0000002912297210 */ /* 0x000fc60007f3e0ff */
[----:B------:R-:W-:Y:S02]  /*0870*/  IMAD.U32.X R43, R34, 0x80, R43, P0 ;  /* 0x00000080222b7824 */ /* 0x000fe400000e042b */
[----:B------:R-:W-:-:S04]  /*0880*/  IMAD.X R35, R19, 0x1, R35, P1 ;  /* 0x0000000113237824 */ /* 0x000fc800008e0623 */
[----:B------:R-:W-:Y:S05]  /*0890*/  @P2 BRA `(.L_x_94) ;  /* 0xfffffff800602947 */ /* 0x000fea000383ffff */
[----:B------:R-:W-:Y:S05]  /*08a0*/  BSYNC.RECONVERGENT B7 ;  /* 0x0000000000077941 */ /* 0x000fea0003800200 */
.L_x_89:
[----:B------:R-:W-:Y:S05]  /*08b0*/  EXIT ;  /* 0x000000000000794d */ /* 0x000fea0003800000 */
.L_x_95:
        /* <DEDUP_REMOVED lines=12> */
.L_x_417:


//--------------------- .text.nvkernel__Z3rhsv_F1L2032_58 --------------------------
	.section	.text.nvkernel__Z3rhsv_F1L2032_58,"ax",@progbits
	.align	128
        .global         nvkernel__Z3rhsv_F1L2032_58
        .type           nvkernel__Z3rhsv_F1L2032_58,@function
        .size           nvkernel__Z3rhsv_F1L2032_58,(.L_x_418 - nvkernel__Z3rhsv_F1L2032_58)
        .other          nvkernel__Z3rhsv_F1L2032_58,@"STO_CUDA_ENTRY STV_DEFAULT"
nvkernel__Z3rhsv_F1L2032_58:
.text.nvkernel__Z3rhsv_F1L2032_58:
        /* <DEDUP_REMOVED lines=17> */
[----:B------:R-:W-:Y:S01]  /*0110*/  BSSY.RECONVERGENT B7, `(.L_x_96) ;  /* 0x00000a9000077945 */ /* 0x000fe20003800200 */
[----:B------:R-:W-:Y:S01]  /*0120*/  SHF.R.S32.HI R2, RZ, 0x1f, R30 ;  /* 0x0000001fff027819 */ /* 0x000fe2000001141e */
[----:B------:R-:W-:Y:S01]  /*0130*/  IMAD.MOV.U32 R37, RZ, RZ, R16 ;  /* 0x000000ffff257224 */ /* 0x000fe200078e0010 */
[----:B------:R-:W-:Y:S01]  /*0140*/  SHF.R.S32.HI R31, RZ, 0x1f, R31 ;  /* 0x0000001fff1f7819 */ /* 0x000fe2000001141f */
[----:B------:R-:W2:Y:S01]  /*0150*/  LDCU.64 UR38, c[0x0][0x358] ;  /* 0x00006b00ff2677ac */ /* 0x000ea20008000a00 */
[----:B------:R-:W-:Y:S01]  /*0160*/  MOV R39, R32 ;  /* 0x0000002000277202 */ /* 0x000fe20000000f00 */
        /* <DEDUP_REMOVED lines=15> */
[----:B------:R-:W3:Y:S01]  /*0260*/  LDCU.64 UR46, c[0x0][0x398] ;  /* 0x00007300ff2e77ac */ /* 0x000ee20008000a00 */
[----:B--2-4-:R-:W0:Y:S04]  /*0270*/  LDCU.128 UR40, c[0x0][0x3a0] ;  /* 0x00007400ff2877ac */ /* 0x014e280008000c00 */
.L_x_104:
[C---:B------:R-:W-:Y:S01]  /*0280*/  IMAD.WIDE.U32 R4, R35.reuse, 0x66666667, RZ ;  /* 0x6666666723047825 */ /* 0x040fe200078e00ff */
[----:B------:R-:W-:Y:S01]  /*0290*/  ISETP.LT.AND P1, PT, R35, RZ, PT ;  /* 0x000000ff2300720c */ /* 0x000fe20003f21270 */
[----:B------:R-:W-:Y:S02]  /*02a0*/  BSSY.RECONVERGENT B6, `(.L_x_97) ;  /* 0x0000034000067945 */ /* 0x000fe40003800200 */
[----:B0-----:R-:W-:-:S04]  /*02b0*/  IMAD.WIDE.U32 R6, P0, R41, 0x66666666, R4 ;  /* 0x6666666629067825 */ /* 0x001fc80007800004 */
        /* <DEDUP_REMOVED lines=21> */
[----:B------:R-:W2:Y:S01]  /*0410*/  I2F.U32.RP R0, UR50 ;  /* 0x0000003200007d06 */ /* 0x000ea20008209000 */
[----:B------:R-:W-:Y:S02]  /*0420*/  ISETP.NE.U32.AND P2, PT, RZ, UR50, PT ;  /* 0x00000032ff007c0c */ /* 0x000fe4000bf45070 */
[----:B------:R-:W-:-:S05]  /*0430*/  MOV R19, RZ ;  /* 0x000000ff00137202 */ /* 0x000fca0000000f00 */
[----:B--2---:R-:W2:Y:S02]  /*0440*/  MUFU.RCP R0, R0 ;  /* 0x0000000000007308 */ /* 0x004ea40000001000 */
[----:B--2---:R-:W-:-:S06]  /*0450*/  VIADD R4, R0, 0xffffffe ;  /* 0x0ffffffe00047836 */ /* 0x004fcc0000000000 */
[----:B------:R2:W4:Y:S02]  /*0460*/  F2I.FTZ.U32.TRUNC.NTZ R5, R4 ;  /* 0x0000000400057305 */ /* 0x000524000021f000 */
[----:B--2---:R-:W-:Y:S02]  /*0470*/  HFMA2 R4, -RZ, RZ, 0, 0 ;  /* 0x00000000ff047431 */ /* 0x004fe400000001ff */
[----:B----4-:R-:W-:-:S04]  /*0480*/  IMAD.MOV R3, RZ, RZ, -R5 ;  /* 0x000000ffff037224 */ /* 0x010fc800078e0a05 */
        /* <DEDUP_REMOVED lines=12> */
.L_x_98:
[----:B------:R-:W2:Y:S01]  /*0550*/  LDCU UR4, c[0x0][0x380] ;  /* 0x00007000ff0477ac */ /* 0x000ea20008000800 */
[----:B------:R-:W-:Y:S01]  /*0560*/  IMAD.MOV.U32 R4, RZ, RZ, R30 ;  /* 0x000000ffff047224 */ /* 0x000fe200078e001e */
[----:B------:R-:W-:Y:S02]  /*0570*/  MOV R7, R2 ;  /* 0x0000000200077202 */ /* 0x000fe40000000f00 */
[----:B------:R-:W-:Y:S02]  /*0580*/  MOV R20, 32@lo((nvkernel__Z3rhsv_F1L2032_58 + .L_x_5@srel)) ;  /* 0x0000000000147802 */ /* 0x000fe40000000f00 */
[----:B------:R-:W-:Y:S01]  /*0590*/  MOV R21, 32@hi((nvkernel__Z3rhsv_F1L2032_58 + .L_x_5@srel)) ;  /* 0x0000000000157802 */ /* 0x000fe20000000f00 */
[----:B--2---:R-:W-:-:S07]  /*05a0*/  IMAD.U32 R6, RZ, RZ, UR4 ;  /* 0x00000004ff067e24 */ /* 0x004fce000f8e00ff */
[----:B01-3--:R-:W-:Y:S05]  /*05b0*/  CALL.ABS.NOINC `(__cuda_sm20_div_s64) ;  /* 0x0000000000007943 */ /* 0x00bfea0003c00000 */
.L_x_5:
[----:B------:R-:W-:Y:S02]  /*05c0*/  MOV R18, R4 ;  /* 0x0000000400127202 */ /* 0x000fe40000000f00 */
[----:B------:R-:W-:-:S07]  /*05d0*/  MOV R19, R5 ;  /* 0x0000000500137202 */ /* 0x000fce0000000f00 */
.L_x_99:
[----:B01-3--:R-:W-:Y:S05]  /*05e0*/  BSYNC.RECONVERGENT B6 ;  /* 0x0000000000067941 */ /* 0x00bfea0003800200 */
.L_x_97:
        /* <DEDUP_REMOVED lines=23> */
.L_x_101:
[----:B------:R-:W0:Y:S01]  /*0760*/  LDCU UR4, c[0x0][0x384] ;  /* 0x00007080ff0477ac */ /* 0x000e220008000800 */
[----:B------:R-:W-:Y:S01]  /*0770*/  IMAD.MOV.U32 R4, RZ, RZ, R18 ;  /* 0x000000ffff047224 */ /* 0x000fe200078e0012 */
[----:B------:R-:W-:Y:S01]  /*0780*/  MOV R7, R31 ;  /* 0x0000001f00077202 */ /* 0x000fe20000000f00 */
[----:B------:R-:W-:Y:S01]  /*0790*/  IMAD.MOV.U32 R5, RZ, RZ, R19 ;  /* 0x000000ffff057224 */ /* 0x000fe200078e0013 */
[----:B------:R-:W-:Y:S02]  /*07a0*/  MOV R20, 32@lo((nvkernel__Z3rhsv_F1L2032_58 + .L_x_6@srel)) ;  /* 0x0000000000147802 */ /* 0x000fe40000000f00 */
[----:B------:R-:W-:Y:S01]  /*07b0*/  MOV R21, 32@hi((nvkernel__Z3rhsv_F1L2032_58 + .L_x_6@srel)) ;  /* 0x0000000000157802 */ /* 0x000fe20000000f00 */
[----:B0-----:R-:W-:-:S07]  /*07c0*/  IMAD.U32 R6, RZ, RZ, UR4 ;  /* 0x00000004ff067e24 */ /* 0x001fce000f8e00ff */
[----:B------:R-:W-:Y:S05]  /*07d0*/  CALL.ABS.NOINC `(__cuda_sm20_div_s64) ;  /* 0x0000000000007943 */ /* 0x000fea0003c00000 */
.L_x_6:
[----:B------:R-:W-:Y:S05]  /*07e0*/  BSYNC.RECONVERGENT B6 ;  /* 0x0000000000067941 */ /* 0x000fea0003800200 */
.L_x_100:
[----:B------:R-:W-:Y:S01]  /*07f0*/  ISETP.GE.U32.AND P0, PT, R41, R16, PT ;  /* 0x000000102900720c */ /* 0x000fe20003f06070 */
[----:B------:R-:W-:Y:S03]  /*0800*/  BSSY.RECONVERGENT B0, `(.L_x_102) ;  /* 0x0000033000007945 */ /* 0x000fe60003800200 */
[----:B------:R-:W-:-:S13]  /*0810*/  ISETP.GE.AND.EX P0, PT, R35, R32, PT, P0 ;  /* 0x000000202300720c */ /* 0x000fda0003f06300 */
[----:B------:R-:W-:Y:S05]  /*0820*/  @P0 BRA `(.L_x_103) ;  /* 0x0000000000c00947 */ /* 0x000fea0003800000 */
[----:B------:R-:W-:Y:S01]  /*0830*/  IADD3 R3, PT, PT, -R18, RZ, RZ ;  /* 0x000000ff12037210 */ /* 0x000fe20007ffe1ff */
[----:B------:R-:W-:Y:S01]  /*0840*/  IMAD.MOV.U32 R42, RZ, RZ, R34 ;  /* 0x000000ffff2a7224 */ /* 0x000fe200078e0022 */
[C---:B------:R-:W-:Y:S02]  /*0850*/  IADD3 R5, PT, PT, -R4.reuse, RZ, RZ ;  /* 0x000000ff04057210 */ /* 0x040fe40007ffe1ff */
[----:B------:R-:W-:Y:S01]  /*0860*/  IADD3 R4, PT, PT, R4, UR49, RZ ;  /* 0x0000003104047c10 */ /* 0x000fe2000fffe0ff */
[----:B------:R-:W-:Y:S02]  /*0870*/  IMAD R6, R3, UR44, R30 ;  /* 0x0000002c03067c24 */ /* 0x000fe4000f8e021e */
[----:B------:R-:W-:-:S04]  /*0880*/  IMAD.HI.U32 R3, RZ, R30, R42 ;  /* 0x0000001eff037227 */ /* 0x000fc800078e002a */
[----:B------:R-:W-:Y:S02]  /*0890*/  VIADD R6, R6, 0x3 ;  /* 0x0000000306067836 */ /* 0x000fe40000000000 */
[----:B------:R-:W-:Y:S02]  /*08a0*/  IMAD R18, R5, UR45, R18 ;  /* 0x0000002d05127c24 */ /* 0x000fe4000f8e0212 */
[----:B------:R-:W-:Y:S01]  /*08b0*/  IMAD R3, R30, -0x5, R3 ;  /* 0xfffffffb1e037824 */ /* 0x000fe200078e0203 */
[--C-:B------:R-:W-:Y:S02]  /*08c0*/  SHF.R.S64 R8, RZ, 0x1d, R6.reuse ;  /* 0x0000001dff087819 */ /* 0x100fe40000001006 */
[----:B------:R-:W-:Y:S02]  /*08d0*/  SHF.R.S32.HI R9, RZ, 0x1d, R6 ;  /* 0x0000001dff097819 */ /* 0x000fe40000011406 */
[----:B------:R-:W-:Y:S01]  /*08e0*/  SHF.R.S32.HI R0, RZ, 0x1f, R3 ;  /* 0x0000001fff007819 */ /* 0x000fe20000011403 */
[----:B------:R-:W-:-:S04]  /*08f0*/  IMAD.WIDE R10, R4, 0x14520, R8 ;  /* 0x00014520040a7825 */ /* 0x000fc800078e0208 */
[----:B------:R-:W-:Y:S02]  /*0900*/  VIADD R8, R18, UR48 ;  /* 0x0000003012087c36 */ /* 0x000fe40008000000 */
[----:B------:R-:W-:Y:S02]  /*0910*/  IMAD R5, R0, 0x818ac0, RZ ;  /* 0x00818ac000057824 */ /* 0x000fe400078e02ff */
[----:B------:R-:W-:-:S04]  /*0920*/  IMAD.WIDE R10, R8, 0x330, R10 ;  /* 0x00000330080a7825 */ /* 0x000fc800078e020a */
[----:B------:R-:W-:-:S05]  /*0930*/  IMAD.WIDE.U32 R20, R3, 0x818ac0, R10 ;  /* 0x00818ac003147825 */ /* 0x000fca00078e000a */
[----:B------:R-:W-:Y:S02]  /*0940*/  IADD3 R5, PT, PT, R21, R5, RZ ;  /* 0x0000000515057210 */ /* 0x000fe40007ffe0ff */
[----:B------:R-:W-:-:S04]  /*0950*/  IADD3 R26, P0, PT, R20, UR40, RZ ;  /* 0x00000028141a7c10 */ /* 0x000fc8000ff1e0ff */
[----:B------:R-:W-:-:S05]  /*0960*/  IADD3.X R27, PT, PT, R5, UR41, RZ, P0, !PT ;  /* 0x00000029051b7c10 */ /* 0x000fca00087fe4ff */
[----:B------:R-:W2:Y:S04]  /*0970*/  LDG.E.64 R10, desc[UR38][R26.64+-0x10] ;  /* 0xfffff0261a0a7981 */ /* 0x000ea8000c1e1b00 */
[----:B------:R-:W2:Y:S04]  /*0980*/  LDG.E.64 R12, desc[UR38][R26.64+-0x8] ;  /* 0xfffff8261a0c7981 */ /* 0x000ea8000c1e1b00 */
[----:B------:R-:W3:Y:S04]  /*0990*/  LDG.E.64 R14, desc[UR38][R26.64] ;  /* 0x000000261a0e7981 */ /* 0x000ee8000c1e1b00 */
[----:B------:R-:W4:Y:S01]  /*09a0*/  LDG.E.64 R18, desc[UR38][R26.64+0x8] ;  /* 0x000008261a127981 */ /* 0x000f22000c1e1b00 */
[----:B------:R-:W-:-:S03]  /*09b0*/  IADD3 R20, P0, PT, R20, UR46, RZ ;  /* 0x0000002e14147c10 */ /* 0x000fc6000ff1e0ff */
[----:B------:R-:W5:Y:S01]  /*09c0*/  LDG.E.64 R24, desc[UR38][R26.64+0x10] ;  /* 0x000010261a187981 */ /* 0x000f62000c1e1b00 */
[----:B------:R-:W-:-:S06]  /*09d0*/  IADD3.X R21, PT, PT, R5, UR47, RZ, P0, !PT ;  /* 0x0000002f05157c10 */ /* 0x000fcc00087fe4ff */
[----:B------:R-:W5:Y:S01]  /*09e0*/  LDG.E.64 R20, desc[UR38][R20.64] ;  /* 0x0000002614147981 */ /* 0x000f62000c1e1b00 */
[----:B------:R-:W-:Y:S02]  /*09f0*/  SHF.R.S32.HI R7, RZ, 0x1f, R6 ;  /* 0x0000001fff077819 */ /* 0x000fe40000011406 */
[----:B------:R-:W-:Y:S02]  /*0a00*/  SHF.R.S32.HI R5, RZ, 0x1f, R4 ;  /* 0x0000001fff057819 */ /* 0x000fe40000011404 */
[----:B------:R-:W-:Y:S01]  /*0a10*/  SHF.R.S32.HI R9, RZ, 0x1f, R8 ;  /* 0x0000001fff097819 */ /* 0x000fe20000011408 */
[----:B------:R-:W-:-:S04]  /*0a20*/  IMAD.WIDE.U32 R6, R3, 0x66, R6 ;  /* 0x0000006603067825 */ /* 0x000fc800078e0006 */
[----:B------:R-:W-:Y:S02]  /*0a30*/  IMAD R3, R0, 0x66, RZ ;  /* 0x0000006600037824 */ /* 0x000fe400078e02ff */
[----:B------:R-:W-:-:S04]  /*0a40*/  IMAD.WIDE.U32 R4, R6, 0x67, R4 ;  /* 0x0000006706047825 */ /* 0x000fc800078e0004 */
[----:B------:R-:W-:-:S04]  /*0a50*/  IMAD.IADD R0, R7, 0x1, R3 ;  /* 0x0000000107007824 */ /* 0x000fc800078e0203 */
[----:B------:R-:W-:-:S05]  /*0a60*/  IMAD R3, R0, 0x67, RZ ;  /* 0x0000006700037824 */ /* 0x000fca00078e02ff */
[----:B------:R-:W-:Y:S01]  /*0a70*/  IADD3 R0, PT, PT, R5, R3, RZ ;  /* 0x0000000305007210 */ /* 0x000fe20007ffe0ff */
[----:B------:R-:W-:-:S04]  /*0a80*/  IMAD.WIDE.U32 R4, R4, 0x67, R8 ;  /* 0x0000006704047825 */ /* 0x000fc800078e0008 */
[----:B------:R-:W-:Y:S01]  /*0a90*/  IMAD R3, R0, 0x67, RZ ;  /* 0x0000006700037824 */ /* 0x000fe200078e02ff */
[----:B------:R-:W-:-:S04]  /*0aa0*/  LEA R6, P0, R4, UR42, 0x3 ;  /* 0x0000002a04067c11 */ /* 0x000fc8000f8018ff */
[----:B------:R-:W-:-:S04]  /*0ab0*/  IADD3 R3, PT, PT, R5, R3, RZ ;  /* 0x0000000305037210 */ /* 0x000fc80007ffe0ff */
[----:B------:R-:W-:Y:S01]  /*0ac0*/  LEA.HI.X R7, R4, UR43, R3, 0x3, P0 ;  /* 0x0000002b04077c11 */ /* 0x000fe200080f1c03 */
[----:B--2---:R-:W-:-:S08]  /*0ad0*/  DFMA R10, R12, -4, R10 ;  /* 0xc01000000c0a782b */ /* 0x004fd0000000000a */
[----:B---3--:R-:W-:-:S08]  /*0ae0*/  DFMA R10, R14, 6, R10 ;  /* 0x401800000e0a782b */ /* 0x008fd0000000000a */
[----:B----4-:R-:W-:-:S08]  /*0af0*/  DFMA R10, R18, -4, R10 ;  /* 0xc0100000120a782b */ /* 0x010fd0000000000a */
[----:B-----5:R-:W-:-:S08]  /*0b00*/  DADD R10, R24, R10 ;  /* 0x00000000180a7229 */ /* 0x020fd0000000000a */
[----:B------:R-:W-:-:S07]  /*0b10*/  DFMA R10, -R10, UR36, R20 ;  /* 0x000000240a0a7c2b */ /* 0x000fce0008000114 */
[----:B------:R0:W-:Y:S04]  /*0b20*/  STG.E.64 desc[UR38][R6.64], R10 ;  /* 0x0000000a06007986 */ /* 0x0001e8000c101b26 */
.L_x_103:
[----:B------:R-:W-:Y:S05]  /*0b30*/  BSYNC.RECONVERGENT B0 ;  /* 0x0000000000007941 */ /* 0x000fea0003800200 */
.L_x_102:
[----:B------:R-:W-:Y:S02]  /*0b40*/  ISETP.NE.AND P2, PT, R36, RZ, PT ;  /* 0x000000ff2400720c */ /* 0x000fe40003f45270 */
[----:B------:R-:W-:Y:S02]  /*0b50*/  IADD3 R34, P0, PT, RZ, R34, RZ ;  /* 0x00000022ff227210 */ /* 0x000fe40007f1e0ff */
[----:B------:R-:W-:-:S03]  /*0b60*/  IADD3 R41, P1, PT, R22, R41, RZ ;  /* 0x0000002916297210 */ /* 0x000fc60007f3e0ff */
[----:B------:R-:W-:Y:S02]  /*0b70*/  IMAD.U32.X R43, R33, 0x80, R43, P0 ;  /* 0x00000080212b7824 */ /* 0x000fe400000e042b */
[----:B------:R-:W-:-:S04]  /*0b80*/  IMAD.X R35, R23, 0x1, R35, P1 ;  /* 0x0000000117237824 */ /* 0x000fc800008e0623 */
[----:B------:R-:W-:Y:S05]  /*0b90*/  @P2 BRA `(.L_x_104) ;  /* 0xfffffff400b82947 */ /* 0x000fea000383ffff */
[----:B------:R-:W-:Y:S05]  /*0ba0*/  BSYNC.RECONVERGENT B7 ;  /* 0x0000000000077941 */ /* 0x000fea0003800200 */
.L_x_96:
[----:B------:R-:W-:Y:S05]  /*0bb0*/  EXIT ;  /* 0x000000000000794d */ /* 0x000fea0003800000 */
.L_x_105:
        /* <DEDUP_REMOVED lines=12> */
.L_x_418:


//--------------------- .text.nvkernel__Z3rhsv_F1L2015_56 --------------------------
	.section	.text.nvkernel__Z3rhsv_F1L2015_56,"ax",@progbits
	.align	128
        .global         nvkernel__Z3rhsv_F1L2015_56
        .type           nvkernel__Z3rhsv_F1L2015_56,@function
        .size           nvkernel__Z3rhsv_F1L2015_56,(.L_x_419 - nvkernel__Z3rhsv_F1L2015_56)
        .other          nvkernel__Z3rhsv_F1L2015_56,@"STO_CUDA_ENTRY STV_DEFAULT"
nvkernel__Z3rhsv_F1L2015_56:
.text.nvkernel__Z3rhsv_F1L2015_56:
        /* <DEDUP_REMOVED lines=9> */
[----:B------:R-:W0:Y:S01]  /*0090*/  S2R R32, SR_TID.X ;  /* 0x0000000000207919 */ /* 0x000e220000002100 */
[----:B------:R-:W1:Y:S01]  /*00a0*/  S2UR UR4, SR_CTAID.X ;  /* 0x00000000000479c3 */ /* 0x000e620000002500 */
[----:B------:R-:W-:Y:S01]  /*00b0*/  BSSY.RECONVERGENT B7, `(.L_x_106) ;  /* 0x000007d000077945 */ /* 0x000fe20003800200 */
[----:B------:R-:W-:Y:S01]  /*00c0*/  SHF.R.S32.HI R2, RZ, 0x1f, R2 ;  /* 0x0000001fff027819 */ /* 0x000fe20000011402 */
[----:B------:R-:W-:Y:S01]  /*00d0*/  IMAD.MOV.U32 R35, RZ, RZ, R22 ;  /* 0x000000ffff237224 */ /* 0x000fe200078e0016 */
[----:B------:R-:W-:Y:S01]  /*00e0*/  MOV R33, R16 ;  /* 0x0000001000217202 */ /* 0x000fe20000000f00 */
[----:B------:R-:W2:Y:S03]  /*00f0*/  LDCU.64 UR38, c[0x0][0x358] ;  /* 0x00006b00ff2677ac */ /* 0x000ea60008000a00 */
[----:B------:R-:W3:Y:S01]  /*0100*/  LDC R23, c[0x0][0x370] ;  /* 0x0000dc00ff177b82 */ /* 0x000ee20000000800 */
[----:B------:R-:W4:Y:S01]  /*0110*/  LDCU UR48, c[0x0][0x380] ;  /* 0x00007000ff3077ac */ /* 0x000f220008000800 */
[----:B------:R-:W0:Y:S01]  /*0120*/  LDCU.64 UR36, c[0x0][0x3a8] ;  /* 0x00007500ff2477ac */ /* 0x000e220008000a00 */
[----:B------:R-:W0:Y:S01]  /*0130*/  LDCU.64 UR44, c[0x0][0x388] ;  /* 0x00007100ff2c77ac */ /* 0x000e220008000a00 */
[----:B------:R-:W0:Y:S01]  /*0140*/  LDCU.64 UR46, c[0x0][0x3a0] ;  /* 0x00007400ff2e77ac */ /* 0x000e220008000a00 */
[----:B-1----:R-:W-:-:S02]  /*0150*/  UIMAD.WIDE.U32 UR6, UR4, 0x80, URZ ;  /* 0x00000080040678a5 */ /* 0x002fc4000f8e00ff */
[----:B------:R-:W-:Y:S01]  /*0160*/  USHF.L.U32 UR4, UR4, 0x7, URZ ;  /* 0x0000000704047899 */ /* 0x000fe200080006ff */
[----:B------:R-:W1:Y:S03]  /*0170*/  LDCU.128 UR40, c[0x0][0x390] ;  /* 0x00007200ff2877ac */ /* 0x000e660008000c00 */
[----:B------:R-:W-:Y:S01]  /*0180*/  IMAD.U32 R30, RZ, RZ, UR6 ;  /* 0x00000006ff1e7e24 */ /* 0x000fe2000f8e00ff */
[C---:B0-----:R-:W-:Y:S01]  /*0190*/  LOP3.LUT R37, R32.reuse, UR6, RZ, 0xfc, !PT ;  /* 0x0000000620257c12 */ /* 0x041fe2000f8efcff */
[----:B------:R-:W-:Y:S01]  /*01a0*/  IMAD.MOV.U32 R30, RZ, RZ, RZ ;  /* 0x000000ffff1e7224 */ /* 0x000fe200078e00ff */
[----:B------:R-:W-:Y:S01]  /*01b0*/  MOV R31, UR7 ;  /* 0x00000007001f7c02 */ /* 0x000fe20008000f00 */
[----:B---3--:R-:W-:Y:S01]  /*01c0*/  IMAD.WIDE.U32 R18, R23, 0x80, RZ ;  /* 0x0000008017127825 */ /* 0x008fe200078e00ff */
[----:B-12-4-:R-:W-:-:S07]  /*01d0*/  LOP3.LUT R32, R32, UR4, RZ, 0xfc, !PT ;  /* 0x0000000420207c12 */ /* 0x016fce000f8efcff */
.L_x_111:
        /* <DEDUP_REMOVED lines=44> */
.L_x_108:
[----:B------:R-:W0:Y:S01]  /*04a0*/  LDCU UR4, c[0x0][0x380] ;  /* 0x00007000ff0477ac */ /* 0x000e220008000800 */
[----:B------:R-:W-:Y:S01]  /*04b0*/  IMAD.MOV.U32 R4, RZ, RZ, R36 ;  /* 0x000000ffff047224 */ /* 0x000fe200078e0024 */
[----:B------:R-:W-:Y:S02]  /*04c0*/  MOV R7, R2 ;  /* 0x0000000200077202 */ /* 0x000fe40000000f00 */
[----:B------:R-:W-:Y:S02]  /*04d0*/  MOV R20, 32@lo((nvkernel__Z3rhsv_F1L2015_56 + .L_x_7@srel)) ;  /* 0x0000000000147802 */ /* 0x000fe40000000f00 */
[----:B------:R-:W-:Y:S01]  /*04e0*/  MOV R21, 32@hi((nvkernel__Z3rhsv_F1L2015_56 + .L_x_7@srel)) ;  /* 0x0000000000157802 */ /* 0x000fe20000000f00 */
[----:B0-----:R-:W-:-:S07]  /*04f0*/  IMAD.U32 R6, RZ, RZ, UR4 ;  /* 0x00000004ff067e24 */ /* 0x001fce000f8e00ff */
[----:B------:R-:W-:Y:S05]  /*0500*/  CALL.ABS.NOINC `(__cuda_sm20_div_s64) ;  /* 0x0000000000007943 */ /* 0x000fea0003c00000 */
.L_x_7:
[----:B------:R-:W-:Y:S05]  /*0510*/  BSYNC.RECONVERGENT B6 ;  /* 0x0000000000067941 */ /* 0x000fea0003800200 */
.L_x_107:
[----:B------:R-:W-:Y:S01]  /*0520*/  ISETP.GE.U32.AND P0, PT, R37, R16, PT ;  /* 0x000000102500720c */ /* 0x000fe20003f06070 */
[----:B------:R-:W-:Y:S03]  /*0530*/  BSSY.RECONVERGENT B0, `(.L_x_109) ;  /* 0x000002e000007945 */ /* 0x000fe60003800200 */
[----:B------:R-:W-:-:S13]  /*0540*/  ISETP.GE.AND.EX P0, PT, R31, R22, PT, P0 ;  /* 0x000000161f00720c */ /* 0x000fda0003f06300 */
[----:B------:R-:W-:Y:S05]  /*0550*/  @P0 BRA `(.L_x_110) ;  /* 0x0000000000ac0947 */ /* 0x000fea0003800000 */
[C---:B------:R-:W-:Y:S02]  /*0560*/  IADD3 R3, PT, PT, -R4.reuse, RZ, RZ ;  /* 0x000000ff04037210 */ /* 0x040fe40007ffe1ff */
[----:B------:R-:W-:Y:S02]  /*0570*/  IADD3 R14, PT, PT, R4, UR44, RZ ;  /* 0x0000002c040e7c10 */ /* 0x000fe4000fffe0ff */
[----:B------:R-:W-:Y:S01]  /*0580*/  MOV R4, R30 ;  /* 0x0000001e00047202 */ /* 0x000fe20000000f00 */
[----:B------:R-:W-:Y:S01]  /*0590*/  IMAD R3, R3, UR48, R36 ;  /* 0x0000003003037c24 */ /* 0x000fe2000f8e0224 */
[----:B------:R-:W-:-:S04]  /*05a0*/  MOV R5, R32 ;  /* 0x0000002000057202 */ /* 0x000fc80000000f00 */
[----:B------:R-:W-:Y:S01]  /*05b0*/  IADD3 R3, PT, PT, R3, UR45, RZ ;  /* 0x0000002d03037c10 */ /* 0x000fe2000fffe0ff */
[----:B------:R-:W-:-:S04]  /*05c0*/  IMAD.HI.U32 R25, RZ, R36, R4 ;  /* 0x00000024ff197227 */ /* 0x000fc800078e0004 */
[----:B------:R-:W-:-:S04]  /*05d0*/  IMAD.WIDE R4, R14, 0x14520, RZ ;  /* 0x000145200e047825 */ /* 0x000fc800078e02ff */
        /* <DEDUP_REMOVED lines=9> */
[----:B------:R-:W3:Y:S01]  /*0670*/  LDG.E.64 R6, desc[UR38][R4.64+0x8] ;  /* 0x0000082604067981 */ /* 0x000ee2000c1e1b00 */
[----:B------:R-:W-:-:S03]  /*0680*/  IADD3 R20, P0, PT, R20, UR40, RZ ;  /* 0x0000002814147c10 */ /* 0x000fc6000ff1e0ff */
[----:B------:R-:W4:Y:S01]  /*0690*/  LDG.E.64 R8, desc[UR38][R4.64+0x18] ;  /* 0x0000182604087981 */ /* 0x000f22000c1e1b00 */
[----:B------:R-:W-:-:S05]  /*06a0*/  IADD3.X R21, PT, PT, R10, UR41, RZ, P0, !PT ;  /* 0x000000290a157c10 */ /* 0x000fca00087fe4ff */
[----:B------:R-:W5:Y:S01]  /*06b0*/  LDG.E.64 R10, desc[UR38][R20.64+0x8] ;  /* 0x00000826140a7981 */ /* 0x000f62000c1e1b00 */
[----:B------:R-:W-:-:S04]  /*06c0*/  IMAD.WIDE R14, R14, 0x338, RZ ;  /* 0x000003380e0e7825 */ /* 0x000fc800078e02ff */
[----:B------:R-:W-:-:S04]  /*06d0*/  IMAD.WIDE R14, R3, 0x8, R14 ;  /* 0x00000008030e7825 */ /* 0x000fc800078e020e */
[----:B------:R-:W-:Y:S02]  /*06e0*/  IMAD R3, R0, 0x841830, RZ ;  /* 0x0084183000037824 */ /* 0x000fe400078e02ff */
[----:B------:R-:W-:Y:S01]  /*06f0*/  IMAD.WIDE.U32 R14, R25, 0x841830, R14 ;  /* 0x00841830190e7825 */ /* 0x000fe200078e000e */
[----:B--2---:R-:W-:-:S08]  /*0700*/  DMUL R12, R12, -4 ;  /* 0xc01000000c0c7828 */ /* 0x004fd00000000000 */
[----:B---3--:R-:W-:-:S08]  /*0710*/  DFMA R6, R6, 5, R12 ;  /* 0x401400000606782b */ /* 0x008fd0000000000c */
[----:B----4-:R-:W-:Y:S01]  /*0720*/  DADD R6, R8, R6 ;  /* 0x0000000008067229 */ /* 0x010fe20000000006 */
[----:B------:R-:W-:-:S04]  /*0730*/  IADD3 R8, P0, PT, R14, UR46, RZ ;  /* 0x0000002e0e087c10 */ /* 0x000fc8000ff1e0ff */
[----:B------:R-:W-:-:S03]  /*0740*/  IADD3.X R9, PT, PT, R15, UR47, R3, P0, !PT ;  /* 0x0000002f0f097c10 */ /* 0x000fc600087fe403 */
[----:B-----5:R-:W-:-:S07]  /*0750*/  DFMA R24, -R6, UR36, R10 ;  /* 0x0000002406187c2b */ /* 0x020fce000800010a */
[----:B------:R0:W-:Y:S04]  /*0760*/  STG.E.64 desc[UR38][R8.64+0x14b88], R24 ;  /* 0x014b881808007986 */ /* 0x0001e8000c101b26 */
[----:B------:R-:W2:Y:S04]  /*0770*/  LDG.E.64 R6, desc[UR38][R4.64+0x20] ;  /* 0x0000202604067981 */ /* 0x000ea8000c1e1b00 */
[----:B------:R-:W2:Y:S04]  /*0780*/  LDG.E.64 R12, desc[UR38][R4.64+0x8] ;  /* 0x00000826040c7981 */ /* 0x000ea8000c1e1b00 */
[----:B------:R-:W3:Y:S04]  /*0790*/  LDG.E.64 R10, desc[UR38][R4.64+0x10] ;  /* 0x00001026040a7981 */ /* 0x000ee8000c1e1b00 */
[----:B------:R-:W4:Y:S04]  /*07a0*/  LDG.E.64 R14, desc[UR38][R4.64+0x18] ;  /* 0x00001826040e7981 */ /* 0x000f28000c1e1b00 */
[----:B------:R-:W5:Y:S01]  /*07b0*/  LDG.E.64 R20, desc[UR38][R20.64+0x10] ;  /* 0x0000102614147981 */ /* 0x000f62000c1e1b00 */
[----:B--2---:R-:W-:-:S08]  /*07c0*/  DFMA R6, R12, -4, R6 ;  /* 0xc01000000c06782b */ /* 0x004fd00000000006 */
[----:B---3--:R-:W-:-:S08]  /*07d0*/  DFMA R6, R10, 6, R6 ;  /* 0x401800000a06782b */ /* 0x008fd00000000006 */
[----:B----4-:R-:W-:-:S08]  /*07e0*/  DFMA R6, R14, -4, R6 ;  /* 0xc01000000e06782b */ /* 0x010fd00000000006 */
[----:B-----5:R-:W-:-:S07]  /*07f0*/  DFMA R6, -R6, UR36, R20 ;  /* 0x0000002406067c2b */ /* 0x020fce0008000114 */
[----:B------:R0:W-:Y:S04]  /*0800*/  STG.E.64 desc[UR38][R8.64+0x29710], R6 ;  /* 0x0297100608007986 */ /* 0x0001e8000c101b26 */
.L_x_110:
[----:B------:R-:W-:Y:S05]  /*0810*/  BSYNC.RECONVERGENT B0 ;  /* 0x0000000000007941 */ /* 0x000fea0003800200 */
.L_x_109:
[----:B------:R-:W-:Y:S02]  /*0820*/  ISETP.NE.AND P2, PT, R34, RZ, PT ;  /* 0x000000ff2200720c */ /* 0x000fe40003f45270 */
[----:B------:R-:W-:Y:S02]  /*0830*/  IADD3 R30, P0, PT, RZ, R30, RZ ;  /* 0x0000001eff1e7210 */ /* 0x000fe40007f1e0ff */
[----:B------:R-:W-:-:S03]  /*0840*/  IADD3 R37, P1, PT, R18, R37, RZ ;  /* 0x0000002512257210 */ /* 0x000fc60007f3e0ff */
[----:B------:R-:W-:Y:S02]  /*0850*/  IMAD.U32.X R32, R23, 0x80, R32, P0 ;  /* 0x0000008017207824 */ /* 0x000fe400000e0420 */
[----:B------:R-:W-:-:S04]  /*0860*/  IMAD.X R31, R19, 0x1, R31, P1 ;  /* 0x00000001131f7824 */ /* 0x000fc800008e061f */
[----:B------:R-:W-:Y:S05]  /*0870*/  @P2 BRA `(.L_x_111) ;  /* 0xfffffff800582947 */ /* 0x000fea000383ffff */
[----:B------:R-:W-:Y:S05]  /*0880*/  BSYNC.RECONVERGENT B7 ;  /* 0x0000000000077941 */ /* 0x000fea0003800200 */
.L_x_106:
[----:B------:R-:W-:Y:S05]  /*0890*/  EXIT ;  /* 0x000000000000794d */ /* 0x000fea0003800000 */
.L_x_112:
        /* <DEDUP_REMOVED lines=14> */
.L_x_419:


//--------------------- .text.nvkernel__Z3rhsv_F1L1983_54 --------------------------
	.section	.text.nvkernel__Z3rhsv_F1L1983_54,"ax",@progbits
	.align	128
        .global         nvkernel__Z3rhsv_F1L1983_54
        .type           nvkernel__Z3rhsv_F1L1983_54,@function
        .size           nvkernel__Z3rhsv_F1L1983_54,(.L_x_420 - nvkernel__Z3rhsv_F1L1983_54)
        .other          nvkernel__Z3rhsv_F1L1983_54,@"STO_CUDA_ENTRY STV_DEFAULT"
nvkernel__Z3rhsv_F1L1983_54:
.text.nvkernel__Z3rhsv_F1L1983_54:
        /* <DEDUP_REMOVED lines=12> */
[----:B------:R-:W0:Y:S01]  /*00c0*/  S2R R47, SR_TID.X ;  /* 0x00000000002f7919 */ /* 0x000e220000002100 */
[----:B------:R-:W1:Y:S01]  /*00d0*/  S2UR UR4, SR_CTAID.X ;  /* 0x00000000000479c3 */ /* 0x000e620000002500 */
[----:B------:R-:W2:Y:S01]  /*00e0*/  LDCU.128 UR8, c[0x0][0x3c0] ;  /* 0x00007800ff0877ac */ /* 0x000ea20008000c00 */
[----:B------:R-:W-:Y:S01]  /*00f0*/  IMAD.MOV.U32 R36, RZ, RZ, -0x66666666 ;  /* 0x9999999aff247424 */ /* 0x000fe200078e00ff */
[----:B------:R-:W-:Y:S01]  /*0100*/  IADD3 R46, P0, PT, RZ, RZ, RZ ;  /* 0x000000ffff2e7210 */ /* 0x000fe20007f1e0ff */
[----:B------:R-:W-:Y:S01]  /*0110*/  IMAD.MOV.U32 R37, RZ, RZ, 0x3fb99999 ;  /* 0x3fb99999ff257424 */ /* 0x000fe200078e00ff */
[----:B------:R-:W3:Y:S01]  /*0120*/  LDCU.128 UR12, c[0x0][0x3d0] ;  /* 0x00007a00ff0c77ac */ /* 0x000ee20008000c00 */
[----:B------:R-:W-:Y:S01]  /*0130*/  BSSY.RECONVERGENT B7, `(.L_x_113) ;  /* 0x00000cb000077945 */ /* 0x000fe20003800200 */
[----:B------:R-:W-:Y:S01]  /*0140*/  SHF.R.S32.HI R45, RZ, 0x1f, R5 ;  /* 0x0000001fff2d7819 */ /* 0x000fe20000011405 */
[----:B------:R-:W4:Y:S01]  /*0150*/  LDC.64 R22, c[0x0][0x3b0] ;  /* 0x0000ec00ff167b82 */ /* 0x000f220000000a00 */
[----:B------:R-:W5:Y:S01]  /*0160*/  LDCU.64 UR6, c[0x0][0x3e0] ;  /* 0x00007c00ff0677ac */ /* 0x000f620008000a00 */
[----:B------:R-:W-:Y:S01]  /*0170*/  IMAD.MOV.U32 R49, RZ, RZ, R18 ;  /* 0x000000ffff317224 */ /* 0x000fe200078e0012 */
[----:B------:R-:W-:Y:S01]  /*0180*/  MOV R51, R42 ;  /* 0x0000002a00337202 */ /* 0x000fe20000000f00 */
[----:B------:R-:W0:Y:S04]  /*0190*/  LDCU.64 UR36, c[0x0][0x358] ;  /* 0x00006b00ff2477ac */ /* 0x000e280008000a00 */
[----:B------:R-:W5:Y:S01]  /*01a0*/  LDC.64 R40, c[0x0][0x3b8] ;  /* 0x0000ee00ff287b82 */ /* 0x000f620000000a00 */
[----:B------:R-:W3:Y:S01]  /*01b0*/  LDCU UR46, c[0x0][0x380] ;  /* 0x00007000ff2e77ac */ /* 0x000ee20008000800 */
[----:B--2---:R-:W-:Y:S01]  /*01c0*/  DMUL R36, R36, UR10 ;  /* 0x0000000a24247c28 */ /* 0x004fe20008000000 */
[----:B------:R-:W2:Y:S05]  /*01d0*/  LDCU UR47, c[0x0][0x384] ;  /* 0x00007080ff2f77ac */ /* 0x000eaa0008000800 */
[----:B------:R-:W2:Y:S01]  /*01e0*/  LDC R44, c[0x0][0x370] ;  /* 0x0000dc00ff2c7b82 */ /* 0x000ea20000000800 */
[----:B-1----:R-:W-:Y:S01]  /*01f0*/  UIMAD.WIDE.U32 UR4, UR4, 0x80, URZ ;  /* 0x00000080040478a5 */ /* 0x002fe2000f8e00ff */
[----:B------:R-:W1:Y:S05]  /*0200*/  LDCU UR48, c[0x0][0x390] ;  /* 0x00007200ff3077ac */ /* 0x000e6a0008000800 */
[----:B------:R-:W-:Y:S01]  /*0210*/  IMAD.U32 R3, RZ, RZ, UR5 ;  /* 0x00000005ff037e24 */ /* 0x000fe2000f8e00ff */
[----:B0-----:R-:W-:Y:S01]  /*0220*/  LOP3.LUT R47, R47, UR4, RZ, 0xfc, !PT ;  /* 0x000000042f2f7c12 */ /* 0x001fe2000f8efcff */
[C---:B----4-:R-:W-:Y:S01]  /*0230*/  DMUL R38, R22.reuse, UR8 ;  /* 0x0000000816267c28 */ /* 0x050fe20008000000 */
[----:B------:R-:W-:Y:S01]  /*0240*/  MOV R2, UR4 ;  /* 0x0000000400027c02 */ /* 0x000fe20008000f00 */
[C---:B---3--:R-:W-:Y:S01]  /*0250*/  DMUL R34, R22.reuse, UR12 ;  /* 0x0000000c16227c28 */ /* 0x048fe20008000000 */
[----:B------:R-:W-:Y:S01]  /*0260*/  MOV R43, R3 ;  /* 0x00000003002b7202 */ /* 0x000fe20000000f00 */
[C---:B------:R-:W-:Y:S01]  /*0270*/  DMUL R32, R22.reuse, UR14 ;  /* 0x0000000e16207c28 */ /* 0x040fe20008000000 */
[----:B------:R-:W-:Y:S01]  /*0280*/  SHF.R.S32.HI R2, RZ, 0x1f, R4 ;  /* 0x0000001fff027819 */ /* 0x000fe20000011404 */
[----:B------:R-:W0:Y:S01]  /*0290*/  LDCU UR49, c[0x0][0x38c] ;  /* 0x00007180ff3177ac */ /* 0x000e220008000800 */
[C---:B-----5:R-:W-:Y:S01]  /*02a0*/  DMUL R40, R22.reuse, R40 ;  /* 0x0000002816287228 */ /* 0x060fe20000000000 */
[----:B------:R-:W-:Y:S01]  /*02b0*/  IADD3.X R53, PT, PT, R47, 0x1, RZ, P0, !PT ;  /* 0x000000012f357810 */ /* 0x000fe200007fe4ff */
[----:B------:R-:W-:Y:S01]  /*02c0*/  DMUL R22, R22, UR6 ;  /* 0x0000000616167c28 */ /* 0x000fe20008000000 */
[----:B------:R-:W3:Y:S01]  /*02d0*/  LDCU.64 UR38, c[0x0][0x380] ;  /* 0x00007000ff2677ac */ /* 0x000ee20008000a00 */
[----:B------:R-:W4:Y:S01]  /*02e0*/  LDCU.64 UR44, c[0x0][0x398] ;  /* 0x00007300ff2c77ac */ /* 0x000f220008000a00 */
[----:B--2---:R-:W-:Y:S01]  /*02f0*/  IMAD.WIDE.U32 R30, R44, 0x80, RZ ;  /* 0x000000802c1e7825 */ /* 0x004fe200078e00ff */
[----:B-1----:R-:W2:Y:S07]  /*0300*/  LDCU.128 UR40, c[0x0][0x3a0] ;  /* 0x00007400ff2877ac */ /* 0x002eae0008000c00 */
.L_x_121:
        /* <DEDUP_REMOVED lines=8> */
[----:B0-----:R-:W-:Y:S08]  /*0390*/  @P1 BRA `(.L_x_115) ;  /* 0x0000000000501947 */ /* 0x001ff00003800000 */
[----:B------:R-:W1:Y:S01]  /*03a0*/  I2F.U32.RP R0, UR46 ;  /* 0x0000002e00007d06 */ /* 0x000e620008209000 */
[----:B------:R-:W-:Y:S02]  /*03b0*/  ISETP.NE.U32.AND P2, PT, RZ, UR46, PT ;  /* 0x0000002eff007c0c */ /* 0x000fe4000bf45070 */
[----:B------:R-:W-:-:S05]  /*03c0*/  MOV R17, RZ ;  /* 0x000000ff00117202 */ /* 0x000fca0000000f00 */
[----:B-1----:R-:W1:Y:S02]  /*03d0*/  MUFU.RCP R0, R0 ;  /* 0x0000000000007308 */ /* 0x002e640000001000 */
[----:B-1----:R-:W-:-:S06]  /*03e0*/  VIADD R4, R0, 0xffffffe ;  /* 0x0ffffffe00047836 */ /* 0x002fcc0000000000 */
[----:B------:R1:W5:Y:S02]  /*03f0*/  F2I.FTZ.U32.TRUNC.NTZ R5, R4 ;  /* 0x0000000400057305 */ /* 0x000364000021f000 */
[----:B-1----:R-:W-:Y:S02]  /*0400*/  HFMA2 R4, -RZ, RZ, 0, 0 ;  /* 0x00000000ff047431 */ /* 0x002fe400000001ff */
[----:B-----5:R-:W-:-:S04]  /*0410*/  IMAD.MOV R3, RZ, RZ, -R5 ;  /* 0x000000ffff037224 */ /* 0x020fc800078e0a05 */
        /* <DEDUP_REMOVED lines=12> */
.L_x_115:
[----:B------:R-:W1:Y:S01]  /*04e0*/  LDCU UR4, c[0x0][0x380] ;  /* 0x00007000ff0477ac */ /* 0x000e620008000800 */
[----:B------:R-:W-:Y:S01]  /*04f0*/  IMAD.MOV.U32 R4, RZ, RZ, R47 ;  /* 0x000000ffff047224 */ /* 0x000fe200078e002f */
[----:B------:R-:W-:Y:S01]  /*0500*/  MOV R7, R2 ;  /* 0x0000000200077202 */ /* 0x000fe20000000f00 */
[----:B------:R-:W-:Y:S01]  /*0510*/  IMAD.MOV.U32 R5, RZ, RZ, R43 ;  /* 0x000000ffff057224 */ /* 0x000fe200078e002b */
[----:B------:R-:W-:Y:S02]  /*0520*/  MOV R20, 32@lo((nvkernel__Z3rhsv_F1L1983_54 + .L_x_8@srel)) ;  /* 0x0000000000147802 */ /* 0x000fe40000000f00 */
[----:B------:R-:W-:Y:S01]  /*0530*/  MOV R21, 32@hi((nvkernel__Z3rhsv_F1L1983_54 + .L_x_8@srel)) ;  /* 0x0000000000157802 */ /* 0x000fe20000000f00 */
[----:B-1----:R-:W-:-:S07]  /*0540*/  IMAD.U32 R6, RZ, RZ, UR4 ;  /* 0x00000004ff067e24 */ /* 0x002fce000f8e00ff */
[----:B0-234-:R-:W-:Y:S05]  /*0550*/  CALL.ABS.NOINC `(__cuda_sm20_div_s64) ;  /* 0x0000000000007943 */ /* 0x01dfea0003c00000 */
.L_x_8:
[----:B------:R-:W-:Y:S02]  /*0560*/  MOV R16, R4 ;  /* 0x0000000400107202 */ /* 0x000fe40000000f00 */
[----:B------:R-:W-:-:S07]  /*0570*/  MOV R17, R5 ;  /* 0x0000000500117202 */ /* 0x000fce0000000f00 */
.L_x_116:
[----:B0-234-:R-:W-:Y:S05]  /*0580*/  BSYNC.RECONVERGENT B6 ;  /* 0x0000000000067941 */ /* 0x01dfea0003800200 */
.L_x_114:
        /* <DEDUP_REMOVED lines=23> */
.L_x_118:
[----:B------:R-:W0:Y:S01]  /*0700*/  LDCU UR4, c[0x0][0x384] ;  /* 0x00007080ff0477ac */ /* 0x000e220008000800 */
[----:B------:R-:W-:Y:S01]  /*0710*/  IMAD.MOV.U32 R4, RZ, RZ, R16 ;  /* 0x000000ffff047224 */ /* 0x000fe200078e0010 */
[----:B------:R-:W-:Y:S01]  /*0720*/  MOV R7, R45 ;  /* 0x0000002d00077202 */ /* 0x000fe20000000f00 */
[----:B------:R-:W-:Y:S01]  /*0730*/  IMAD.MOV.U32 R5, RZ, RZ, R17 ;  /* 0x000000ffff057224 */ /* 0x000fe200078e0011 */
[----:B------:R-:W-:Y:S02]  /*0740*/  MOV R20, 32@lo((nvkernel__Z3rhsv_F1L1983_54 + .L_x_9@srel)) ;  /* 0x0000000000147802 */ /* 0x000fe40000000f00 */
[----:B------:R-:W-:Y:S01]  /*0750*/  MOV R21, 32@hi((nvkernel__Z3rhsv_F1L1983_54 + .L_x_9@srel)) ;  /* 0x0000000000157802 */ /* 0x000fe20000000f00 */
[----:B0-----:R-:W-:-:S07]  /*0760*/  IMAD.U32 R6, RZ, RZ, UR4 ;  /* 0x00000004ff067e24 */ /* 0x001fce000f8e00ff */
[----:B------:R-:W-:Y:S05]  /*0770*/  CALL.ABS.NOINC `(__cuda_sm20_div_s64) ;  /* 0x0000000000007943 */ /* 0x000fea0003c00000 */
.L_x_9:
[----:B------:R-:W-:Y:S05]  /*0780*/  BSYNC.RECONVERGENT B6 ;  /* 0x0000000000067941 */ /* 0x000fea0003800200 */
.L_x_117:
[----:B------:R-:W-:Y:S01]  /*0790*/  ISETP.GE.U32.AND P0, PT, R47, R18, PT ;  /* 0x000000122f00720c */ /* 0x000fe20003f06070 */
[----:B------:R-:W-:Y:S03]  /*07a0*/  BSSY.RECONVERGENT B0, `(.L_x_119) ;  /* 0x000005d000007945 */ /* 0x000fe60003800200 */
[----:B------:R-:W-:-:S13]  /*07b0*/  ISETP.GE.AND.EX P0, PT, R43, R42, PT, P0 ;  /* 0x0000002a2b00720c */ /* 0x000fda0003f06300 */
[----:B------:R-:W-:Y:S05]  /*07c0*/  @P0 BRA `(.L_x_120) ;  /* 0x0000000400680947 */ /* 0x000fea0003800000 */
[----:B------:R-:W-:Y:S01]  /*07d0*/  IMAD.MOV R3, RZ, RZ, -R4 ;  /* 0x000000ffff037224 */ /* 0x000fe200078e0a04 */
[----:B------:R-:W-:Y:S01]  /*07e0*/  UMOV UR4, URZ ;  /* 0x000000ff00047c82 */ /* 0x000fe20008000000 */
[----:B------:R-:W-:Y:S01]  /*07f0*/  IMAD R8, R16, UR38, RZ ;  /* 0x0000002610087c24 */ /* 0x000fe2000f8e02ff */
[----:B------:R-:W-:Y:S01]  /*0800*/  IADD3 RZ, P0, PT, R46, -UR4, RZ ;  /* 0x800000042eff7c10 */ /* 0x000fe2000ff1e0ff */
[----:B------:R-:W-:Y:S02]  /*0810*/  IMAD R6, R3, UR39, R16 ;  /* 0x0000002703067c24 */ /* 0x000fe4000f8e0210 */
[----:B------:R-:W-:Y:S02]  /*0820*/  VIADD R3, R4, UR49 ;  /* 0x0000003104037c36 */ /* 0x000fe40008000000 */
[----:B------:R-:W-:Y:S02]  /*0830*/  VIADD R6, R6, UR48 ;  /* 0x0000003006067c36 */ /* 0x000fe40008000000 */
[----:B------:R-:W-:-:S03]  /*0840*/  IMAD.X R8, R53, 0x1, ~R8, P0 ;  /* 0x0000000135087824 */ /* 0x000fc600000e0e08 */
[----:B------:R-:W-:Y:S02]  /*0850*/  SHF.R.S32.HI R7, RZ, 0x1f, R6 ;  /* 0x0000001fff077819 */ /* 0x000fe40000011406 */
[----:B------:R-:W-:Y:S01]  /*0860*/  SHF.R.S32.HI R9, RZ, 0x1f, R8 ;  /* 0x0000001fff097819 */ /* 0x000fe20000011408 */
[----:B------:R-:W-:-:S04]  /*0870*/  IMAD.WIDE R6, R3, 0x66, R6 ;  /* 0x0000006603067825 */ /* 0x000fc800078e0206 */
[----:B------:R-:W-:Y:S02]  /*0880*/  IMAD R3, R7, 0x66, RZ ;  /* 0x0000006607037824 */ /* 0x000fe400078e02ff */
[----:B------:R-:W-:-:S04]  /*0890*/  IMAD.WIDE.U32 R4, R6, 0x66, R8 ;  /* 0x0000006606047825 */ /* 0x000fc800078e0008 */
[----:B------:R-:W-:Y:S02]  /*08a0*/  IMAD.IADD R3, R5, 0x1, R3 ;  /* 0x0000000105037824 */ /* 0x000fe400078e0203 */
[----:B------:R-:W-:-:S03]  /*08b0*/  IMAD.SHL.U32 R0, R4, 0x8, RZ ;  /* 0x0000000804007824 */ /* 0x000fc600078e00ff */
[----:B------:R-:W-:Y:S02]  /*08c0*/  SHF.L.U64.HI R3, R4, 0x3, R3 ;  /* 0x0000000304037819 */ /* 0x000fe40000010203 */
[----:B------:R-:W-:-:S04]  /*08d0*/  IADD3 R28, P0, PT, R0, UR44, RZ ;  /* 0x0000002c001c7c10 */ /* 0x000fc8000ff1e0ff */
[----:B------:R-:W-:-:S05]  /*08e0*/  IADD3.X R29, PT, PT, R3, UR45, RZ, P0, !PT ;  /* 0x0000002d031d7c10 */ /* 0x000fca00087fe4ff */
[----:B------:R-:W2:Y:S04]  /*08f0*/  LDG.E.64 R8, desc[UR36][R28.64+-0x8] ;  /* 0xfffff8241c087981 */ /* 0x000ea8000c1e1b00 */
[----:B------:R-:W2:Y:S01]  /*0900*/  LDG.E.64 R10, desc[UR36][R28.64] ;  /* 0x000000241c0a7981 */ /* 0x000ea2000c1e1b00 */
[----:B------:R-:W-:-:S03]  /*0910*/  IADD3 R26, P0, PT, R0, UR40, RZ ;  /* 0x00000028001a7c10 */ /* 0x000fc6000ff1e0ff */
[----:B------:R-:W3:Y:S01]  /*0920*/  LDG.E.64 R6, desc[UR36][R28.64+0x8] ;  /* 0x000008241c067981 */ /* 0x000ee2000c1e1b00 */
[----:B------:R-:W-:-:S05]  /*0930*/  IADD3.X R27, PT, PT, R3, UR41, RZ, P0, !PT ;  /* 0x00000029031b7c10 */ /* 0x000fca00087fe4ff */
[----:B------:R-:W4:Y:S01]  /*0940*/  LDG.E.64 R4, desc[UR36][R26.64] ;  /* 0x000000241a047981 */ /* 0x000f22000c1e1b00 */
[----:B------:R-:W-:-:S04]  /*0950*/  IADD3 R0, P0, PT, R0, UR42, RZ ;  /* 0x0000002a00007c10 */ /* 0x000fc8000ff1e0ff */
[----:B------:R-:W-:Y:S01]  /*0960*/  IADD3.X R3, PT, PT, R3, UR43, RZ, P0, !PT ;  /* 0x0000002b03037c10 */ /* 0x000fe200087fe4ff */
[----:B--2---:R-:W-:-:S08]  /*0970*/  DFMA R8, R10, -2, R8 ;  /* 0xc00000000a08782b */ /* 0x004fd00000000008 */
[----:B---3--:R-:W-:Y:S01]  /*0980*/  DADD R8, R6, R8 ;  /* 0x0000000006087229 */ /* 0x008fe20000000008 */
[----:B------:R-:W-:-:S04]  /*0990*/  IADD3 R6, P1, PT, R0, 0x1000000, RZ ;  /* 0x0100000000067810 */ /* 0x000fc80007f3e0ff */
[----:B------:R-:W-:-:S03]  /*09a0*/  IADD3.X R7, PT, PT, RZ, R3, RZ, P1, !PT ;  /* 0x00000003ff077210 */ /* 0x000fc60000ffe4ff */
[----:B----4-:R-:W-:Y:S01]  /*09b0*/  DFMA R12, R40, R8, R4 ;  /* 0x00000008280c722b */ /* 0x010fe20000000004 */
[----:B------:R-:W-:-:S05]  /*09c0*/  IADD3 R8, P0, PT, R28, 0x1000000, RZ ;  /* 0x010000001c087810 */ /* 0x000fca0007f1e0ff */
[----:B------:R-:W-:Y:S01]  /*09d0*/  IMAD.X R9, RZ, RZ, R29, P0 ;  /* 0x000000ffff097224 */ /* 0x000fe200000e061d */
[----:B------:R-:W-:Y:S01]  /*09e0*/  IADD3 R4, P0, PT, R26, 0x1000000, RZ ;  /* 0x010000001a047810 */ /* 0x000fe20007f1e0ff */
[----:B------:R0:W-:Y:S04]  /*09f0*/  STG.E.64 desc[UR36][R26.64], R12 ;  /* 0x0000000c1a007986 */ /* 0x0001e8000c101b24 */
[----:B------:R-:W2:Y:S01]  /*0a00*/  LDG.E.64 R10, desc[UR36][R6.64+-0x7e7538] ;  /* 0x818ac824060a7981 */ /* 0x000ea2000c1e1b00 */
[----:B------:R-:W-:-:S03]  /*0a10*/  IMAD.X R5, RZ, RZ, R27, P0 ;  /* 0x000000ffff057224 */ /* 0x000fc600000e061b */
[----:B------:R-:W3:Y:S04]  /*0a20*/  LDG.E.64 R20, desc[UR36][R8.64+-0x7e7548] ;  /* 0x818ab82408147981 */ /* 0x000ee8000c1e1b00 */
[----:B------:R-:W3:Y:S04]  /*0a30*/  LDG.E.64 R14, desc[UR36][R8.64+-0x7e7540] ;  /* 0x818ac024080e7981 */ /* 0x000ee8000c1e1b00 */
[----:B0-----:R-:W2:Y:S04]  /*0a40*/  LDG.E.64 R12, desc[UR36][R6.64+-0x7e7540] ;  /* 0x818ac024060c7981 */ /* 0x001ea8000c1e1b00 */
[----:B------:R-:W4:Y:S04]  /*0a50*/  LDG.E.64 R16, desc[UR36][R4.64+-0x7e7540] ;  /* 0x818ac02404107981 */ /* 0x000f28000c1e1b00 */
[----:B------:R-:W5:Y:S01]  /*0a60*/  LDG.E.64 R24, desc[UR36][R8.64+-0x7e7538] ;  /* 0x818ac82408187981 */ /* 0x000f62000c1e1b00 */
[----:B---3--:R-:W-:-:S03]  /*0a70*/  DFMA R14, R14, -2, R20 ;  /* 0xc00000000e0e782b */ /* 0x008fc60000000014 */
[----:B------:R-:W3:Y:S01]  /*0a80*/  LDG.E.64 R20, desc[UR36][R4.64+0x31580] ;  /* 0x0315802404147981 */ /* 0x000ee2000c1e1b00 */
[----:B--2---:R-:W-:-:S08]  /*0a90*/  DADD R10, R10, -R12 ;  /* 0x000000000a0a7229 */ /* 0x004fd0000000080c */
[----:B----4-:R-:W-:Y:S02]  /*0aa0*/  DFMA R10, R36, R10, R16 ;  /* 0x0000000a240a722b */ /* 0x010fe40000000010 */
[----:B-----5:R-:W-:-:S08]  /*0ab0*/  DADD R14, R24, R14 ;  /* 0x00000000180e7229 */ /* 0x020fd0000000000e */
[----:B------:R-:W-:-:S07]  /*0ac0*/  DFMA R16, R38, R14, R10 ;  /* 0x0000000e2610722b */ /* 0x000fce000000000a */
[----:B------:R0:W-:Y:S04]  /*0ad0*/  STG.E.64 desc[UR36][R4.64+-0x7e7540], R16 ;  /* 0x818ac01004007986 */ /* 0x0001e8000c101b24 */
[----:B------:R-:W2:Y:S04]  /*0ae0*/  LDG.E.64 R14, desc[UR36][R8.64+0x31578] ;  /* 0x03157824080e7981 */ /* 0x000ea8000c1e1b00 */
[----:B------:R-:W2:Y:S04]  /*0af0*/  LDG.E.64 R12, desc[UR36][R8.64+0x31580] ;  /* 0x03158024080c7981 */ /* 0x000ea8000c1e1b00 */
[----:B------:R-:W4:Y:S04]  /*0b00*/  LDG.E.64 R10, desc[UR36][R6.64+0x31588] ;  /* 0x03158824060a7981 */ /* 0x000f28000c1e1b00 */
[----:B0-----:R-:W4:Y:S04]  /*0b10*/  LDG.E.64 R16, desc[UR36][R6.64+0x31580] ;  /* 0x0315802406107981 */ /* 0x001f28000c1e1b00 */
[----:B------:R-:W5:Y:S01]  /*0b20*/  LDG.E.64 R24, desc[UR36][R8.64+0x31588] ;  /* 0x0315882408187981 */ /* 0x000f62000c1e1b00 */
[----:B--2---:R-:W-:-:S02]  /*0b30*/  DFMA R12, R12, -2, R14 ;  /* 0xc00000000c0c782b */ /* 0x004fc4000000000e */
[----:B----4-:R-:W-:-:S06]  /*0b40*/  DADD R10, R10, -R16 ;  /* 0x000000000a0a7229 */ /* 0x010fcc0000000810 */
[----:B-----5:R-:W-:Y:S02]  /*0b50*/  DADD R12, R24, R12 ;  /* 0x00000000180c7229 */ /* 0x020fe4000000000c */
[----:B---3--:R-:W-:Y:S01]  /*0b60*/  DFMA R14, R36, R10, R20 ;  /* 0x0000000a240e722b */ /* 0x008fe20000000014 */
[----:B------:R-:W-:-:S07]  /*0b70*/  IADD3 R10, P0, PT, R28, 0x2000000, RZ ;  /* 0x020000001c0a7810 */ /* 0x000fce0007f1e0ff */
[----:B------:R-:W-:Y:S01]  /*0b80*/  DFMA R14, R34, R12, R14 ;  /* 0x0000000c220e722b */ /* 0x000fe2000000000e */
[----:B------:R-:W-:Y:S01]  /*0b90*/  IADD3 R12, P1, PT, R0, 0x2000000, RZ ;  /* 0x02000000000c7810 */ /* 0x000fe20007f3e0ff */
[----:B------:R-:W-:-:S03]  /*0ba0*/  IMAD.X R11, RZ, RZ, R29, P0 ;  /* 0x000000ffff0b7224 */ /* 0x000fc600000e061d */
[----:B------:R-:W-:Y:S02]  /*0bb0*/  IADD3.X R13, PT, PT, RZ, R3, RZ, P1, !PT ;  /* 0x00000003ff0d7210 */ /* 0x000fe40000ffe4ff */
[----:B------:R0:W-:Y:S01]  /*0bc0*/  STG.E.64 desc[UR36][R4.64+0x31580], R14 ;  /* 0x0315800e04007986 */ /* 0x0001e2000c101b24 */
[----:B------:R-:W-:-:S03]  /*0bd0*/  IADD3 R20, P0, PT, R26, 0x2000000, RZ ;  /* 0x020000001a147810 */ /* 0x000fc60007f1e0ff */
[----:B------:R-:W2:Y:S04]  /*0be0*/  LDG.E.64 R6, desc[UR36][R10.64+-0x7b5fc8] ;  /* 0x84a038240a067981 */ /* 0x000ea8000c1e1b00 */
[----:B------:R-:W2:Y:S01]  /*0bf0*/  LDG.E.64 R8, desc[UR36][R10.64+-0x7b5fc0] ;  /* 0x84a040240a087981 */ /* 0x000ea2000c1e1b00 */
[----:B------:R-:W-:-:S03]  /*0c00*/  IMAD.X R21, RZ, RZ, R27, P0 ;  /* 0x000000ffff157224 */ /* 0x000fc600000e061b */
[----:B------:R-:W3:Y:S04]  /*0c10*/  LDG.E.64 R16, desc[UR36][R12.64+-0x7b5fc0] ;  /* 0x84a040240c107981 */ /* 0x000ee8000c1e1b00 */
[----:B0-----:R-:W3:Y:S04]  /*0c20*/  LDG.E.64 R14, desc[UR36][R12.64+-0x7b5fb8] ;  /* 0x84a048240c0e7981 */ /* 0x001ee8000c1e1b00 */
[----:B------:R-:W4:Y:S04]  /*0c30*/  LDG.E.64 R26, desc[UR36][R10.64+-0x7b5fb8] ;  /* 0x84a048240a1a7981 */ /* 0x000f28000c1e1b00 */
[----:B------:R-:W5:Y:S01]  /*0c40*/  LDG.E.64 R24, desc[UR36][R20.64+-0x7b5fc0] ;  /* 0x84a0402414187981 */ /* 0x000f62000c1e1b00 */
[----:B--2---:R-:W-:-:S02]  /*0c50*/  DFMA R6, R8, -2, R6 ;  /* 0xc00000000806782b */ /* 0x004fc40000000006 */
[----:B---3--:R-:W-:-:S06]  /*0c60*/  DADD R16, R14, -R16 ;  /* 0x000000000e107229 */ /* 0x008fcc0000000810 */
[----:B----4-:R-:W-:Y:S02]  /*0c70*/  DADD R6, R26, R6 ;  /* 0x000000001a067229 */ /* 0x010fe40000000006 */
[----:B-----5:R-:W-:-:S08]  /*0c80*/  DFMA R16, R36, R16, R24 ;  /* 0x000000102410722b */ /* 0x020fd00000000018 */
[----:B------:R-:W-:Y:S02]  /*0c90*/  DFMA R26, R32, R6, R16 ;  /* 0x00000006201a722b */ /* 0x000fe40000000010 */
[----:B------:R-:W2:Y:S05]  /*0ca0*/  LDG.E.64 R16, desc[UR36][R20.64+0x62b00] ;  /* 0x062b002414107981 */ /* 0x000eaa000c1e1b00 */
[----:B------:R0:W-:Y:S04]  /*0cb0*/  STG.E.64 desc[UR36][R20.64+-0x7b5fc0], R26 ;  /* 0x84a0401a14007986 */ /* 0x0001e8000c101b24 */
[----:B------:R-:W3:Y:S04]  /*0cc0*/  LDG.E.64 R8, desc[UR36][R10.64+0x62af8] ;  /* 0x062af8240a087981 */ /* 0x000ee8000c1e1b00 */
[----:B------:R-:W3:Y:S04]  /*0cd0*/  LDG.E.64 R6, desc[UR36][R10.64+0x62b00] ;  /* 0x062b00240a067981 */ /* 0x000ee8000c1e1b00 */
[----:B------:R-:W4:Y:S04]  /*0ce0*/  LDG.E.64 R4, desc[UR36][R12.64+0x62b08] ;  /* 0x062b08240c047981 */ /* 0x000f28000c1e1b00 */
[----:B------:R-:W4:Y:S04]  /*0cf0*/  LDG.E.64 R14, desc[UR36][R12.64+0x62b00] ;  /* 0x062b00240c0e7981 */ /* 0x000f28000c1e1b00 */
[----:B------:R-:W5:Y:S01]  /*0d00*/  LDG.E.64 R24, desc[UR36][R10.64+0x62b08] ;  /* 0x062b08240a187981 */ /* 0x000f62000c1e1b00 */
[----:B---3--:R-:W-:-:S02]  /*0d10*/  DFMA R6, R6, -2, R8 ;  /* 0xc00000000606782b */ /* 0x008fc40000000008 */
[----:B----4-:R-:W-:-:S06]  /*0d20*/  DADD R4, R4, -R14 ;  /* 0x0000000004047229 */ /* 0x010fcc000000080e */
[----:B-----5:R-:W-:Y:S02]  /*0d30*/  DADD R6, R24, R6 ;  /* 0x0000000018067229 */ /* 0x020fe40000000006 */
[----:B--2---:R-:W-:-:S08]  /*0d40*/  DFMA R4, R36, R4, R16 ;  /* 0x000000042404722b */ /* 0x004fd00000000010 */
[----:B------:R-:W-:-:S07]  /*0d50*/  DFMA R4, R22, R6, R4 ;  /* 0x000000061604722b */ /* 0x000fce0000000004 */
[----:B------:R0:W-:Y:S04]  /*0d60*/  STG.E.64 desc[UR36][R20.64+0x62b00], R4 ;  /* 0x062b000414007986 */ /* 0x0001e8000c101b24 */
.L_x_120:
[----:B------:R-:W-:Y:S05]  /*0d70*/  BSYNC.RECONVERGENT B0 ;  /* 0x0000000000007941 */ /* 0x000fea0003800200 */
.L_x_119:
[----:B------:R-:W-:Y:S02]  /*0d80*/  ISETP.NE.AND P2, PT, R48, RZ, PT ;  /* 0x000000ff3000720c */ /* 0x000fe40003f45270 */
[----:B------:R-:W-:Y:S02]  /*0d90*/  IADD3 R46, P0, PT, RZ, R46, RZ ;  /* 0x0000002eff2e7210 */ /* 0x000fe40007f1e0ff */
[----:B------:R-:W-:-:S03]  /*0da0*/  IADD3 R47, P1, PT, R30, R47, RZ ;  /* 0x0000002f1e2f7210 */ /* 0x000fc60007f3e0ff */
[----:B------:R-:W-:Y:S02]  /*0db0*/  IMAD.U32.X R53, R44, 0x80, R53, P0 ;  /* 0x000000802c357824 */ /* 0x000fe400000e0435 */
[----:B------:R-:W-:-:S04]  /*0dc0*/  IMAD.X R43, R31, 0x1, R43, P1 ;  /* 0x000000011f2b7824 */ /* 0x000fc800008e062b */
[----:B------:R-:W-:Y:S05]  /*0dd0*/  @P2 BRA `(.L_x_121) ;  /* 0xfffffff4004c2947 */ /* 0x000fea000383ffff */
[----:B------:R-:W-:Y:S05]  /*0de0*/  BSYNC.RECONVERGENT B7 ;  /* 0x0000000000077941 */ /* 0x000fea0003800200 */
.L_x_113:
[----:B------:R-:W-:Y:S05]  /*0df0*/  EXIT ;  /* 0x000000000000794d */ /* 0x000fea0003800000 */
.L_x_122:
        /* <DEDUP_REMOVED lines=16> */
.L_x_420:


//--------------------- .text.nvkernel__Z3rhsv_F1L1952_52 --------------------------
	.section	.text.nvkernel__Z3rhsv_F1L1952_52,"ax",@progbits
	.align	128
        .global         nvkernel__Z3rhsv_F1L1952_52
        .type           nvkernel__Z3rhsv_F1L1952_52,@function
        .size           nvkernel__Z3rhsv_F1L1952_52,(.L_x_421 - nvkernel__Z3rhsv_F1L1952_52)
        .other          nvkernel__Z3rhsv_F1L1952_52,@"STO_CUDA_ENTRY STV_DEFAULT"
nvkernel__Z3rhsv_F1L1952_52:
.text.nvkernel__Z3rhsv_F1L1952_52:
        /* <DEDUP_REMOVED lines=14> */
[----:B------:R-:W2:Y:S01]  /*00e0*/  LDCU.64 UR6, c[0x0][0x3a8] ;  /* 0x00007500ff0677ac */ /* 0x000ea20008000a00 */
[----:B------:R-:W-:Y:S02]  /*00f0*/  HFMA2 R37, -RZ, RZ, 1.9892578125, 85.3125 ;  /* 0x3ff55555ff257431 */ /* 0x000fe400000001ff */
[----:B------:R-:W-:Y:S02]  /*0100*/  IMAD.MOV.U32 R36, RZ, RZ, 0x55555555 ;  /* 0x55555555ff247424 */ /* 0x000fe400078e00ff */
[----:B------:R-:W-:Y:S02]  /*0110*/  HFMA2 R33, -RZ, RZ, 1.9423828125, 85.3125 ;  /* 0x3fc55555ff217431 */ /* 0x000fe400000001ff */
[----:B------:R-:W-:Y:S01]  /*0120*/  IMAD.MOV.U32 R34, RZ, RZ, -0xa3d70a5 ;  /* 0xf5c28f5bff227424 */ /* 0x000fe200078e00ff */
[----:B------:R-:W-:Y:S01]  /*0130*/  MOV R35, 0x3fff5c28 ;  /* 0x3fff5c2800237802 */ /* 0x000fe20000000f00 */
[----:B------:R-:W-:Y:S01]  /*0140*/  IMAD.MOV.U32 R32, RZ, RZ, 0x55555555 ;  /* 0x55555555ff207424 */ /* 0x000fe200078e00ff */
[----:B------:R-:W3:Y:S01]  /*0150*/  LDC R40, c[0x0][0x370] ;  /* 0x0000dc00ff287b82 */ /* 0x000ee20000000800 */
[----:B------:R-:W-:Y:S01]  /*0160*/  IMAD.MOV.U32 R22, RZ, RZ, -0x147ae14a ;  /* 0xeb851eb6ff167424 */ /* 0x000fe200078e00ff */
[----:B------:R-:W-:Y:S01]  /*0170*/  MOV R23, 0x3fdeb851 ;  /* 0x3fdeb85100177802 */ /* 0x000fe20000000f00 */
[----:B------:R-:W-:Y:S01]  /*0180*/  BSSY.RECONVERGENT B7, `(.L_x_123) ;  /* 0x00000b3000077945 */ /* 0x000fe20003800200 */
[----:B------:R-:W-:Y:S01]  /*0190*/  IADD3 R42, P0, PT, RZ, RZ, RZ ;  /* 0x000000ffff2a7210 */ /* 0x000fe20007f1e0ff */
[----:B------:R-:W-:Y:S01]  /*01a0*/  IMAD.MOV.U32 R45, RZ, RZ, R18 ;  /* 0x000000ffff2d7224 */ /* 0x000fe200078e0012 */
[----:B------:R-:W-:Y:S01]  /*01b0*/  SHF.R.S32.HI R41, RZ, 0x1f, R5 ;  /* 0x0000001fff297819 */ /* 0x000fe20000011405 */
[----:B------:R-:W4:Y:S01]  /*01c0*/  LDCU.64 UR38, c[0x0][0x358] ;  /* 0x00006b00ff2677ac */ /* 0x000f220008000a00 */
[----:B------:R-:W-:Y:S01]  /*01d0*/  MOV R47, R38 ;  /* 0x00000026002f7202 */ /* 0x000fe20000000f00 */
[----:B--2---:R-:W-:Y:S01]  /*01e0*/  DMUL R36, R36, UR6 ;  /* 0x0000000624247c28 */ /* 0x004fe20008000000 */
[----:B------:R-:W2:Y:S01]  /*01f0*/  LDCU.64 UR36, c[0x0][0x3a8] ;  /* 0x00007500ff2477ac */ /* 0x000ea20008000a00 */
[----:B------:R-:W-:-:S02]  /*0200*/  DMUL R34, R34, UR6 ;  /* 0x0000000622227c28 */ /* 0x000fc40008000000 */
[----:B------:R-:W-:Y:S01]  /*0210*/  DMUL R32, R32, UR6 ;  /* 0x0000000620207c28 */ /* 0x000fe20008000000 */
[----:B-1----:R-:W-:Y:S01]  /*0220*/  UIMAD.WIDE.U32 UR4, UR4, 0x80, URZ ;  /* 0x00000080040478a5 */ /* 0x002fe2000f8e00ff */
[----:B------:R-:W-:Y:S01]  /*0230*/  DMUL R22, R22, -UR6 ;  /* 0x8000000616167c28 */ /* 0x000fe20008000000 */
[----:B------:R-:W1:Y:S04]  /*0240*/  LDCU UR46, c[0x0][0x380] ;  /* 0x00007000ff2e77ac */ /* 0x000e680008000800 */
[----:B------:R-:W-:Y:S01]  /*0250*/  IMAD.U32 R3, RZ, RZ, UR5 ;  /* 0x00000005ff037e24 */ /* 0x000fe2000f8e00ff */
[----:B0-----:R-:W-:Y:S01]  /*0260*/  LOP3.LUT R43, R43, UR4, RZ, 0xfc, !PT ;  /* 0x000000042b2b7c12 */ /* 0x001fe2000f8efcff */
[----:B------:R-:W-:Y:S01]  /*0270*/  IMAD.U32 R2, RZ, RZ, UR4 ;  /* 0x00000004ff027e24 */ /* 0x000fe2000f8e00ff */
[----:B------:R-:W-:Y:S01]  /*0280*/  SHF.R.S32.HI R2, RZ, 0x1f, R4 ;  /* 0x0000001fff027819 */ /* 0x000fe20000011404 */
[----:B---3--:R-:W-:Y:S01]  /*0290*/  IMAD.WIDE.U32 R30, R40, 0x80, RZ ;  /* 0x00000080281e7825 */ /* 0x008fe200078e00ff */
[----:B------:R-:W-:Y:S01]  /*02a0*/  MOV R39, R3 ;  /* 0x0000000300277202 */ /* 0x000fe20000000f00 */
[----:B------:R-:W0:Y:S01]  /*02b0*/  LDCU UR47, c[0x0][0x384] ;  /* 0x00007080ff2f77ac */ /* 0x000e220008000800 */
[----:B------:R-:W-:Y:S01]  /*02c0*/  IADD3.X R49, PT, PT, R43, 0x1, RZ, P0, !PT ;  /* 0x000000012b317810 */ /* 0x000fe200007fe4ff */
[----:B------:R-:W3:Y:S01]  /*02d0*/  LDCU UR40, c[0x0][0x390] ;  /* 0x00007200ff2877ac */ /* 0x000ee20008000800 */
[----:B------:R-:W0:Y:S01]  /*02e0*/  LDCU UR41, c[0x0][0x38c] ;  /* 0x00007180ff2977ac */ /* 0x000e220008000800 */
[----:B------:R-:W0:Y:S01]  /*02f0*/  LDCU.64 UR48, c[0x0][0x380] ;  /* 0x00007000ff3077ac */ /* 0x000e220008000a00 */
[----:B------:R-:W0:Y:S01]  /*0300*/  LDCU.64 UR42, c[0x0][0x398] ;  /* 0x00007300ff2a77ac */ /* 0x000e220008000a00 */
[----:B-12-4-:R-:W0:Y:S02]  /*0310*/  LDCU.64 UR44, c[0x0][0x3a0] ;  /* 0x00007400ff2c77ac */ /* 0x016e240008000a00 */
.L_x_131:
        /* <DEDUP_REMOVED lines=14> */
[----:B------:R1:W2:Y:S02]  /*0400*/  F2I.FTZ.U32.TRUNC.NTZ R5, R4 ;  /* 0x0000000400057305 */ /* 0x0002a4000021f000 */
[----:B-1----:R-:W-:Y:S02]  /*0410*/  HFMA2 R4, -RZ, RZ, 0, 0 ;  /* 0x00000000ff047431 */ /* 0x002fe400000001ff */
        /* <DEDUP_REMOVED lines=13> */
.L_x_125:
[----:B------:R-:W1:Y:S01]  /*04f0*/  LDCU UR4, c[0x0][0x380] ;  /* 0x00007000ff0477ac */ /* 0x000e620008000800 */
[----:B------:R-:W-:Y:S01]  /*0500*/  IMAD.MOV.U32 R4, RZ, RZ, R43 ;  /* 0x000000ffff047224 */ /* 0x000fe200078e002b */
[----:B------:R-:W-:Y:S01]  /*0510*/  MOV R7, R2 ;  /* 0x0000000200077202 */ /* 0x000fe20000000f00 */
[----:B------:R-:W-:Y:S01]  /*0520*/  IMAD.MOV.U32 R5, RZ, RZ, R39 ;  /* 0x000000ffff057224 */ /* 0x000fe200078e0027 */
[----:B------:R-:W-:Y:S02]  /*0530*/  MOV R20, 32@lo((nvkernel__Z3rhsv_F1L1952_52 + .L_x_10@srel)) ;  /* 0x0000000000147802 */ /* 0x000fe40000000f00 */
[----:B------:R-:W-:Y:S01]  /*0540*/  MOV R21, 32@hi((nvkernel__Z3rhsv_F1L1952_52 + .L_x_10@srel)) ;  /* 0x0000000000157802 */ /* 0x000fe20000000f00 */
[----:B-1----:R-:W-:-:S07]  /*0550*/  IMAD.U32 R6, RZ, RZ, UR4 ;  /* 0x00000004ff067e24 */ /* 0x002fce000f8e00ff */
[----:B0--3--:R-:W-:Y:S05]  /*0560*/  CALL.ABS.NOINC `(__cuda_sm20_div_s64) ;  /* 0x0000000000007943 */ /* 0x009fea0003c00000 */
.L_x_10:
[----:B------:R-:W-:Y:S02]  /*0570*/  MOV R16, R4 ;  /* 0x0000000400107202 */ /* 0x000fe40000000f00 */
[----:B------:R-:W-:-:S07]  /*0580*/  MOV R17, R5 ;  /* 0x0000000500117202 */ /* 0x000fce0000000f00 */
.L_x_126:
[----:B0--3--:R-:W-:Y:S05]  /*0590*/  BSYNC.RECONVERGENT B6 ;  /* 0x0000000000067941 */ /* 0x009fea0003800200 */
.L_x_124:
        /* <DEDUP_REMOVED lines=23> */
.L_x_128:
[----:B------:R-:W0:Y:S01]  /*0710*/  LDCU UR4, c[0x0][0x384] ;  /* 0x00007080ff0477ac */ /* 0x000e220008000800 */
[----:B------:R-:W-:Y:S01]  /*0720*/  IMAD.MOV.U32 R4, RZ, RZ, R16 ;  /* 0x000000ffff047224 */ /* 0x000fe200078e0010 */
[----:B------:R-:W-:Y:S01]  /*0730*/  MOV R7, R41 ;  /* 0x0000002900077202 */ /* 0x000fe20000000f00 */
[----:B------:R-:W-:Y:S01]  /*0740*/  IMAD.MOV.U32 R5, RZ, RZ, R17 ;  /* 0x000000ffff057224 */ /* 0x000fe200078e0011 */
[----:B------:R-:W-:Y:S02]  /*0750*/  MOV R20, 32@lo((nvkernel__Z3rhsv_F1L1952_52 + .L_x_11@srel)) ;  /* 0x0000000000147802 */ /* 0x000fe40000000f00 */
[----:B------:R-:W-:Y:S01]  /*0760*/  MOV R21, 32@hi((nvkernel__Z3rhsv_F1L1952_52 + .L_x_11@srel)) ;  /* 0x0000000000157802 */ /* 0x000fe20000000f00 */
[----:B0-----:R-:W-:-:S07]  /*0770*/  IMAD.U32 R6, RZ, RZ, UR4 ;  /* 0x00000004ff067e24 */ /* 0x001fce000f8e00ff */
[----:B------:R-:W-:Y:S05]  /*0780*/  CALL.ABS.NOINC `(__cuda_sm20_div_s64) ;  /* 0x0000000000007943 */ /* 0x000fea0003c00000 */
.L_x_11:
[----:B------:R-:W-:Y:S05]  /*0790*/  BSYNC.RECONVERGENT B6 ;  /* 0x0000000000067941 */ /* 0x000fea0003800200 */
.L_x_127:
        /* <DEDUP_REMOVED lines=8> */
[----:B------:R-:W-:Y:S01]  /*0820*/  IMAD R6, R3, UR49, R16 ;  /* 0x0000003103067c24 */ /* 0x000fe2000f8e0210 */
[----:B------:R-:W-:-:S03]  /*0830*/  IADD3 R3, PT, PT, R4, UR41, RZ ;  /* 0x0000002904037c10 */ /* 0x000fc6000fffe0ff */
        /* <DEDUP_REMOVED lines=11> */
[----:B------:R-:W-:Y:S02]  /*08f0*/  IADD3.X R8, PT, PT, R3, UR43, RZ, P0, !PT ;  /* 0x0000002b03087c10 */ /* 0x000fe400087fe4ff */
[C---:B------:R-:W-:Y:S02]  /*0900*/  IADD3 R20, P1, PT, R24.reuse, 0x1000000, RZ ;  /* 0x0100000018147810 */ /* 0x040fe40007f3e0ff */
[----:B------:R-:W-:-:S03]  /*0910*/  IADD3 R16, P0, PT, R24, 0x3000000, RZ ;  /* 0x0300000018107810 */ /* 0x000fc60007f1e0ff */
[----:B------:R-:W-:Y:S01]  /*0920*/  IMAD.X R21, RZ, RZ, R8, P1 ;  /* 0x000000ffff157224 */ /* 0x000fe200008e0608 */
[----:B------:R-:W-:-:S04]  /*0930*/  IADD3.X R17, PT, PT, RZ, R8, RZ, P0, !PT ;  /* 0x00000008ff117210 */ /* 0x000fc800007fe4ff */
[----:B------:R-:W2:Y:S04]  /*0940*/  LDG.E.64 R50, desc[UR38][R20.64+-0x7e7540] ;  /* 0x818ac02614327981 */ /* 0x000ea8000c1e1b00 */
[----:B------:R-:W2:Y:S04]  /*0950*/  LDG.E.64 R52, desc[UR38][R16.64+-0x784a40] ;  /* 0x87b5c02610347981 */ /* 0x000ea8000c1e1b00 */
[----:B------:R-:W3:Y:S04]  /*0960*/  LDG.E.64 R12, desc[UR38][R16.64+-0x784a48] ;  /* 0x87b5b826100c7981 */ /* 0x000ee8000c1e1b00 */
[----:B------:R-:W3:Y:S01]  /*0970*/  LDG.E.64 R6, desc[UR38][R20.64+-0x7e7548] ;  /* 0x818ab82614067981 */ /* 0x000ee2000c1e1b00 */
[----:B------:R-:W-:-:S03]  /*0980*/  IADD3 R24, P0, PT, R24, 0x2000000, RZ ;  /* 0x0200000018187810 */ /* 0x000fc60007f1e0ff */
[----:B------:R-:W4:Y:S04]  /*0990*/  LDG.E.64 R28, desc[UR38][R20.64+0x31580] ;  /* 0x03158026141c7981 */ /* 0x000f28000c1e1b00 */
[----:B------:R-:W5:Y:S01]  /*09a0*/  LDG.E.64 R4, desc[UR38][R20.64+0x31578] ;  /* 0x0315782614047981 */ /* 0x000f62000c1e1b00 */
[----:B------:R-:W-:-:S05]  /*09b0*/  IMAD.X R25, RZ, RZ, R8, P0 ;  /* 0x000000ffff197224 */ /* 0x000fca00000e0608 */
[----:B------:R-:W5:Y:S04]  /*09c0*/  LDG.E.64 R26, desc[UR38][R24.64+-0x7b5fc0] ;  /* 0x84a04026181a7981 */ /* 0x000f68000c1e1b00 */
[----:B------:R-:W5:Y:S04]  /*09d0*/  LDG.E.64 R14, desc[UR38][R24.64+-0x7b5fc8] ;  /* 0x84a03826180e7981 */ /* 0x000f68000c1e1b00 */
[----:B------:R-:W5:Y:S04]  /*09e0*/  LDG.E.64 R8, desc[UR38][R24.64+0x62af8] ;  /* 0x062af82618087981 */ /* 0x000f68000c1e1b00 */
[----:B------:R0:W5:Y:S01]  /*09f0*/  LDG.E.64 R10, desc[UR38][R24.64+0x62b00] ;  /* 0x062b0026180a7981 */ /* 0x000162000c1e1b00 */
[----:B------:R-:W-:-:S04]  /*0a00*/  IADD3 R0, P0, PT, R0, UR44, RZ ;  /* 0x0000002c00007c10 */ /* 0x000fc8000ff1e0ff */
[----:B------:R-:W-:Y:S01]  /*0a10*/  IADD3.X R3, PT, PT, R3, UR45, RZ, P0, !PT ;  /* 0x0000002d03037c10 */ /* 0x000fe200087fe4ff */
[----:B--2---:R-:W-:Y:S02]  /*0a20*/  DMUL R50, R52, R50 ;  /* 0x0000003234327228 */ /* 0x004fe40000000000 */
[----:B---3--:R-:W-:-:S06]  /*0a30*/  DMUL R6, R12, R6 ;  /* 0x000000060c067228 */ /* 0x008fcc0000000000 */
[----:B------:R-:W-:Y:S02]  /*0a40*/  DMUL R16, R50, R50 ;  /* 0x0000003232107228 */ /* 0x000fe40000000000 */
[----:B----4-:R-:W-:Y:S02]  /*0a50*/  DMUL R28, R52, R28 ;  /* 0x0000001c341c7228 */ /* 0x010fe40000000000 */
[----:B-----5:R-:W-:Y:S02]  /*0a60*/  DMUL R4, R12, R4 ;  /* 0x000000040c047228 */ /* 0x020fe40000000000 */
[----:B------:R-:W-:-:S04]  /*0a70*/  DMUL R20, R6, R6 ;  /* 0x0000000606147228 */ /* 0x000fc80000000000 */
[----:B------:R-:W-:Y:S02]  /*0a80*/  DFMA R16, R28, R28, R16 ;  /* 0x0000001c1c10722b */ /* 0x000fe40000000010 */
[----:B------:R-:W-:Y:S02]  /*0a90*/  DMUL R26, R52, R26 ;  /* 0x0000001a341a7228 */ /* 0x000fe40000000000 */
[----:B------:R-:W-:Y:S02]  /*0aa0*/  DMUL R14, R12, R14 ;  /* 0x0000000e0c0e7228 */ /* 0x000fe40000000000 */
[----:B------:R-:W-:-:S04]  /*0ab0*/  DFMA R20, R4, R4, R20 ;  /* 0x000000040414722b */ /* 0x000fc80000000014 */
[----:B------:R-:W-:-:S04]  /*0ac0*/  DFMA R16, R26, R26, R16 ;  /* 0x0000001a1a10722b */ /* 0x000fc80000000010 */
[CC--:B------:R-:W-:Y:S02]  /*0ad0*/  DFMA R20, R14.reuse, R14.reuse, R20 ;  /* 0x0000000e0e14722b */ /* 0x0c0fe40000000014 */
[----:B0-----:R-:W-:-:S06]  /*0ae0*/  DMUL R24, R14, -R14 ;  /* 0x8000000e0e187228 */ /* 0x001fcc0000000000 */
[----:B------:R-:W-:Y:S02]  /*0af0*/  DADD R16, R16, -R20 ;  /* 0x0000000010107229 */ /* 0x000fe40000000814 */
[----:B------:R-:W-:Y:S02]  /*0b00*/  DMUL R8, R12, R8 ;  /* 0x000000080c087228 */ /* 0x000fe40000000000 */
[----:B------:R-:W-:-:S04]  /*0b10*/  DFMA R24, R26, R26, R24 ;  /* 0x0000001a1a18722b */ /* 0x000fc80000000018 */
[----:B------:R-:W-:Y:S02]  /*0b20*/  DMUL R16, R22, R16 ;  /* 0x0000001016107228 */ /* 0x000fe40000000000 */
[----:B------:R-:W-:Y:S02]  /*0b30*/  DADD R6, R50, -R6 ;  /* 0x0000000032067229 */ /* 0x000fe40000000806 */
[----:B------:R-:W-:Y:S02]  /*0b40*/  DADD R4, R28, -R4 ;  /* 0x000000001c047229 */ /* 0x000fe40000000804 */
[----:B------:R-:W-:Y:S02]  /*0b50*/  DFMA R8, R52, R10, -R8 ;  /* 0x0000000a3408722b */ /* 0x000fe40000000808 */
[----:B------:R-:W-:Y:S02]  /*0b60*/  DFMA R16, R32, R24, R16 ;  /* 0x000000182010722b */ /* 0x000fe40000000010 */
[----:B------:R-:W-:Y:S01]  /*0b70*/  DADD R14, R26, -R14 ;  /* 0x000000001a0e7229 */ /* 0x000fe2000000080e */
[----:B------:R-:W-:-:S02]  /*0b80*/  IADD3 R10, P0, PT, R0, 0x1000000, RZ ;  /* 0x01000000000a7810 */ /* 0x000fc40007f1e0ff */
[----:B------:R-:W-:Y:S01]  /*0b90*/  IADD3 R12, P1, PT, R0, 0x2000000, RZ ;  /* 0x02000000000c7810 */ /* 0x000fe20007f3e0ff */
[----:B------:R-:W-:Y:S02]  /*0ba0*/  DMUL R6, R6, UR36 ;  /* 0x0000002406067c28 */ /* 0x000fe40008000000 */
[----:B------:R-:W-:Y:S01]  /*0bb0*/  DMUL R4, R4, UR36 ;  /* 0x0000002404047c28 */ /* 0x000fe20008000000 */
[----:B------:R-:W-:Y:S01]  /*0bc0*/  IADD3.X R11, PT, PT, RZ, R3, RZ, P0, !PT ;  /* 0x00000003ff0b7210 */ /* 0x000fe200007fe4ff */
[----:B------:R-:W-:Y:S02]  /*0bd0*/  DFMA R8, R34, R8, R16 ;  /* 0x000000082208722b */ /* 0x000fe40000000010 */
[----:B------:R-:W-:Y:S01]  /*0be0*/  DMUL R14, R36, R14 ;  /* 0x0000000e240e7228 */ /* 0x000fe20000000000 */
[----:B------:R-:W-:Y:S01]  /*0bf0*/  IMAD.X R13, RZ, RZ, R3, P1 ;  /* 0x000000ffff0d7224 */ /* 0x000fe200008e0603 */
[----:B------:R0:W-:Y:S04]  /*0c00*/  STG.E.64 desc[UR38][R10.64+-0x7e7540], R6 ;  /* 0x818ac0060a007986 */ /* 0x0001e8000c101b26 */
[----:B------:R0:W-:Y:S04]  /*0c10*/  STG.E.64 desc[UR38][R10.64+0x31580], R4 ;  /* 0x031580040a007986 */ /* 0x0001e8000c101b26 */
[----:B------:R0:W-:Y:S04]  /*0c20*/  STG.E.64 desc[UR38][R12.64+-0x7b5fc0], R14 ;  /* 0x84a0400e0c007986 */ /* 0x0001e8000c101b26 */
[----:B------:R0:W-:Y:S02]  /*0c30*/  STG.E.64 desc[UR38][R12.64+0x62b00], R8 ;  /* 0x062b00080c007986 */ /* 0x0001e4000c101b26 */
.L_x_130:
[----:B------:R-:W-:Y:S05]  /*0c40*/  BSYNC.RECONVERGENT B0 ;  /* 0x0000000000007941 */ /* 0x000fea0003800200 */
.L_x_129:
[----:B------:R-:W-:Y:S02]  /*0c50*/  ISETP.NE.AND P2, PT, R44, RZ, PT ;  /* 0x000000ff2c00720c */ /* 0x000fe40003f45270 */
[----:B------:R-:W-:Y:S02]  /*0c60*/  IADD3 R42, P0, PT, RZ, R42, RZ ;  /* 0x0000002aff2a7210 */ /* 0x000fe40007f1e0ff */
[----:B------:R-:W-:-:S03]  /*0c70*/  IADD3 R43, P1, PT, R30, R43, RZ ;  /* 0x0000002b1e2b7210 */ /* 0x000fc60007f3e0ff */
[----:B------:R-:W-:Y:S02]  /*0c80*/  IMAD.U32.X R49, R40, 0x80, R49, P0 ;  /* 0x0000008028317824 */ /* 0x000fe400000e0431 */
[----:B------:R-:W-:-:S04]  /*0c90*/  IMAD.X R39, R31, 0x1, R39, P1 ;  /* 0x000000011f277824 */ /* 0x000fc800008e0627 */
[----:B------:R-:W-:Y:S05]  /*0ca0*/  @P2 BRA `(.L_x_131) ;  /* 0xfffffff4009c2947 */ /* 0x000fea000383ffff */
[----:B------:R-:W-:Y:S05]  /*0cb0*/  BSYNC.RECONVERGENT B7 ;  /* 0x0000000000077941 */ /* 0x000fea0003800200 */
.L_x_123:
[----:B------:R-:W-:Y:S05]  /*0cc0*/  EXIT ;  /* 0x000000000000794d */ /* 0x000fea0003800000 */
.L_x_132:
        /* <DEDUP_REMOVED lines=11> */
.L_x_421:


//--------------------- .text.nvkernel__Z3rhsv_F1L1940_50 --------------------------
	.section	.text.nvkernel__Z3rhsv_F1L1940_50,"ax",@progbits
	.align	128
        .global         nvkernel__Z3rhsv_F1L1940_50
        .type           nvkernel__Z3rhsv_F1L1940_50,@function
        .size           nvkernel__Z3rhsv_F1L1940_50,(.L_x_422 - nvkernel__Z3rhsv_F1L1940_50)
        .other          nvkernel__Z3rhsv_F1L1940_50,@"STO_CUDA_ENTRY STV_DEFAULT"
nvkernel__Z3rhsv_F1L1940_50:
.text.nvkernel__Z3rhsv_F1L1940_50:
        /* <DEDUP_REMOVED lines=14> */
[----:B------:R-:W-:Y:S01]  /*00e0*/  BSSY.RECONVERGENT B7, `(.L_x_133) ;  /* 0x00000a9000077945 */ /* 0x000fe20003800200 */
[----:B------:R-:W-:Y:S01]  /*00f0*/  SHF.R.S32.HI R2, RZ, 0x1f, R30 ;  /* 0x0000001fff027819 */ /* 0x000fe2000001141e */
[----:B------:R-:W-:Y:S01]  /*0100*/  IMAD.MOV.U32 R30, RZ, RZ, R16 ;  /* 0x000000ffff1e7224 */ /* 0x000fe200078e0010 */
[----:B------:R-:W-:Y:S01]  /*0110*/  SHF.R.S32.HI R31, RZ, 0x1f, R31 ;  /* 0x0000001fff1f7819 */ /* 0x000fe2000001141f */
[----:B------:R-:W-:Y:S01]  /*0120*/  IMAD.MOV.U32 R22, RZ, RZ, R36 ;  /* 0x000000ffff167224 */ /* 0x000fe200078e0024 */
[----:B------:R-:W2:Y:S02]  /*0130*/  LDCU.64 UR38, c[0x0][0x358] ;  /* 0x00006b00ff2677ac */ /* 0x000ea40008000a00 */
[----:B------:R-:W3:Y:S01]  /*0140*/  LDC R34, c[0x0][0x370] ;  /* 0x0000dc00ff227b82 */ /* 0x000ee20000000800 */
[----:B------:R-:W4:Y:S01]  /*0150*/  LDCU UR48, c[0x0][0x380] ;  /* 0x00007000ff3077ac */ /* 0x000f220008000800 */
[----:B------:R-:W0:Y:S01]  /*0160*/  LDCU UR49, c[0x0][0x384] ;  /* 0x00007080ff3177ac */ /* 0x000e220008000800 */
[----:B------:R-:W0:Y:S01]  /*0170*/  LDCU UR44, c[0x0][0x390] ;  /* 0x00007200ff2c77ac */ /* 0x000e220008000800 */
[----:B------:R-:W0:Y:S01]  /*0180*/  LDCU UR45, c[0x0][0x38c] ;  /* 0x00007180ff2d77ac */ /* 0x000e220008000800 */
[----:B-1----:R-:W-:Y:S01]  /*0190*/  UIMAD.WIDE.U32 UR4, UR4, 0x80, URZ ;  /* 0x00000080040478a5 */ /* 0x002fe2000f8e00ff */
[----:B------:R-:W1:Y:S05]  /*01a0*/  LDCU.64 UR36, c[0x0][0x3b0] ;  /* 0x00007600ff2477ac */ /* 0x000e6a0008000a00 */
[----:B------:R-:W-:Y:S01]  /*01b0*/  IMAD.U32 R32, RZ, RZ, UR4 ;  /* 0x00000004ff207e24 */ /* 0x000fe2000f8e00ff */
[----:B------:R-:W-:Y:S01]  /*01c0*/  IADD3 R32, P0, PT, RZ, RZ, RZ ;  /* 0x000000ffff207210 */ /* 0x000fe20007f1e0ff */
[----:B------:R-:W-:Y:S01]  /*01d0*/  IMAD.U32 R33, RZ, RZ, UR5 ;  /* 0x00000005ff217e24 */ /* 0x000fe2000f8e00ff */
[----:B0-----:R-:W-:Y:S01]  /*01e0*/  LOP3.LUT R23, R23, UR4, RZ, 0xfc, !PT ;  /* 0x0000000417177c12 */ /* 0x001fe2000f8efcff */
[----:B---3--:R-:W-:Y:S01]  /*01f0*/  IMAD.WIDE.U32 R38, R34, 0x80, RZ ;  /* 0x0000008022267825 */ /* 0x008fe200078e00ff */
[----:B------:R-:W0:Y:S02]  /*0200*/  LDCU.64 UR46, c[0x0][0x398] ;  /* 0x00007300ff2e77ac */ /* 0x000e240008000a00 */
[----:B------:R-:W-:Y:S01]  /*0210*/  IADD3.X R35, PT, PT, R23, 0x1, RZ, P0, !PT ;  /* 0x0000000117237810 */ /* 0x000fe200007fe4ff */
[----:B-12-4-:R-:W3:Y:S06]  /*0220*/  LDCU.128 UR40, c[0x0][0x3a0] ;  /* 0x00007400ff2877ac */ /* 0x016eec0008000c00 */
.L_x_141:
        /* <DEDUP_REMOVED lines=29> */
.L_x_135:
[----:B------:R-:W1:Y:S01]  /*0400*/  LDCU UR4, c[0x0][0x380] ;  /* 0x00007000ff0477ac */ /* 0x000e620008000800 */
[----:B------:R-:W-:Y:S01]  /*0410*/  IMAD.MOV.U32 R4, RZ, RZ, R23 ;  /* 0x000000ffff047224 */ /* 0x000fe200078e0017 */
[----:B------:R-:W-:Y:S01]  /*0420*/  MOV R7, R2 ;  /* 0x0000000200077202 */ /* 0x000fe20000000f00 */
[----:B------:R-:W-:Y:S01]  /*0430*/  IMAD.MOV.U32 R5, RZ, RZ, R33 ;  /* 0x000000ffff057224 */ /* 0x000fe200078e0021 */
[----:B------:R-:W-:Y:S02]  /*0440*/  MOV R20, 32@lo((nvkernel__Z3rhsv_F1L1940_50 + .L_x_12@srel)) ;  /* 0x0000000000147802 */ /* 0x000fe40000000f00 */
[----:B------:R-:W-:Y:S01]  /*0450*/  MOV R21, 32@hi((nvkernel__Z3rhsv_F1L1940_50 + .L_x_12@srel)) ;  /* 0x0000000000157802 */ /* 0x000fe20000000f00 */
[----:B-1----:R-:W-:-:S07]  /*0460*/  IMAD.U32 R6, RZ, RZ, UR4 ;  /* 0x00000004ff067e24 */ /* 0x002fce000f8e00ff */
[----:B0--3--:R-:W-:Y:S05]  /*0470*/  CALL.ABS.NOINC `(__cuda_sm20_div_s64) ;  /* 0x0000000000007943 */ /* 0x009fea0003c00000 */
.L_x_12:
[----:B------:R-:W-:Y:S02]  /*0480*/  MOV R18, R4 ;  /* 0x0000000400127202 */ /* 0x000fe40000000f00 */
[----:B------:R-:W-:-:S07]  /*0490*/  MOV R19, R5 ;  /* 0x0000000500137202 */ /* 0x000fce0000000f00 */
.L_x_136:
[----:B0--3--:R-:W-:Y:S05]  /*04a0*/  BSYNC.RECONVERGENT B6 ;  /* 0x0000000000067941 */ /* 0x009fea0003800200 */
.L_x_134:
        /* <DEDUP_REMOVED lines=23> */
.L_x_138:
[----:B------:R-:W0:Y:S01]  /*0620*/  LDCU UR4, c[0x0][0x384] ;  /* 0x00007080ff0477ac */ /* 0x000e220008000800 */
[----:B------:R-:W-:Y:S01]  /*0630*/  IMAD.MOV.U32 R4, RZ, RZ, R18 ;  /* 0x000000ffff047224 */ /* 0x000fe200078e0012 */
[----:B------:R-:W-:Y:S01]  /*0640*/  MOV R7, R31 ;  /* 0x0000001f00077202 */ /* 0x000fe20000000f00 */
[----:B------:R-:W-:Y:S01]  /*0650*/  IMAD.MOV.U32 R5, RZ, RZ, R19 ;  /* 0x000000ffff057224 */ /* 0x000fe200078e0013 */
[----:B------:R-:W-:Y:S02]  /*0660*/  MOV R20, 32@lo((nvkernel__Z3rhsv_F1L1940_50 + .L_x_13@srel)) ;  /* 0x0000000000147802 */ /* 0x000fe40000000f00 */
[----:B------:R-:W-:Y:S01]  /*0670*/  MOV R21, 32@hi((nvkernel__Z3rhsv_F1L1940_50 + .L_x_13@srel)) ;  /* 0x0000000000157802 */ /* 0x000fe20000000f00 */
[----:B0-----:R-:W-:-:S07]  /*0680*/  IMAD.U32 R6, RZ, RZ, UR4 ;  /* 0x00000004ff067e24 */ /* 0x001fce000f8e00ff */
[----:B------:R-:W-:Y:S05]  /*0690*/  CALL.ABS.NOINC `(__cuda_sm20_div_s64) ;  /* 0x0000000000007943 */ /* 0x000fea0003c00000 */
.L_x_13:
[----:B------:R-:W-:Y:S05]  /*06a0*/  BSYNC.RECONVERGENT B6 ;  /* 0x0000000000067941 */ /* 0x000fea0003800200 */
.L_x_137:
[----:B------:R-:W-:Y:S01]  /*06b0*/  ISETP.GE.U32.AND P0, PT, R23, R16, PT ;  /* 0x000000101700720c */ /* 0x000fe20003f06070 */
[----:B------:R-:W-:Y:S01]  /*06c0*/  BSSY.RECONVERGENT B0, `(.L_x_139) ;  /* 0x0000044000007945 */ /* 0x000fe20003800200 */
[----:B------:R-:W-:Y:S02]  /*06d0*/  IADD3 R3, PT, PT, -R4, RZ, RZ ;  /* 0x000000ff04037210 */ /* 0x000fe40007ffe1ff */
[----:B------:R-:W-:-:S03]  /*06e0*/  ISETP.GE.AND.EX P0, PT, R33, R36, PT, P0 ;  /* 0x000000242100720c */ /* 0x000fc60003f06300 */
[----:B------:R-:W-:-:S10]  /*06f0*/  IMAD R9, R3, UR49, R18 ;  /* 0x0000003103097c24 */ /* 0x000fd4000f8e0212 */
[----:B------:R-:W-:Y:S05]  /*0700*/  @P0 BRA `(.L_x_140) ;  /* 0x0000000000fc0947 */ /* 0x000fea0003800000 */
[----:B------:R-:W-:Y:S01]  /*0710*/  UMOV UR4, URZ ;  /* 0x000000ff00047c82 */ /* 0x000fe20008000000 */
[----:B------:R-:W-:Y:S01]  /*0720*/  IMAD R18, R18, UR48, RZ ;  /* 0x0000003012127c24 */ /* 0x000fe2000f8e02ff */
[----:B------:R-:W-:Y:S01]  /*0730*/  IADD3 R6, P0, PT, R32, -UR4, RZ ;  /* 0x8000000420067c10 */ /* 0x000fe2000ff1e0ff */
[----:B------:R-:W-:Y:S02]  /*0740*/  VIADD R3, R4, UR44 ;  /* 0x0000002c04037c36 */ /* 0x000fe40008000000 */
[----:B------:R-:W-:Y:S02]  /*0750*/  VIADD R9, R9, UR45 ;  /* 0x0000002d09097c36 */ /* 0x000fe40008000000 */
[----:B------:R-:W-:-:S05]  /*0760*/  IMAD.X R11, R35, 0x1, ~R18, P0 ;  /* 0x00000001230b7824 */ /* 0x000fca00000e0e12 */
[--C-:B------:R-:W-:Y:S02]  /*0770*/  SHF.R.S64 R6, R6, 0x1d, R11.reuse ;  /* 0x0000001d06067819 */ /* 0x100fe4000000100b */
[--C-:B------:R-:W-:Y:S02]  /*0780*/  SHF.R.S32.HI R7, RZ, 0x1d, R11.reuse ;  /* 0x0000001dff077819 */ /* 0x100fe4000001140b */
[----:B------:R-:W-:Y:S01]  /*0790*/  SHF.R.S32.HI R0, RZ, 0x1f, R11 ;  /* 0x0000001fff007819 */ /* 0x000fe2000001140b */
[----:B------:R-:W-:-:S04]  /*07a0*/  IMAD.WIDE R4, R3, 0x14520, R6 ;  /* 0x0001452003047825 */ /* 0x000fc800078e0206 */
[----:B------:R-:W-:-:S04]  /*07b0*/  IMAD.WIDE R6, R3, 0x338, RZ ;  /* 0x0000033803067825 */ /* 0x000fc800078e02ff */
[----:B------:R-:W-:-:S04]  /*07c0*/  IMAD.WIDE R4, R9, 0x330, R4 ;  /* 0x0000033009047825 */ /* 0x000fc800078e0204 */
[----:B------:R-:W-:Y:S01]  /*07d0*/  IMAD.WIDE R6, R9, 0x8, R6 ;  /* 0x0000000809067825 */ /* 0x000fe200078e0206 */
[----:B------:R-:W-:-:S03]  /*07e0*/  IADD3 R18, P0, PT, R4, UR40, RZ ;  /* 0x0000002804127c10 */ /* 0x000fc6000ff1e0ff */
[----:B------:R-:W-:Y:S01]  /*07f0*/  IMAD R3, R0, 0x14b88, RZ ;  /* 0x00014b8800037824 */ /* 0x000fe200078e02ff */
[----:B------:R-:W-:Y:S01]  /*0800*/  IADD3.X R19, PT, PT, R5, UR41, RZ, P0, !PT ;  /* 0x0000002905137c10 */ /* 0x000fe200087fe4ff */
[----:B------:R-:W-:-:S04]  /*0810*/  IMAD.WIDE.U32 R6, R11, 0x14b88, R6 ;  /* 0x00014b880b067825 */ /* 0x000fc800078e0006 */
[----:B------:R-:W2:Y:S01]  /*0820*/  LDG.E.64 R8, desc[UR38][R18.64+0x8] ;  /* 0x0000082612087981 */ /* 0x000ea2000c1e1b00 */
[----:B------:R-:W-:-:S03]  /*0830*/  IADD3 R20, P0, PT, R6, UR46, RZ ;  /* 0x0000002e06147c10 */ /* 0x000fc6000ff1e0ff */
[----:B------:R-:W2:Y:S01]  /*0840*/  LDG.E.64 R24, desc[UR38][R18.64+-0x8] ;  /* 0xfffff82612187981 */ /* 0x000ea2000c1e1b00 */
[----:B------:R-:W-:-:S05]  /*0850*/  IADD3.X R21, PT, PT, R7, UR47, R3, P0, !PT ;  /* 0x0000002f07157c10 */ /* 0x000fca00087fe403 */
[----:B------:R-:W3:Y:S01]  /*0860*/  LDG.E.64 R6, desc[UR38][R20.64] ;  /* 0x0000002614067981 */ /* 0x000ee2000c1e1b00 */
[----:B------:R-:W-:Y:S02]  /*0870*/  IADD3 R14, P0, PT, R4, UR42, RZ ;  /* 0x0000002a040e7c10 */ /* 0x000fe4000ff1e0ff */
[----:B------:R-:W-:Y:S02]  /*0880*/  IADD3 R4, P1, PT, R18, 0x1000000, RZ ;  /* 0x0100000012047810 */ /* 0x000fe40007f3e0ff */
[----:B------:R-:W-:-:S03]  /*0890*/  IADD3.X R15, PT, PT, R5, UR43, RZ, P0, !PT ;  /* 0x0000002b050f7c10 */ /* 0x000fc600087fe4ff */
[----:B------:R-:W-:Y:S01]  /*08a0*/  IMAD.X R5, RZ, RZ, R19, P1 ;  /* 0x000000ffff057224 */ /* 0x000fe200008e0613 */
[----:B--2---:R-:W-:-:S08]  /*08b0*/  DADD R24, R8, -R24 ;  /* 0x0000000008187229 */ /* 0x004fd00000000818 */
[----:B---3--:R-:W-:Y:S01]  /*08c0*/  DFMA R24, R24, -UR36, R6 ;  /* 0x8000002418187c2b */ /* 0x008fe20008000006 */
[----:B------:R-:W-:-:S06]  /*08d0*/  IADD3 R6, P0, PT, R20, 0x1000000, RZ ;  /* 0x0100000014067810 */ /* 0x000fcc0007f1e0ff */
[----:B------:R0:W-:Y:S01]  /*08e0*/  STG.E.64 desc[UR38][R14.64], R24 ;  /* 0x000000180e007986 */ /* 0x0001e2000c101b26 */
[----:B------:R-:W-:-:S03]  /*08f0*/  IMAD.X R7, RZ, RZ, R21, P0 ;  /* 0x000000ffff077224 */ /* 0x000fc600000e0615 */
[----:B------:R-:W2:Y:S04]  /*0900*/  LDG.E.64 R12, desc[UR38][R4.64+-0x7e7538] ;  /* 0x818ac826040c7981 */ /* 0x000ea8000c1e1b00 */
[----:B------:R-:W2:Y:S04]  /*0910*/  LDG.E.64 R10, desc[UR38][R4.64+-0x7e7548] ;  /* 0x818ab826040a7981 */ /* 0x000ea8000c1e1b00 */
[----:B------:R-:W3:Y:S01]  /*0920*/  LDG.E.64 R8, desc[UR38][R6.64+-0x7be7d0] ;  /* 0x8418302606087981 */ /* 0x000ee2000c1e1b00 */
[----:B--2---:R-:W-:Y:S01]  /*0930*/  DADD R10, R12, -R10 ;  /* 0x000000000c0a7229 */ /* 0x004fe2000000080a */
[----:B------:R-:W-:-:S07]  /*0940*/  IADD3 R12, P0, PT, R14, 0x1000000, RZ ;  /* 0x010000000e0c7810 */ /* 0x000fce0007f1e0ff */
[----:B---3--:R-:W-:Y:S01]  /*0950*/  DFMA R26, R10, -UR36, R8 ;  /* 0x800000240a1a7c2b */ /* 0x008fe20008000008 */
[----:B------:R-:W-:-:S06]  /*0960*/  IMAD.X R13, RZ, RZ, R15, P0 ;  /* 0x000000ffff0d7224 */ /* 0x000fcc00000e060f */
[----:B------:R-:W-:Y:S04]  /*0970*/  STG.E.64 desc[UR38][R12.64+-0x7e7540], R26 ;  /* 0x818ac01a0c007986 */ /* 0x000fe8000c101b26 */
[----:B------:R-:W2:Y:S04]  /*0980*/  LDG.E.64 R8, desc[UR38][R4.64+0x31588] ;  /* 0x0315882604087981 */ /* 0x000ea8000c1e1b00 */
[----:B------:R-:W2:Y:S04]  /*0990*/  LDG.E.64 R10, desc[UR38][R4.64+0x31578] ;  /* 0x03157826040a7981 */ /* 0x000ea8000c1e1b00 */
[----:B0-----:R-:W3:Y:S01]  /*09a0*/  LDG.E.64 R24, desc[UR38][R6.64+0x83060] ;  /* 0x0830602606187981 */ /* 0x001ee2000c1e1b00 */
[----:B--2---:R-:W-:Y:S01]  /*09b0*/  DADD R8, R8, -R10 ;  /* 0x0000000008087229 */ /* 0x004fe2000000080a */
[----:B------:R-:W-:-:S07]  /*09c0*/  IADD3 R10, P0, PT, R18, 0x2000000, RZ ;  /* 0x02000000120a7810 */ /* 0x000fce0007f1e0ff */
[----:B---3--:R-:W-:Y:S01]  /*09d0*/  DFMA R8, R8, -UR36, R24 ;  /* 0x8000002408087c2b */ /* 0x008fe20008000018 */
[----:B------:R-:W-:Y:S01]  /*09e0*/  IMAD.X R11, RZ, RZ, R19, P0 ;  /* 0x000000ffff0b7224 */ /* 0x000fe200000e0613 */
[----:B------:R-:W-:-:S05]  /*09f0*/  IADD3 R18, P0, PT, R20, 0x2000000, RZ ;  /* 0x0200000014127810 */ /* 0x000fca0007f1e0ff */
[----:B------:R0:W-:Y:S01]  /*0a00*/  STG.E.64 desc[UR38][R12.64+0x31580], R8 ;  /* 0x031580080c007986 */ /* 0x0001e2000c101b26 */
[----:B------:R-:W-:-:S03]  /*0a10*/  IMAD.X R19, RZ, RZ, R21, P0 ;  /* 0x000000ffff137224 */ /* 0x000fc600000e0615 */
[----:B------:R-:W2:Y:S04]  /*0a20*/  LDG.E.64 R28, desc[UR38][R10.64+-0x7b5fb8] ;  /* 0x84a048260a1c7981 */ /* 0x000ea8000c1e1b00 */
[----:B------:R-:W2:Y:S04]  /*0a30*/  LDG.E.64 R24, desc[UR38][R10.64+-0x7b5fc8] ;  /* 0x84a038260a187981 */ /* 0x000ea8000c1e1b00 */
[----:B------:R-:W3:Y:S01]  /*0a40*/  LDG.E.64 R4, desc[UR38][R18.64+-0x73b770] ;  /* 0x8c48902612047981 */ /* 0x000ee2000c1e1b00 */
[----:B------:R-:W-:-:S05]  /*0a50*/  IADD3 R6, P0, PT, R14, 0x2000000, RZ ;  /* 0x020000000e067810 */ /* 0x000fca0007f1e0ff */
[----:B------:R-:W-:Y:S01]  /*0a60*/  IMAD.X R7, RZ, RZ, R15, P0 ;  /* 0x000000ffff077224 */ /* 0x000fe200000e060f */
[----:B--2---:R-:W-:-:S08]  /*0a70*/  DADD R24, R28, -R24 ;  /* 0x000000001c187229 */ /* 0x004fd00000000818 */
[----:B---3--:R-:W-:-:S07]  /*0a80*/  DFMA R24, R24, -UR36, R4 ;  /* 0x8000002418187c2b */ /* 0x008fce0008000004 */
[----:B------:R1:W-:Y:S04]  /*0a90*/  STG.E.64 desc[UR38][R6.64+-0x7b5fc0], R24 ;  /* 0x84a0401806007986 */ /* 0x0003e8000c101b26 */
[----:B------:R-:W2:Y:S04]  /*0aa0*/  LDG.E.64 R4, desc[UR38][R10.64+0x62b08] ;  /* 0x062b08260a047981 */ /* 0x000ea8000c1e1b00 */
[----:B0-----:R-:W2:Y:S04]  /*0ab0*/  LDG.E.64 R12, desc[UR38][R10.64+0x62af8] ;  /* 0x062af8260a0c7981 */ /* 0x001ea8000c1e1b00 */
[----:B------:R-:W3:Y:S01]  /*0ac0*/  LDG.E.64 R8, desc[UR38][R18.64+0x1060c0] ;  /* 0x1060c02612087981 */ /* 0x000ee2000c1e1b00 */
[----:B--2---:R-:W-:-:S08]  /*0ad0*/  DADD R4, R4, -R12 ;  /* 0x0000000004047229 */ /* 0x004fd0000000080c */
[----:B---3--:R-:W-:-:S07]  /*0ae0*/  DFMA R4, R4, -UR36, R8 ;  /* 0x8000002404047c2b */ /* 0x008fce0008000008 */
[----:B------:R1:W-:Y:S04]  /*0af0*/  STG.E.64 desc[UR38][R6.64+0x62b00], R4 ;  /* 0x062b000406007986 */ /* 0x0003e8000c101b26 */
.L_x_140:
[----:B------:R-:W-:Y:S05]  /*0b00*/  BSYNC.RECONVERGENT B0 ;  /* 0x0000000000007941 */ /* 0x000fea0003800200 */
.L_x_139:
[----:B------:R-:W-:Y:S02]  /*0b10*/  ISETP.NE.AND P2, PT, R37, RZ, PT ;  /* 0x000000ff2500720c */ /* 0x000fe40003f45270 */
[----:B------:R-:W-:Y:S02]  /*0b20*/  IADD3 R32, P0, PT, RZ, R32, RZ ;  /* 0x00000020ff207210 */ /* 0x000fe40007f1e0ff */
[----:B------:R-:W-:-:S03]  /*0b30*/  IADD3 R23, P1, PT, R38, R23, RZ ;  /* 0x0000001726177210 */ /* 0x000fc60007f3e0ff */
[----:B------:R-:W-:Y:S02]  /*0b40*/  IMAD.U32.X R35, R34, 0x80, R35, P0 ;  /* 0x0000008022237824 */ /* 0x000fe400000e0423 */
[----:B------:R-:W-:-:S04]  /*0b50*/  IMAD.X R33, R39, 0x1, R33, P1 ;  /* 0x0000000127217824 */ /* 0x000fc800008e0621 */
[----:B------:R-:W-:Y:S05]  /*0b60*/  @P2 BRA `(.L_x_141) ;  /* 0xfffffff400b02947 */ /* 0x000fea000383ffff */
[----:B------:R-:W-:Y:S05]  /*0b70*/  BSYNC.RECONVERGENT B7 ;  /* 0x0000000000077941 */ /* 0x000fea0003800200 */
.L_x_133:
[----:B------:R-:W-:Y:S05]  /*0b80*/  EXIT ;  /* 0x000000000000794d */ /* 0x000fea0003800000 */
.L_x_142:
        /* <DEDUP_REMOVED lines=15> */
.L_x_422:


//--------------------- .text.nvkernel__Z3rhsv_F1L1923_48 --------------------------
	.section	.text.nvkernel__Z3rhsv_F1L1923_48,"ax",@progbits
	.align	128
        .global         nvkernel__Z3rhsv_F1L1923_48
        .type           nvkernel__Z3rhsv_F1L1923_48,@function
        .size           nvkernel__Z3rhsv_F1L1923_48,(.L_x_423 - nvkernel__Z3rhsv_F1L1923_48)
        .other          nvkernel__Z3rhsv_F1L1923_48,@"STO_CUDA_ENTRY STV_DEFAULT"
nvkernel__Z3rhsv_F1L1923_48:
.text.nvkernel__Z3rhsv_F1L1923_48:
        /* <DEDUP_REMOVED lines=14> */
[----:B------:R-:W-:Y:S01]  /*00e0*/  HFMA2 R32, -RZ, RZ, 0, 0 ;  /* 0x00000000ff207431 */ /* 0x000fe200000001ff */
[----:B------:R-:W-:Y:S01]  /*00f0*/  BSSY.RECONVERGENT B7, `(.L_x_143) ;  /* 0x00000a7000077945 */ /* 0x000fe20003800200 */
[----:B------:R-:W-:Y:S01]  /*0100*/  SHF.R.S32.HI R2, RZ, 0x1f, R22 ;  /* 0x0000001fff027819 */ /* 0x000fe20000011416 */
[----:B------:R-:W2:Y:S01]  /*0110*/  LDCU.64 UR36, c[0x0][0x358] ;  /* 0x00006b00ff2477ac */ /* 0x000ea20008000a00 */
[----:B------:R-:W-:Y:S02]  /*0120*/  SHF.R.S32.HI R23, RZ, 0x1f, R23 ;  /* 0x0000001fff177819 */ /* 0x000fe40000011417 */
[----:B------:R-:W-:Y:S01]  /*0130*/  MOV R22, R36 ;  /* 0x0000002400167202 */ /* 0x000fe20000000f00 */
[----:B------:R-:W3:Y:S01]  /*0140*/  LDC R34, c[0x0][0x370] ;  /* 0x0000dc00ff227b82 */ /* 0x000ee20000000800 */
[----:B------:R-:W4:Y:S01]  /*0150*/  LDCU UR48, c[0x0][0x380] ;  /* 0x00007000ff3077ac */ /* 0x000f220008000800 */
[----:B------:R-:W0:Y:S01]  /*0160*/  LDCU UR49, c[0x0][0x384] ;  /* 0x00007080ff3177ac */ /* 0x000e220008000800 */
[----:B------:R-:W0:Y:S01]  /*0170*/  LDCU UR46, c[0x0][0x390] ;  /* 0x00007200ff2e77ac */ /* 0x000e220008000800 */
[----:B------:R-:W0:Y:S01]  /*0180*/  LDCU UR47, c[0x0][0x38c] ;  /* 0x00007180ff2f77ac */ /* 0x000e220008000800 */
[----:B-1----:R-:W-:-:S02]  /*0190*/  UIMAD.WIDE.U32 UR6, UR4, 0x80, URZ ;  /* 0x00000080040678a5 */ /* 0x002fc4000f8e00ff */
[----:B------:R-:W-:Y:S01]  /*01a0*/  USHF.L.U32 UR4, UR4, 0x7, URZ ;  /* 0x0000000704047899 */ /* 0x000fe200080006ff */
[----:B------:R-:W1:Y:S03]  /*01b0*/  LDCU.64 UR38, c[0x0][0x380] ;  /* 0x00007000ff2677ac */ /* 0x000e660008000a00 */
[----:B------:R-:W-:Y:S01]  /*01c0*/  IMAD.U32 R30, RZ, RZ, UR6 ;  /* 0x00000006ff1e7e24 */ /* 0x000fe2000f8e00ff */
[C---:B0-----:R-:W-:Y:S01]  /*01d0*/  LOP3.LUT R33, R35.reuse, UR6, RZ, 0xfc, !PT ;  /* 0x0000000623217c12 */ /* 0x041fe2000f8efcff */
[----:B------:R-:W-:Y:S01]  /*01e0*/  IMAD.U32 R31, RZ, RZ, UR7 ;  /* 0x00000007ff1f7e24 */ /* 0x000fe2000f8e00ff */
[----:B------:R-:W-:Y:S01]  /*01f0*/  LOP3.LUT R35, R35, UR4, RZ, 0xfc, !PT ;  /* 0x0000000423237c12 */ /* 0x000fe2000f8efcff */
[----:B------:R-:W-:Y:S01]  /*0200*/  IMAD.MOV.U32 R30, RZ, RZ, R16 ;  /* 0x000000ffff1e7224 */ /* 0x000fe200078e0010 */
[----:B------:R-:W0:Y:S01]  /*0210*/  LDCU.64 UR44, c[0x0][0x398] ;  /* 0x00007300ff2c77ac */ /* 0x000e220008000a00 */
[----:B---3--:R-:W-:Y:S01]  /*0220*/  IMAD.WIDE.U32 R38, R34, 0x80, RZ ;  /* 0x0000008022267825 */ /* 0x008fe200078e00ff */
[----:B012-4-:R-:W3:Y:S06]  /*0230*/  LDCU.128 UR40, c[0x0][0x3a0] ;  /* 0x00007400ff2877ac */ /* 0x017eec0008000c00 */
.L_x_151:
        /* <DEDUP_REMOVED lines=9> */
[----:B------:R-:W0:Y:S01]  /*02d0*/  I2F.U32.RP R0, UR48 ;  /* 0x0000003000007d06 */ /* 0x000e220008209000 */
[----:B------:R-:W-:Y:S02]  /*02e0*/  ISETP.NE.U32.AND P2, PT, RZ, UR48, PT ;  /* 0x00000030ff007c0c */ /* 0x000fe4000bf45070 */
[----:B------:R-:W-:-:S05]  /*02f0*/  MOV R19, RZ ;  /* 0x000000ff00137202 */ /* 0x000fca0000000f00 */
[----:B0-----:R-:W0:Y:S02]  /*0300*/  MUFU.RCP R0, R0 ;  /* 0x0000000000007308 */ /* 0x001e240000001000 */
[----:B0-----:R-:W-:-:S06]  /*0310*/  VIADD R4, R0, 0xffffffe ;  /* 0x0ffffffe00047836 */ /* 0x001fcc0000000000 */
[----:B------:R0:W1:Y:S02]  /*0320*/  F2I.FTZ.U32.TRUNC.NTZ R5, R4 ;  /* 0x0000000400057305 */ /* 0x000064000021f000 */
[----:B0-----:R-:W-:Y:S02]  /*0330*/  HFMA2 R4, -RZ, RZ, 0, 0 ;  /* 0x00000000ff047431 */ /* 0x001fe400000001ff */
[----:B-1----:R-:W-:-:S04]  /*0340*/  IMAD.MOV R3, RZ, RZ, -R5 ;  /* 0x000000ffff037224 */ /* 0x002fc800078e0a05 */
        /* <DEDUP_REMOVED lines=12> */
.L_x_145:
[----:B------:R-:W0:Y:S01]  /*0410*/  LDCU UR4, c[0x0][0x380] ;  /* 0x00007000ff0477ac */ /* 0x000e220008000800 */
[----:B------:R-:W-:Y:S01]  /*0420*/  IMAD.MOV.U32 R4, RZ, RZ, R33 ;  /* 0x000000ffff047224 */ /* 0x000fe200078e0021 */
[----:B------:R-:W-:Y:S01]  /*0430*/  MOV R7, R2 ;  /* 0x0000000200077202 */ /* 0x000fe20000000f00 */
[----:B------:R-:W-:Y:S01]  /*0440*/  IMAD.MOV.U32 R5, RZ, RZ, R31 ;  /* 0x000000ffff057224 */ /* 0x000fe200078e001f */
[----:B------:R-:W-:Y:S02]  /*0450*/  MOV R20, 32@lo((nvkernel__Z3rhsv_F1L1923_48 + .L_x_14@srel)) ;  /* 0x0000000000147802 */ /* 0x000fe40000000f00 */
[----:B------:R-:W-:Y:S01]  /*0460*/  MOV R21, 32@hi((nvkernel__Z3rhsv_F1L1923_48 + .L_x_14@srel)) ;  /* 0x0000000000157802 */ /* 0x000fe20000000f00 */
[----:B0-----:R-:W-:-:S07]  /*0470*/  IMAD.U32 R6, RZ, RZ, UR4 ;  /* 0x00000004ff067e24 */ /* 0x001fce000f8e00ff */
[----:B---3--:R-:W-:Y:S05]  /*0480*/  CALL.ABS.NOINC `(__cuda_sm20_div_s64) ;  /* 0x0000000000007943 */ /* 0x008fea0003c00000 */
.L_x_14:
[----:B------:R-:W-:Y:S02]  /*0490*/  MOV R18, R4 ;  /* 0x0000000400127202 */ /* 0x000fe40000000f00 */
[----:B------:R-:W-:-:S07]  /*04a0*/  MOV R19, R5 ;  /* 0x0000000500137202 */ /* 0x000fce0000000f00 */
.L_x_146:
[----:B---3--:R-:W-:Y:S05]  /*04b0*/  BSYNC.RECONVERGENT B6 ;  /* 0x0000000000067941 */ /* 0x008fea0003800200 */
.L_x_144:
        /* <DEDUP_REMOVED lines=23> */
.L_x_148:
[----:B------:R-:W0:Y:S01]  /*0630*/  LDCU UR4, c[0x0][0x384] ;  /* 0x00007080ff0477ac */ /* 0x000e220008000800 */
[----:B------:R-:W-:Y:S01]  /*0640*/  IMAD.MOV.U32 R4, RZ, RZ, R18 ;  /* 0x000000ffff047224 */ /* 0x000fe200078e0012 */
[----:B------:R-:W-:Y:S01]  /*0650*/  MOV R7, R23 ;  /* 0x0000001700077202 */ /* 0x000fe20000000f00 */
[----:B------:R-:W-:Y:S01]  /*0660*/  IMAD.MOV.U32 R5, RZ, RZ, R19 ;  /* 0x000000ffff057224 */ /* 0x000fe200078e0013 */
[----:B------:R-:W-:Y:S02]  /*0670*/  MOV R20, 32@lo((nvkernel__Z3rhsv_F1L1923_48 + .L_x_15@srel)) ;  /* 0x0000000000147802 */ /* 0x000fe40000000f00 */
[----:B------:R-:W-:Y:S01]  /*0680*/  MOV R21, 32@hi((nvkernel__Z3rhsv_F1L1923_48 + .L_x_15@srel)) ;  /* 0x0000000000157802 */ /* 0x000fe20000000f00 */
[----:B0-----:R-:W-:-:S07]  /*0690*/  IMAD.U32 R6, RZ, RZ, UR4 ;  /* 0x00000004ff067e24 */ /* 0x001fce000f8e00ff */
[----:B------:R-:W-:Y:S05]  /*06a0*/  CALL.ABS.NOINC `(__cuda_sm20_div_s64) ;  /* 0x0000000000007943 */ /* 0x000fea0003c00000 */
.L_x_15:
[----:B------:R-:W-:Y:S05]  /*06b0*/  BSYNC.RECONVERGENT B6 ;  /* 0x0000000000067941 */ /* 0x000fea0003800200 */
.L_x_147:
        /* <DEDUP_REMOVED lines=22> */
[----:B------:R-:W-:-:S04]  /*0820*/  IADD3 R6, P0, PT, R5, 0x2000000, RZ ;  /* 0x0200000005067810 */ /* 0x000fc80007f1e0ff */
[----:B------:R-:W-:-:S05]  /*0830*/  IADD3.X R7, PT, PT, RZ, R0, RZ, P0, !PT ;  /* 0x00000000ff077210 */ /* 0x000fca00007fe4ff */
[----:B------:R-:W2:Y:S01]  /*0840*/  LDG.E.64 R20, desc[UR36][R6.64+-0x7b5fc0] ;  /* 0x84a0402406147981 */ /* 0x000ea2000c1e1b00 */
[----:B------:R-:W-:Y:S02]  /*0850*/  IADD3 R14, P1, PT, R5, 0x3000000, RZ ;  /* 0x03000000050e7810 */ /* 0x000fe40007f3e0ff */
[----:B------:R-:W-:-:S03]  /*0860*/  IADD3 R18, P0, PT, R18, UR40, RZ ;  /* 0x0000002812127c10 */ /* 0x000fc6000ff1e0ff */
[----:B------:R-:W-:Y:S01]  /*0870*/  IMAD.X R15, RZ, RZ, R0, P1 ;  /* 0x000000ffff0f7224 */ /* 0x000fe200008e0600 */
[----:B------:R-:W-:Y:S02]  /*0880*/  IADD3.X R19, PT, PT, R4, UR41, RZ, P0, !PT ;  /* 0x0000002904137c10 */ /* 0x000fe400087fe4ff */
[----:B------:R-:W-:-:S05]  /*0890*/  IADD3 R4, P0, PT, R5, 0x1000000, RZ ;  /* 0x0100000005047810 */ /* 0x000fca0007f1e0ff */
[----:B------:R-:W-:Y:S02]  /*08a0*/  IMAD.X R5, RZ, RZ, R0, P0 ;  /* 0x000000ffff057224 */ /* 0x000fe400000e0600 */
[----:B------:R-:W-:Y:S01]  /*08b0*/  IMAD.WIDE R12, R13, 0x338, RZ ;  /* 0x000003380d0c7825 */ /* 0x000fe200078e02ff */
[----:B--2---:R0:W-:Y:S04]  /*08c0*/  STG.E.64 desc[UR36][R18.64], R20 ;  /* 0x0000001412007986 */ /* 0x0041e8000c101b24 */
[----:B------:R-:W2:Y:S04]  /*08d0*/  LDG.E.64 R14, desc[UR36][R14.64+-0x784a40] ;  /* 0x87b5c0240e0e7981 */ /* 0x000ea8000c1e1b00 */
[----:B------:R-:W3:Y:S01]  /*08e0*/  LDG.E.64 R10, desc[UR36][R4.64+-0x7e7540] ;  /* 0x818ac024040a7981 */ /* 0x000ee2000c1e1b00 */
[----:B------:R-:W-:-:S04]  /*08f0*/  IMAD.WIDE.U32 R12, R8, 0x14b88, R12 ;  /* 0x00014b88080c7825 */ /* 0x000fc800078e000c */
[----:B------:R-:W-:-:S05]  /*0900*/  IMAD R9, R9, 0x14b88, RZ ;  /* 0x00014b8809097824 */ /* 0x000fca00078e02ff */
[----:B------:R-:W-:-:S03]  /*0910*/  IADD3 R13, PT, PT, R13, R9, RZ ;  /* 0x000000090d0d7210 */ /* 0x000fc60007ffe0ff */
[----:B------:R-:W-:Y:S01]  /*0920*/  IMAD.WIDE R12, R24, 0x8, R12 ;  /* 0x00000008180c7825 */ /* 0x000fe200078e020c */
[----:B--2---:R-:W-:Y:S02]  /*0930*/  DMUL R8, R20, R14 ;  /* 0x0000000e14087228 */ /* 0x004fe40000000000 */
[----:B0-----:R-:W-:Y:S02]  /*0940*/  IADD3 R20, P0, PT, R12, UR42, RZ ;  /* 0x0000002a0c147c10 */ /* 0x001fe4000ff1e0ff */
[----:B------:R-:W-:Y:S02]  /*0950*/  IADD3 R12, P1, PT, R18, 0x1000000, RZ ;  /* 0x01000000120c7810 */ /* 0x000fe40007f3e0ff */
[----:B------:R-:W-:Y:S02]  /*0960*/  IADD3.X R21, PT, PT, R13, UR43, RZ, P0, !PT ;  /* 0x0000002b0d157c10 */ /* 0x000fe400087fe4ff */
[----:B---3--:R-:W-:Y:S01]  /*0970*/  DMUL R10, R8, R10 ;  /* 0x0000000a080a7228 */ /* 0x008fe20000000000 */
[----:B------:R-:W-:-:S03]  /*0980*/  IMAD.X R13, RZ, RZ, R19, P1 ;  /* 0x000000ffff0d7224 */ /* 0x000fc600008e0613 */
[----:B------:R-:W2:Y:S04]  /*0990*/  LDG.E.64 R20, desc[UR36][R20.64] ;  /* 0x0000002414147981 */ /* 0x000ea8000c1e1b00 */
[----:B------:R0:W-:Y:S04]  /*09a0*/  STG.E.64 desc[UR36][R12.64+-0x7e7540], R10 ;  /* 0x818ac00a0c007986 */ /* 0x0001e8000c101b24 */
[----:B------:R-:W3:Y:S02]  /*09b0*/  LDG.E.64 R26, desc[UR36][R4.64+0x31580] ;  /* 0x03158024041a7981 */ /* 0x000ee4000c1e1b00 */
[----:B---3--:R-:W-:-:S07]  /*09c0*/  DMUL R26, R8, R26 ;  /* 0x0000001a081a7228 */ /* 0x008fce0000000000 */
[----:B------:R0:W-:Y:S04]  /*09d0*/  STG.E.64 desc[UR36][R12.64+0x31580], R26 ;  /* 0x0315801a0c007986 */ /* 0x0001e8000c101b24 */
[----:B------:R-:W2:Y:S04]  /*09e0*/  LDG.E.64 R24, desc[UR36][R6.64+0x62b00] ;  /* 0x062b002406187981 */ /* 0x000ea8000c1e1b00 */
[----:B------:R-:W3:Y:S01]  /*09f0*/  LDG.E.64 R14, desc[UR36][R6.64+-0x7b5fc0] ;  /* 0x84a04024060e7981 */ /* 0x000ee2000c1e1b00 */
[----:B------:R-:W-:Y:S01]  /*0a00*/  IADD3 R18, P0, PT, R18, 0x2000000, RZ ;  /* 0x0200000012127810 */ /* 0x000fe20007f1e0ff */
[----:B------:R-:W-:Y:S01]  /*0a10*/  UMOV UR4, 0x9999999a ;  /* 0x9999999a00047882 */ /* 0x000fe20000000000 */
[----:B------:R-:W-:-:S02]  /*0a20*/  UMOV UR5, 0x3fd99999 ;  /* 0x3fd9999900057882 */ /* 0x000fc40000000000 */
[----:B------:R-:W-:Y:S01]  /*0a30*/  IADD3.X R19, PT, PT, RZ, R19, RZ, P0, !PT ;  /* 0x00000013ff137210 */ /* 0x000fe200007fe4ff */
[----:B--2---:R-:W-:Y:S02]  /*0a40*/  DADD R24, -R20, R24 ;  /* 0x0000000014187229 */ /* 0x004fe40000000118 */
[----:B---3--:R-:W-:-:S08]  /*0a50*/  DMUL R14, R8, R14 ;  /* 0x0000000e080e7228 */ /* 0x008fd00000000000 */
[----:B------:R-:W-:-:S07]  /*0a60*/  DFMA R14, R24, UR4, R14 ;  /* 0x00000004180e7c2b */ /* 0x000fce000800000e */
[----:B------:R0:W-:Y:S04]  /*0a70*/  STG.E.64 desc[UR36][R18.64+-0x7b5fc0], R14 ;  /* 0x84a0400e12007986 */ /* 0x0001e8000c101b24 */
[----:B------:R-:W2:Y:S01]  /*0a80*/  LDG.E.64 R4, desc[UR36][R6.64+0x62b00] ;  /* 0x062b002406047981 */ /* 0x000ea2000c1e1b00 */
[----:B------:R-:W-:Y:S01]  /*0a90*/  DMUL R20, R20, -UR4 ;  /* 0x8000000414147c28 */ /* 0x000fe20008000000 */
[----:B------:R-:W-:Y:S01]  /*0aa0*/  UMOV UR4, 0x66666666 ;  /* 0x6666666600047882 */ /* 0x000fe20000000000 */
[----:B------:R-:W-:-:S06]  /*0ab0*/  UMOV UR5, 0x3ff66666 ;  /* 0x3ff6666600057882 */ /* 0x000fcc0000000000 */
[----:B--2---:R-:W-:-:S08]  /*0ac0*/  DFMA R4, R4, UR4, R20 ;  /* 0x0000000404047c2b */ /* 0x004fd00008000014 */
[----:B------:R-:W-:-:S07]  /*0ad0*/  DMUL R4, R8, R4 ;  /* 0x0000000408047228 */ /* 0x000fce0000000000 */
[----:B------:R0:W-:Y:S04]  /*0ae0*/  STG.E.64 desc[UR36][R18.64+0x62b00], R4 ;  /* 0x062b000412007986 */ /* 0x0001e8000c101b24 */
.L_x_150:
[----:B------:R-:W-:Y:S05]  /*0af0*/  BSYNC.RECONVERGENT B0 ;  /* 0x0000000000007941 */ /* 0x000fea0003800200 */
.L_x_149:
[----:B------:R-:W-:Y:S02]  /*0b00*/  ISETP.NE.AND P2, PT, R37, RZ, PT ;  /* 0x000000ff2500720c */ /* 0x000fe40003f45270 */
[----:B------:R-:W-:Y:S02]  /*0b10*/  IADD3 R32, P0, PT, RZ, R32, RZ ;  /* 0x00000020ff207210 */ /* 0x000fe40007f1e0ff */
[----:B------:R-:W-:-:S03]  /*0b20*/  IADD3 R33, P1, PT, R38, R33, RZ ;  /* 0x0000002126217210 */ /* 0x000fc60007f3e0ff */
[----:B------:R-:W-:Y:S02]  /*0b30*/  IMAD.U32.X R35, R34, 0x80, R35, P0 ;  /* 0x0000008022237824 */ /* 0x000fe400000e0423 */
[----:B------:R-:W-:-:S04]  /*0b40*/  IMAD.X R31, R39, 0x1, R31, P1 ;  /* 0x00000001271f7824 */ /* 0x000fc800008e061f */
[----:B------:R-:W-:Y:S05]  /*0b50*/  @P2 BRA `(.L_x_151) ;  /* 0xfffffff400b82947 */ /* 0x000fea000383ffff */
[----:B------:R-:W-:Y:S05]  /*0b60*/  BSYNC.RECONVERGENT B7 ;  /* 0x0000000000077941 */ /* 0x000fea0003800200 */
.L_x_143:
[----:B------:R-:W-:Y:S05]  /*0b70*/  EXIT ;  /* 0x000000000000794d */ /* 0x000fea0003800000 */
.L_x_152:
        /* <DEDUP_REMOVED lines=16> */
.L_x_423:


//--------------------- .text.nvkernel__Z3rhsv_F1L1910_46 --------------------------
	.section	.text.nvkernel__Z3rhsv_F1L1910_46,"ax",@progbits
	.align	128
        .global         nvkernel__Z3rhsv_F1L1910_46
        .type           nvkernel__Z3rhsv_F1L1910_46,@function
        .size           nvkernel__Z3rhsv_F1L1910_46,(.L_x_424 - nvkernel__Z3rhsv_F1L1910_46)
        .other          nvkernel__Z3rhsv_F1L1910_46,@"STO_CUDA_ENTRY STV_DEFAULT"
nvkernel__Z3rhsv_F1L1910_46:
.text.nvkernel__Z3rhsv_F1L1910_46:
        /* <DEDUP_REMOVED lines=36> */
.L_x_161:
        /* <DEDUP_REMOVED lines=29> */
.L_x_155:
[----:B------:R-:W0:Y:S01]  /*0410*/  LDCU UR4, c[0x0][0x380] ;  /* 0x00007000ff0477ac */ /* 0x000e220008000800 */
[----:B------:R-:W-:Y:S01]  /*0420*/  IMAD.MOV.U32 R4, RZ, RZ, R33 ;  /* 0x000000ffff047224 */ /* 0x000fe200078e0021 */
[----:B------:R-:W-:Y:S01]  /*0430*/  MOV R7, R2 ;  /* 0x0000000200077202 */ /* 0x000fe20000000f00 */
[----:B------:R-:W-:Y:S01]  /*0440*/  IMAD.MOV.U32 R5, RZ, RZ, R31 ;  /* 0x000000ffff057224 */ /* 0x000fe200078e001f */
[----:B------:R-:W-:Y:S02]  /*0450*/  MOV R20, 32@lo((nvkernel__Z3rhsv_F1L1910_46 + .L_x_16@srel)) ;  /* 0x0000000000147802 */ /* 0x000fe40000000f00 */
[----:B------:R-:W-:Y:S01]  /*0460*/  MOV R21, 32@hi((nvkernel__Z3rhsv_F1L1910_46 + .L_x_16@srel)) ;  /* 0x0000000000157802 */ /* 0x000fe20000000f00 */
[----:B0-----:R-:W-:-:S07]  /*0470*/  IMAD.U32 R6, RZ, RZ, UR4 ;  /* 0x00000004ff067e24 */ /* 0x001fce000f8e00ff */
[----:B---3--:R-:W-:Y:S05]  /*0480*/  CALL.ABS.NOINC `(__cuda_sm20_div_s64) ;  /* 0x0000000000007943 */ /* 0x008fea0003c00000 */
.L_x_16:
[----:B------:R-:W-:Y:S02]  /*0490*/  MOV R18, R4 ;  /* 0x0000000400127202 */ /* 0x000fe40000000f00 */
[----:B------:R-:W-:-:S07]  /*04a0*/  MOV R19, R5 ;  /* 0x0000000500137202 */ /* 0x000fce0000000f00 */
.L_x_156:
[----:B---3--:R-:W-:Y:S05]  /*04b0*/  BSYNC.RECONVERGENT B6 ;  /* 0x0000000000067941 */ /* 0x008fea0003800200 */
.L_x_154:
        /* <DEDUP_REMOVED lines=23> */
.L_x_158:
[----:B------:R-:W0:Y:S01]  /*0630*/  LDCU UR4, c[0x0][0x384] ;  /* 0x00007080ff0477ac */ /* 0x000e220008000800 */
[----:B------:R-:W-:Y:S01]  /*0640*/  IMAD.MOV.U32 R4, RZ, RZ, R18 ;  /* 0x000000ffff047224 */ /* 0x000fe200078e0012 */
[----:B------:R-:W-:Y:S01]  /*0650*/  MOV R7, R23 ;  /* 0x0000001700077202 */ /* 0x000fe20000000f00 */
[----:B------:R-:W-:Y:S01]  /*0660*/  IMAD.MOV.U32 R5, RZ, RZ, R19 ;  /* 0x000000ffff057224 */ /* 0x000fe200078e0013 */
[----:B------:R-:W-:Y:S02]  /*0670*/  MOV R20, 32@lo((nvkernel__Z3rhsv_F1L1910_46 + .L_x_17@srel)) ;  /* 0x0000000000147802 */ /* 0x000fe40000000f00 */
[----:B------:R-:W-:Y:S01]  /*0680*/  MOV R21, 32@hi((nvkernel__Z3rhsv_F1L1910_46 + .L_x_17@srel)) ;  /* 0x0000000000157802 */ /* 0x000fe20000000f00 */
[----:B0-----:R-:W-:-:S07]  /*0690*/  IMAD.U32 R6, RZ, RZ, UR4 ;  /* 0x00000004ff067e24 */ /* 0x001fce000f8e00ff */
[----:B------:R-:W-:Y:S05]  /*06a0*/  CALL.ABS.NOINC `(__cuda_sm20_div_s64) ;  /* 0x0000000000007943 */ /* 0x000fea0003c00000 */
.L_x_17:
[----:B------:R-:W-:Y:S05]  /*06b0*/  BSYNC.RECONVERGENT B6 ;  /* 0x0000000000067941 */ /* 0x000fea0003800200 */
.L_x_157:
[----:B------:R-:W-:Y:S01]  /*06c0*/  ISETP.GE.U32.AND P0, PT, R33, R16, PT ;  /* 0x000000102100720c */ /* 0x000fe20003f06070 */
[----:B------:R-:W-:Y:S03]  /*06d0*/  BSSY.RECONVERGENT B0, `(.L_x_159) ;  /* 0x0000032000007945 */ /* 0x000fe60003800200 */
[----:B------:R-:W-:-:S13]  /*06e0*/  ISETP.GE.AND.EX P0, PT, R31, R36, PT, P0 ;  /* 0x000000241f00720c */ /* 0x000fda0003f06300 */
[----:B------:R-:W-:Y:S05]  /*06f0*/  @P0 BRA `(.L_x_160) ;  /* 0x0000000000bc0947 */ /* 0x000fea0003800000 */
[----:B------:R-:W-:Y:S01]  /*0700*/  UMOV UR4, URZ ;  /* 0x000000ff00047c82 */ /* 0x000fe20008000000 */
[----:B------:R-:W-:Y:S01]  /*0710*/  IMAD R10, R18, UR38, RZ ;  /* 0x00000026120a7c24 */ /* 0x000fe2000f8e02ff */
[----:B------:R-:W-:Y:S01]  /*0720*/  IADD3 RZ, P0, PT, R32, -UR4, RZ ;  /* 0x8000000420ff7c10 */ /* 0x000fe2000ff1e0ff */
[C---:B------:R-:W-:Y:S01]  /*0730*/  VIADD R3, R4.reuse, UR47 ;  /* 0x0000002f04037c36 */ /* 0x040fe20008000000 */
[----:B------:R-:W-:-:S03]  /*0740*/  IADD3 R9, PT, PT, -R4, RZ, RZ ;  /* 0x000000ff04097210 */ /* 0x000fc60007ffe1ff */
[----:B------:R-:W-:Y:S02]  /*0750*/  IMAD.X R10, R35, 0x1, ~R10, P0 ;  /* 0x00000001230a7824 */ /* 0x000fe400000e0e0a */
[----:B------:R-:W-:-:S03]  /*0760*/  IMAD.WIDE R6, R3, 0x338, RZ ;  /* 0x0000033803067825 */ /* 0x000fc600078e02ff */
[----:B------:R-:W-:Y:S01]  /*0770*/  SHF.R.S32.HI R11, RZ, 0x1f, R10 ;  /* 0x0000001fff0b7819 */ /* 0x000fe2000001140a */
[----:B------:R-:W-:-:S04]  /*0780*/  IMAD.WIDE.U32 R4, R10, 0x14b88, R6 ;  /* 0x00014b880a047825 */ /* 0x000fc800078e0006 */
[----:B------:R-:W-:Y:S02]  /*0790*/  IMAD R7, R11, 0x14b88, RZ ;  /* 0x00014b880b077824 */ /* 0x000fe400078e02ff */
[----:B------:R-:W-:Y:S02]  /*07a0*/  IMAD R6, R9, UR39, R18 ;  /* 0x0000002709067c24 */ /* 0x000fe4000f8e0212 */
[----:B------:R-:W-:Y:S02]  /*07b0*/  IMAD.IADD R5, R5, 0x1, R7 ;  /* 0x0000000105057824 */ /* 0x000fe400078e0207 */
[----:B------:R-:W-:-:S04]  /*07c0*/  VIADD R6, R6, UR46 ;  /* 0x0000002e06067c36 */ /* 0x000fc80008000000 */
[----:B------:R-:W-:-:S03]  /*07d0*/  IMAD.WIDE R14, R6, 0x8, R4 ;  /* 0x00000008060e7825 */ /* 0x000fc600078e0204 */
[----:B------:R-:W-:-:S04]  /*07e0*/  IADD3 R4, P0, PT, R14, UR44, RZ ;  /* 0x0000002c0e047c10 */ /* 0x000fc8000ff1e0ff */
[----:B------:R-:W-:-:S05]  /*07f0*/  IADD3.X R5, PT, PT, R15, UR45, RZ, P0, !PT ;  /* 0x0000002d0f057c10 */ /* 0x000fca00087fe4ff */
[----:B------:R-:W2:Y:S01]  /*0800*/  LDG.E.64 R18, desc[UR36][R4.64] ;  /* 0x0000002404127981 */ /* 0x000ea2000c1e1b00 */
[--C-:B------:R-:W-:Y:S02]  /*0810*/  SHF.R.S32.HI R7, RZ, 0x1f, R6.reuse ;  /* 0x0000001fff077819 */ /* 0x100fe40000011406 */
[----:B------:R-:W-:Y:S01]  /*0820*/  IADD3 R8, P1, PT, R4, 0x1000000, RZ ;  /* 0x0100000004087810 */ /* 0x000fe20007f3e0ff */
[----:B------:R-:W-:-:S04]  /*0830*/  IMAD.WIDE R6, R3, 0x66, R6 ;  /* 0x0000006603067825 */ /* 0x000fc800078e0206 */
[----:B------:R-:W-:Y:S02]  /*0840*/  IMAD R3, R7, 0x66, RZ ;  /* 0x0000006607037824 */ /* 0x000fe400078e02ff */
[----:B------:R-:W-:-:S04]  /*0850*/  IMAD.WIDE.U32 R10, R6, 0x66, R10 ;  /* 0x00000066060a7825 */ /* 0x000fc800078e000a */
[----:B------:R-:W-:Y:S01]  /*0860*/  IMAD.X R9, RZ, RZ, R5, P1 ;  /* 0x000000ffff097224 */ /* 0x000fe200008e0605 */
[----:B------:R-:W-:Y:S02]  /*0870*/  IADD3 R3, PT, PT, R11, R3, RZ ;  /* 0x000000030b037210 */ /* 0x000fe40007ffe0ff */
[----:B------:R-:W-:-:S04]  /*0880*/  LEA R6, P0, R10, UR40, 0x3 ;  /* 0x000000280a067c11 */ /* 0x000fc8000f8018ff */
[----:B------:R-:W-:-:S05]  /*0890*/  LEA.HI.X R7, R10, UR41, R3, 0x3, P0 ;  /* 0x000000290a077c11 */ /* 0x000fca00080f1c03 */
[----:B--2---:R0:W-:Y:S04]  /*08a0*/  STG.E.64 desc[UR36][R6.64], R18 ;  /* 0x0000001206007986 */ /* 0x0041e8000c101b24 */
[----:B------:R-:W2:Y:S01]  /*08b0*/  LDG.E.64 R10, desc[UR36][R8.64+-0x7be7d0] ;  /* 0x84183024080a7981 */ /* 0x000ea2000c1e1b00 */
[----:B------:R-:W-:-:S05]  /*08c0*/  IADD3 R12, P0, PT, R6, 0x1000000, RZ ;  /* 0x01000000060c7810 */ /* 0x000fca0007f1e0ff */
[----:B------:R-:W-:Y:S01]  /*08d0*/  IMAD.X R13, RZ, RZ, R7, P0 ;  /* 0x000000ffff0d7224 */ /* 0x000fe200000e0607 */
[----:B------:R-:W-:-:S04]  /*08e0*/  IADD3 R4, P0, PT, R4, 0x2000000, RZ ;  /* 0x0200000004047810 */ /* 0x000fc80007f1e0ff */
[----:B--2---:R1:W-:Y:S04]  /*08f0*/  STG.E.64 desc[UR36][R12.64+-0x7e7540], R10 ;  /* 0x818ac00a0c007986 */ /* 0x0043e8000c101b24 */
[----:B------:R-:W2:Y:S01]  /*0900*/  LDG.E.64 R20, desc[UR36][R8.64+0x83060] ;  /* 0x0830602408147981 */ /* 0x000ea2000c1e1b00 */
[----:B------:R-:W-:Y:S02]  /*0910*/  IADD3.X R5, PT, PT, RZ, R5, RZ, P0, !PT ;  /* 0x00000005ff057210 */ /* 0x000fe400007fe4ff */
[----:B------:R-:W-:Y:S01]  /*0920*/  IADD3 R24, P0, PT, R6, 0x2000000, RZ ;  /* 0x0200000006187810 */ /* 0x000fe20007f1e0ff */
[----:B--2---:R1:W-:Y:S04]  /*0930*/  STG.E.64 desc[UR36][R12.64+0x31580], R20 ;  /* 0x031580140c007986 */ /* 0x0043e8000c101b24 */
[----:B------:R-:W2:Y:S01]  /*0940*/  LDG.E.64 R26, desc[UR36][R4.64+-0x73b770] ;  /* 0x8c489024041a7981 */ /* 0x000ea2000c1e1b00 */
[----:B------:R-:W-:Y:S01]  /*0950*/  IMAD.X R25, RZ, RZ, R7, P0 ;  /* 0x000000ffff197224 */ /* 0x000fe200000e0607 */
[----:B------:R-:W-:-:S04]  /*0960*/  IADD3 R14, P0, PT, R14, UR42, RZ ;  /* 0x0000002a0e0e7c10 */ /* 0x000fc8000ff1e0ff */
[----:B--2---:R1:W-:Y:S04]  /*0970*/  STG.E.64 desc[UR36][R24.64+-0x7b5fc0], R26 ;  /* 0x84a0401a18007986 */ /* 0x0043e8000c101b24 */
[----:B0-----:R-:W2:Y:S01]  /*0980*/  LDG.E.64 R18, desc[UR36][R4.64+0x1060c0] ;  /* 0x1060c02404127981 */ /* 0x001ea2000c1e1b00 */
[----:B------:R-:W-:Y:S02]  /*0990*/  IADD3.X R15, PT, PT, R15, UR43, RZ, P0, !PT ;  /* 0x0000002b0f0f7c10 */ /* 0x000fe400087fe4ff */
[----:B------:R-:W-:Y:S01]  /*09a0*/  IADD3 R6, P0, PT, R6, 0x3000000, RZ ;  /* 0x0300000006067810 */ /* 0x000fe20007f1e0ff */
[----:B--2---:R1:W-:Y:S04]  /*09b0*/  STG.E.64 desc[UR36][R24.64+0x62b00], R18 ;  /* 0x062b001218007986 */ /* 0x0043e8000c101b24 */
[----:B------:R-:W2:Y:S01]  /*09c0*/  LDG.E.64 R8, desc[UR36][R14.64] ;  /* 0x000000240e087981 */ /* 0x000ea2000c1e1b00 */
[----:B------:R-:W-:-:S05]  /*09d0*/  IADD3.X R7, PT, PT, RZ, R7, RZ, P0, !PT ;  /* 0x00000007ff077210 */ /* 0x000fca00007fe4ff */
[----:B--2---:R1:W-:Y:S02]  /*09e0*/  STG.E.64 desc[UR36][R6.64+-0x784a40], R8 ;  /* 0x87b5c00806007986 */ /* 0x0043e4000c101b24 */
.L_x_160:
[----:B------:R-:W-:Y:S05]  /*09f0*/  BSYNC.RECONVERGENT B0 ;  /* 0x0000000000007941 */ /* 0x000fea0003800200 */
.L_x_159:
[----:B------:R-:W-:Y:S02]  /*0a00*/  ISETP.NE.AND P2, PT, R37, RZ, PT ;  /* 0x000000ff2500720c */ /* 0x000fe40003f45270 */
[----:B------:R-:W-:Y:S02]  /*0a10*/  IADD3 R32, P0, PT, RZ, R32, RZ ;  /* 0x00000020ff207210 */ /* 0x000fe40007f1e0ff */
[----:B------:R-:W-:-:S03]  /*0a20*/  IADD3 R33, P1, PT, R38, R33, RZ ;  /* 0x0000002126217210 */ /* 0x000fc60007f3e0ff */
[----:B------:R-:W-:Y:S02]  /*0a30*/  IMAD.U32.X R35, R34, 0x80, R35, P0 ;  /* 0x0000008022237824 */ /* 0x000fe400000e0423 */
[----:B------:R-:W-:-:S04]  /*0a40*/  IMAD.X R31, R39, 0x1, R31, P1 ;  /* 0x00000001271f7824 */ /* 0x000fc800008e061f */
[----:B------:R-:W-:Y:S05]  /*0a50*/  @P2 BRA `(.L_x_161) ;  /* 0xfffffff400f82947 */ /* 0x000fea000383ffff */
[----:B------:R-:W-:Y:S05]  /*0a60*/  BSYNC.RECONVERGENT B7 ;  /* 0x0000000000077941 */ /* 0x000fea0003800200 */
.L_x_153:
[----:B------:R-:W-:Y:S05]  /*0a70*/  EXIT ;  /* 0x000000000000794d */ /* 0x000fea0003800000 */
.L_x_162:
        /* <DEDUP_REMOVED lines=16> */
.L_x_424:


//--------------------- .text.nvkernel__Z3rhsv_F1L1889_44 --------------------------
	.section	.text.nvkernel__Z3rhsv_F1L1889_44,"ax",@progbits
	.align	128
        .global         nvkernel__Z3rhsv_F1L1889_44
        .type           nvkernel__Z3rhsv_F1L1889_44,@function
        .size           nvkernel__Z3rhsv_F1L1889_44,(.L_x_425 - nvkernel__Z3rhsv_F1L1889_44)
        .other          nvkernel__Z3rhsv_F1L1889_44,@"STO_CUDA_ENTRY STV_DEFAULT"
nvkernel__Z3rhsv_F1L1889_44:
.text.nvkernel__Z3rhsv_F1L1889_44:
        /* <DEDUP_REMOVED lines=11> */
[----:B------:R-:W-:Y:S01]  /*00b0*/  IMAD.MOV.U32 R31, RZ, RZ, RZ ;  /* 0x000000ffff1f7224 */ /* 0x000fe200078e00ff */
[----:B------:R-:W-:Y:S01]  /*00c0*/  MOV R30, R16 ;  /* 0x00000010001e7202 */ /* 0x000fe20000000f00 */
[----:B------:R-:W2:Y:S01]  /*00d0*/  LDCU.64 UR38, c[0x0][0x358] ;  /* 0x00006b00ff2677ac */ /* 0x000ea20008000a00 */
[----:B------:R-:W-:-:S03]  /*00e0*/  MOV R23, R34 ;  /* 0x0000002200177202 */ /* 0x000fc60000000f00 */
[----:B------:R-:W3:Y:S01]  /*00f0*/  LDC R33, c[0x0][0x370] ;  /* 0x0000dc00ff217b82 */ /* 0x000ee20000000800 */
[----:B------:R-:W4:Y:S01]  /*0100*/  LDCU UR45, c[0x0][0x380] ;  /* 0x00007000ff2d77ac */ /* 0x000f220008000800 */
[----:B------:R-:W1:Y:S06]  /*0110*/  LDCU UR44, c[0x0][0x388] ;  /* 0x00007100ff2c77ac */ /* 0x000e6c0008000800 */
[----:B------:R-:W5:Y:S01]  /*0120*/  LDC R38, c[0x0][0x3a0] ;  /* 0x0000e800ff267b82 */ /* 0x000f620000000800 */
[----:B------:R-:W2:Y:S01]  /*0130*/  LDCU.64 UR36, c[0x0][0x3a8] ;  /* 0x00007500ff2477ac */ /* 0x000ea20008000a00 */
[----:B------:R-:W2:Y:S01]  /*0140*/  LDCU.128 UR40, c[0x0][0x390] ;  /* 0x00007200ff2877ac */ /* 0x000ea20008000c00 */
[----:B0-----:R-:W-:-:S02]  /*0150*/  UIMAD.WIDE.U32 UR6, UR4, 0x80, URZ ;  /* 0x00000080040678a5 */ /* 0x001fc4000f8e00ff */
[----:B------:R-:W-:-:S04]  /*0160*/  USHF.L.U32 UR4, UR4, 0x7, URZ ;  /* 0x0000000704047899 */ /* 0x000fc800080006ff */
[----:B------:R-:W-:Y:S02]  /*0170*/  IMAD.U32 R3, RZ, RZ, UR7 ;  /* 0x00000007ff037e24 */ /* 0x000fe4000f8e00ff */
[----:B------:R-:W-:Y:S01]  /*0180*/  IMAD.U32 R2, RZ, RZ, UR6 ;  /* 0x00000006ff027e24 */ /* 0x000fe2000f8e00ff */
[----:B-1----:R-:W-:Y:S01]  /*0190*/  LOP3.LUT R35, R36, UR6, RZ, 0xfc, !PT ;  /* 0x0000000624237c12 */ /* 0x002fe2000f8efcff */
[----:B---3--:R-:W-:Y:S01]  /*01a0*/  IMAD.WIDE.U32 R18, R33, 0x80, RZ ;  /* 0x0000008021127825 */ /* 0x008fe200078e00ff */
[----:B------:R-:W-:Y:S02]  /*01b0*/  MOV R32, R3 ;  /* 0x0000000300207202 */ /* 0x000fe40000000f00 */
[----:B------:R-:W-:Y:S01]  /*01c0*/  SHF.R.S32.HI R2, RZ, 0x1f, R4 ;  /* 0x0000001fff027819 */ /* 0x000fe20000011404 */
[----:B-----5:R-:W-:Y:S01]  /*01d0*/  IMAD.WIDE R38, R38, 0x338, RZ ;  /* 0x0000033826267825 */ /* 0x020fe200078e02ff */
[----:B--2-4-:R-:W-:-:S07]  /*01e0*/  LOP3.LUT R36, R36, UR4, RZ, 0xfc, !PT ;  /* 0x0000000424247c12 */ /* 0x014fce000f8efcff */
.L_x_167:
        /* <DEDUP_REMOVED lines=44> */
.L_x_164:
[----:B------:R-:W0:Y:S01]  /*04b0*/  LDCU UR4, c[0x0][0x380] ;  /* 0x00007000ff0477ac */ /* 0x000e220008000800 */
[----:B------:R-:W-:Y:S01]  /*04c0*/  IMAD.MOV.U32 R4, RZ, RZ, R22 ;  /* 0x000000ffff047224 */ /* 0x000fe200078e0016 */
[----:B------:R-:W-:Y:S02]  /*04d0*/  MOV R7, R2 ;  /* 0x0000000200077202 */ /* 0x000fe40000000f00 */
[----:B------:R-:W-:Y:S02]  /*04e0*/  MOV R20, 32@lo((nvkernel__Z3rhsv_F1L1889_44 + .L_x_18@srel)) ;  /* 0x0000000000147802 */ /* 0x000fe40000000f00 */
[----:B------:R-:W-:Y:S01]  /*04f0*/  MOV R21, 32@hi((nvkernel__Z3rhsv_F1L1889_44 + .L_x_18@srel)) ;  /* 0x0000000000157802 */ /* 0x000fe20000000f00 */
[----:B0-----:R-:W-:-:S07]  /*0500*/  IMAD.U32 R6, RZ, RZ, UR4 ;  /* 0x00000004ff067e24 */ /* 0x001fce000f8e00ff */
[----:B------:R-:W-:Y:S05]  /*0510*/  CALL.ABS.NOINC `(__cuda_sm20_div_s64) ;  /* 0x0000000000007943 */ /* 0x000fea0003c00000 */
.L_x_18:
[----:B------:R-:W-:Y:S05]  /*0520*/  BSYNC.RECONVERGENT B6 ;  /* 0x0000000000067941 */ /* 0x000fea0003800200 */
.L_x_163:
[----:B------:R-:W-:Y:S01]  /*0530*/  ISETP.GE.U32.AND P0, PT, R35, R16, PT ;  /* 0x000000102300720c */ /* 0x000fe20003f06070 */
[----:B------:R-:W-:Y:S03]  /*0540*/  BSSY.RECONVERGENT B0, `(.L_x_165) ;  /* 0x000002a000007945 */ /* 0x000fe60003800200 */
[----:B------:R-:W-:-:S13]  /*0550*/  ISETP.GE.AND.EX P0, PT, R32, R34, PT, P0 ;  /* 0x000000222000720c */ /* 0x000fda0003f06300 */
[----:B------:R-:W-:Y:S05]  /*0560*/  @P0 BRA `(.L_x_166) ;  /* 0x00000000009c0947 */ /* 0x000fea0003800000 */
[C---:B------:R-:W-:Y:S02]  /*0570*/  IADD3 R3, PT, PT, R4.reuse, 0x1, RZ ;  /* 0x0000000104037810 */ /* 0x040fe40007ffe0ff */
[----:B------:R-:W-:Y:S01]  /*0580*/  IADD3 R11, PT, PT, -R4, RZ, RZ ;  /* 0x000000ff040b7210 */ /* 0x000fe20007ffe1ff */
[----:B------:R-:W-:Y:S01]  /*0590*/  IMAD.MOV.U32 R4, RZ, RZ, R31 ;  /* 0x000000ffff047224 */ /* 0x000fe200078e001f */
[----:B------:R-:W-:Y:S02]  /*05a0*/  SHF.R.S32.HI R0, RZ, 0x1f, R3 ;  /* 0x0000001fff007819 */ /* 0x000fe40000011403 */
[----:B------:R-:W-:-:S03]  /*05b0*/  MOV R5, R36 ;  /* 0x0000002400057202 */ /* 0x000fc60000000f00 */
[----:B------:R-:W-:Y:S02]  /*05c0*/  IMAD R9, R0, 0x14b88, RZ ;  /* 0x00014b8800097824 */ /* 0x000fe400078e02ff */
[----:B------:R-:W-:Y:S02]  /*05d0*/  IMAD R0, R11, UR45, R22 ;  /* 0x0000002d0b007c24 */ /* 0x000fe4000f8e0216 */
[----:B------:R-:W-:-:S03]  /*05e0*/  IMAD.HI.U32 R7, RZ, R22, R4 ;  /* 0x00000016ff077227 */ /* 0x000fc600078e0004 */
[----:B------:R-:W-:Y:S01]  /*05f0*/  IADD3 R21, PT, PT, R0, UR44, RZ ;  /* 0x0000002c00157c10 */ /* 0x000fe2000fffe0ff */
[----:B------:R-:W-:-:S04]  /*0600*/  IMAD.WIDE.U32 R4, R3, 0x14b88, R38 ;  /* 0x00014b8803047825 */ /* 0x000fc800078e0026 */
[----:B------:R-:W-:Y:S02]  /*0610*/  IMAD R3, R22, -0x5, R7 ;  /* 0xfffffffb16037824 */ /* 0x000fe400078e0207 */
[----:B------:R-:W-:-:S03]  /*0620*/  IMAD.IADD R5, R5, 0x1, R9 ;  /* 0x0000000105057824 */ /* 0x000fc600078e0209 */
[----:B------:R-:W-:Y:S01]  /*0630*/  SHF.R.S32.HI R0, RZ, 0x1f, R3 ;  /* 0x0000001fff007819 */ /* 0x000fe20000011403 */
[----:B------:R-:W-:-:S04]  /*0640*/  IMAD.WIDE R20, R21, 0x8, R4 ;  /* 0x0000000815147825 */ /* 0x000fc800078e0204 */
[----:B------:R-:W-:Y:S02]  /*0650*/  IMAD R5, R0, 0x841830, RZ ;  /* 0x0084183000057824 */ /* 0x000fe400078e02ff */
[----:B------:R-:W-:-:S05]  /*0660*/  IMAD.WIDE.U32 R20, R3, 0x841830, R20 ;  /* 0x0084183003147825 */ /* 0x000fca00078e0014 */
[----:B------:R-:W-:Y:S02]  /*0670*/  IADD3 R0, PT, PT, R21, R5, RZ ;  /* 0x0000000515007210 */ /* 0x000fe40007ffe0ff */
[----:B------:R-:W-:-:S04]  /*0680*/  IADD3 R4, P0, PT, R20, UR42, RZ ;  /* 0x0000002a14047c10 */ /* 0x000fc8000ff1e0ff */
        /* <DEDUP_REMOVED lines=8> */
[----:B--2---:R-:W-:-:S08]  /*0710*/  DFMA R10, R10, -4, R12 ;  /* 0xc01000000a0a782b */ /* 0x004fd0000000000c */
[----:B---3--:R-:W-:Y:S02]  /*0720*/  DFMA R8, R8, 6, R10 ;  /* 0x401800000808782b */ /* 0x008fe4000000000a */
[----:B------:R-:W2:Y:S06]  /*0730*/  LDG.E.64 R10, desc[UR38][R20.64+-0x670] ;  /* 0xfff99026140a7981 */ /* 0x000eac000c1e1b00 */
[----:B----4-:R-:W-:-:S08]  /*0740*/  DFMA R6, R6, -4, R8 ;  /* 0xc01000000606782b */ /* 0x010fd00000000008 */
[----:B-----5:R-:W-:-:S07]  /*0750*/  DFMA R14, -R6, UR36, R14 ;  /* 0x00000024060e7c2b */ /* 0x020fce000800010e */
[----:B------:R0:W-:Y:S04]  /*0760*/  STG.E.64 desc[UR38][R20.64+-0x9a8], R14 ;  /* 0xfff6580e14007986 */ /* 0x0001e8000c101b26 */
[----:B------:R-:W3:Y:S04]  /*0770*/  LDG.E.64 R6, desc[UR38][R4.64+-0xce0] ;  /* 0xfff3202604067981 */ /* 0x000ee8000c1e1b00 */
[----:B------:R-:W3:Y:S04]  /*0780*/  LDG.E.64 R8, desc[UR38][R4.64+-0x9a8] ;  /* 0xfff6582604087981 */ /* 0x000ee8000c1e1b00 */
[----:B------:R-:W4:Y:S01]  /*0790*/  LDG.E.64 R12, desc[UR38][R4.64+-0x670] ;  /* 0xfff99026040c7981 */ /* 0x000f22000c1e1b00 */
[----:B---3--:R-:W-:-:S08]  /*07a0*/  DFMA R6, R8, -4, R6 ;  /* 0xc01000000806782b */ /* 0x008fd00000000006 */
[----:B----4-:R-:W-:-:S08]  /*07b0*/  DFMA R6, R12, 5, R6 ;  /* 0x401400000c06782b */ /* 0x010fd00000000006 */
[----:B--2---:R-:W-:-:S07]  /*07c0*/  DFMA R6, -R6, UR36, R10 ;  /* 0x0000002406067c2b */ /* 0x004fce000800010a */
[----:B------:R0:W-:Y:S04]  /*07d0*/  STG.E.64 desc[UR38][R20.64+-0x670], R6 ;  /* 0xfff9900614007986 */ /* 0x0001e8000c101b26 */
.L_x_166:
[----:B------:R-:W-:Y:S05]  /*07e0*/  BSYNC.RECONVERGENT B0 ;  /* 0x0000000000007941 */ /* 0x000fea0003800200 */
.L_x_165:
[----:B------:R-:W-:Y:S02]  /*07f0*/  ISETP.NE.AND P2, PT, R37, RZ, PT ;  /* 0x000000ff2500720c */ /* 0x000fe40003f45270 */
[----:B------:R-:W-:Y:S02]  /*0800*/  IADD3 R31, P0, PT, RZ, R31, RZ ;  /* 0x0000001fff1f7210 */ /* 0x000fe40007f1e0ff */
[----:B------:R-:W-:-:S03]  /*0810*/  IADD3 R35, P1, PT, R18, R35, RZ ;  /* 0x0000002312237210 */ /* 0x000fc60007f3e0ff */
[----:B------:R-:W-:Y:S02]  /*0820*/  IMAD.U32.X R36, R33, 0x80, R36, P0 ;  /* 0x0000008021247824 */ /* 0x000fe400000e0424 */
[----:B------:R-:W-:-:S04]  /*0830*/  IMAD.X R32, R19, 0x1, R32, P1 ;  /* 0x0000000113207824 */ /* 0x000fc800008e0620 */
[----:B------:R-:W-:Y:S05]  /*0840*/  @P2 BRA `(.L_x_167) ;  /* 0xfffffff800682947 */ /* 0x000fea000383ffff */
[----:B------:R-:W-:Y:S05]  /*0850*/  EXIT ;  /* 0x000000000000794d */ /* 0x000fea0003800000 */
.L_x_168:
        /* <DEDUP_REMOVED lines=10> */
.L_x_425:


//--------------------- .text.nvkernel__Z3rhsv_F1L1873_42 --------------------------
	.section	.text.nvkernel__Z3rhsv_F1L1873_42,"ax",@progbits
	.align	128
        .global         nvkernel__Z3rhsv_F1L1873_42
        .type           nvkernel__Z3rhsv_F1L1873_42,@function
        .size           nvkernel__Z3rhsv_F1L1873_42,(.L_x_426 - nvkernel__Z3rhsv_F1L1873_42)
        .other          nvkernel__Z3rhsv_F1L1873_42,@"STO_CUDA_ENTRY STV_DEFAULT"
nvkernel__Z3rhsv_F1L1873_42:
.text.nvkernel__Z3rhsv_F1L1873_42:
        /* <DEDUP_REMOVED lines=27> */
[----:B------:R-:W1:Y:S01]  /*01b0*/  LDCU.64 UR36, c[0x0][0x3a0] ;  /* 0x00007400ff2477ac */ /* 0x000e620008000a00 */
        /* <DEDUP_REMOVED lines=9> */
[----:B0-2-4-:R-:W1:Y:S06]  /*0250*/  LDCU.128 UR40, c[0x0][0x390] ;  /* 0x00007200ff2877ac */ /* 0x015e6c0008000c00 */
.L_x_177:
        /* <DEDUP_REMOVED lines=45> */
.L_x_171:
[----:B------:R-:W0:Y:S01]  /*0530*/  LDCU UR4, c[0x0][0x380] ;  /* 0x00007000ff0477ac */ /* 0x000e220008000800 */
[----:B------:R-:W-:Y:S01]  /*0540*/  IMAD.MOV.U32 R4, RZ, RZ, R30 ;  /* 0x000000ffff047224 */ /* 0x000fe200078e001e */
[----:B------:R-:W-:Y:S02]  /*0550*/  MOV R7, R2 ;  /* 0x0000000200077202 */ /* 0x000fe40000000f00 */
[----:B------:R-:W-:Y:S02]  /*0560*/  MOV R20, 32@lo((nvkernel__Z3rhsv_F1L1873_42 + .L_x_19@srel)) ;  /* 0x0000000000147802 */ /* 0x000fe40000000f00 */
[----:B------:R-:W-:Y:S01]  /*0570*/  MOV R21, 32@hi((nvkernel__Z3rhsv_F1L1873_42 + .L_x_19@srel)) ;  /* 0x0000000000157802 */ /* 0x000fe20000000f00 */
[----:B0-----:R-:W-:-:S07]  /*0580*/  IMAD.U32 R6, RZ, RZ, UR4 ;  /* 0x00000004ff067e24 */ /* 0x001fce000f8e00ff */
[----:B-1----:R-:W-:Y:S05]  /*0590*/  CALL.ABS.NOINC `(__cuda_sm20_div_s64) ;  /* 0x0000000000007943 */ /* 0x002fea0003c00000 */
.L_x_19:
[----:B------:R-:W-:Y:S02]  /*05a0*/  MOV R18, R4 ;  /* 0x0000000400127202 */ /* 0x000fe40000000f00 */
[----:B------:R-:W-:-:S07]  /*05b0*/  MOV R19, R5 ;  /* 0x0000000500137202 */ /* 0x000fce0000000f00 */
.L_x_172:
[----:B-1----:R-:W-:Y:S05]  /*05c0*/  BSYNC.RECONVERGENT B6 ;  /* 0x0000000000067941 */ /* 0x002fea0003800200 */
.L_x_170:
        /* <DEDUP_REMOVED lines=23> */
.L_x_174:
[----:B------:R-:W0:Y:S01]  /*0740*/  LDCU UR4, c[0x0][0x384] ;  /* 0x00007080ff0477ac */ /* 0x000e220008000800 */
[----:B------:R-:W-:Y:S01]  /*0750*/  IMAD.MOV.U32 R4, RZ, RZ, R18 ;  /* 0x000000ffff047224 */ /* 0x000fe200078e0012 */
[----:B------:R-:W-:Y:S01]  /*0760*/  MOV R7, R31 ;  /* 0x0000001f00077202 */ /* 0x000fe20000000f00 */
[----:B------:R-:W-:Y:S01]  /*0770*/  IMAD.MOV.U32 R5, RZ, RZ, R19 ;  /* 0x000000ffff057224 */ /* 0x000fe200078e0013 */
[----:B------:R-:W-:Y:S02]  /*0780*/  MOV R20, 32@lo((nvkernel__Z3rhsv_F1L1873_42 + .L_x_20@srel)) ;  /* 0x0000000000147802 */ /* 0x000fe40000000f00 */
[----:B------:R-:W-:Y:S01]  /*0790*/  MOV R21, 32@hi((nvkernel__Z3rhsv_F1L1873_42 + .L_x_20@srel)) ;  /* 0x0000000000157802 */ /* 0x000fe20000000f00 */
[----:B0-----:R-:W-:-:S07]  /*07a0*/  IMAD.U32 R6, RZ, RZ, UR4 ;  /* 0x00000004ff067e24 */ /* 0x001fce000f8e00ff */
[----:B------:R-:W-:Y:S05]  /*07b0*/  CALL.ABS.NOINC `(__cuda_sm20_div_s64) ;  /* 0x0000000000007943 */ /* 0x000fea0003c00000 */
.L_x_20:
[----:B------:R-:W-:Y:S05]  /*07c0*/  BSYNC.RECONVERGENT B6 ;  /* 0x0000000000067941 */ /* 0x000fea0003800200 */
.L_x_173:
[----:B------:R-:W-:Y:S01]  /*07d0*/  ISETP.GE.U32.AND P0, PT, R41, R16, PT ;  /* 0x000000102900720c */ /* 0x000fe20003f06070 */
[----:B------:R-:W-:Y:S03]  /*07e0*/  BSSY.RECONVERGENT B0, `(.L_x_175) ;  /* 0x000002c000007945 */ /* 0x000fe60003800200 */
[----:B------:R-:W-:-:S13]  /*07f0*/  ISETP.GE.AND.EX P0, PT, R35, R32, PT, P0 ;  /* 0x000000202300720c */ /* 0x000fda0003f06300 */
[----:B------:R-:W-:Y:S05]  /*0800*/  @P0 BRA `(.L_x_176) ;  /* 0x0000000000a40947 */ /* 0x000fea0003800000 */
[----:B------:R-:W-:Y:S01]  /*0810*/  MOV R42, R34 ;  /* 0x00000022002a7202 */ /* 0x000fe20000000f00 */
[C---:B------:R-:W-:Y:S01]  /*0820*/  VIADD R6, R4.reuse, 0x1 ;  /* 0x0000000104067836 */ /* 0x040fe20000000000 */
[----:B------:R-:W-:Y:S01]  /*0830*/  IADD3 R3, PT, PT, -R4, RZ, RZ ;  /* 0x000000ff04037210 */ /* 0x000fe20007ffe1ff */
[----:B------:R-:W-:Y:S02]  /*0840*/  IMAD.MOV R19, RZ, RZ, -R18 ;  /* 0x000000ffff137224 */ /* 0x000fe400078e0a12 */
[----:B------:R-:W-:Y:S01]  /*0850*/  IMAD.HI.U32 R5, RZ, R30, R42 ;  /* 0x0000001eff057227 */ /* 0x000fe200078e002a */
[----:B------:R-:W-:-:S03]  /*0860*/  SHF.R.S32.HI R7, RZ, 0x1f, R6 ;  /* 0x0000001fff077819 */ /* 0x000fc60000011406 */
[----:B------:R-:W-:Y:S02]  /*0870*/  IMAD R5, R30, -0x5, R5 ;  /* 0xfffffffb1e057824 */ /* 0x000fe400078e0205 */
[----:B------:R-:W-:Y:S02]  /*0880*/  IMAD R3, R3, UR49, R18 ;  /* 0x0000003103037c24 */ /* 0x000fe4000f8e0212 */
[----:B------:R-:W-:Y:S01]  /*0890*/  IMAD R8, R19, UR48, R30 ;  /* 0x0000003013087c24 */ /* 0x000fe2000f8e021e */
[----:B------:R-:W-:Y:S01]  /*08a0*/  SHF.R.S32.HI R0, RZ, 0x1f, R5 ;  /* 0x0000001fff007819 */ /* 0x000fe20000011405 */
[----:B------:R-:W-:Y:S01]  /*08b0*/  IMAD.WIDE.U32 R4, R5, 0x66, R6 ;  /* 0x0000006605047825 */ /* 0x000fe200078e0006 */
[----:B------:R-:W-:Y:S02]  /*08c0*/  IADD3 R6, PT, PT, R3, 0x3, RZ ;  /* 0x0000000303067810 */ /* 0x000fe40007ffe0ff */
[----:B------:R-:W-:Y:S01]  /*08d0*/  IADD3 R8, PT, PT, R8, UR44, RZ ;  /* 0x0000002c08087c10 */ /* 0x000fe2000fffe0ff */
[----:B------:R-:W-:Y:S01]  /*08e0*/  IMAD R3, R0, 0x66, RZ ;  /* 0x0000006600037824 */ /* 0x000fe200078e02ff */
[----:B------:R-:W-:-:S02]  /*08f0*/  SHF.R.S32.HI R7, RZ, 0x1f, R6 ;  /* 0x0000001fff077819 */ /* 0x000fc40000011406 */
[----:B------:R-:W-:Y:S01]  /*0900*/  SHF.R.S32.HI R9, RZ, 0x1f, R8 ;  /* 0x0000001fff097819 */ /* 0x000fe20000011408 */
[----:B------:R-:W-:Y:S02]  /*0910*/  IMAD.IADD R0, R5, 0x1, R3 ;  /* 0x0000000105007824 */ /* 0x000fe400078e0203 */
[----:B------:R-:W-:-:S04]  /*0920*/  IMAD.WIDE.U32 R4, R4, 0x67, R6 ;  /* 0x0000006704047825 */ /* 0x000fc800078e0006 */
[----:B------:R-:W-:-:S04]  /*0930*/  IMAD R3, R0, 0x67, RZ ;  /* 0x0000006700037824 */ /* 0x000fc800078e02ff */
[----:B------:R-:W-:Y:S02]  /*0940*/  IMAD.IADD R0, R5, 0x1, R3 ;  /* 0x0000000105007824 */ /* 0x000fe400078e0203 */
[----:B------:R-:W-:-:S04]  /*0950*/  IMAD.WIDE.U32 R4, R4, 0x67, R8 ;  /* 0x0000006704047825 */ /* 0x000fc800078e0008 */
[----:B------:R-:W-:Y:S01]  /*0960*/  IMAD R3, R0, 0x67, RZ ;  /* 0x0000006700037824 */ /* 0x000fe200078e02ff */
[----:B------:R-:W-:-:S04]  /*0970*/  SHF.L.U32 R0, R4, 0x3, RZ ;  /* 0x0000000304007819 */ /* 0x000fc800000006ff */
[----:B------:R-:W-:Y:S02]  /*0980*/  IADD3 R5, PT, PT, R5, R3, RZ ;  /* 0x0000000305057210 */ /* 0x000fe40007ffe0ff */
[----:B------:R-:W-:Y:S02]  /*0990*/  IADD3 R20, P0, PT, R0, UR42, RZ ;  /* 0x0000002a00147c10 */ /* 0x000fe4000ff1e0ff */
[----:B------:R-:W-:-:S04]  /*09a0*/  SHF.L.U64.HI R5, R4, 0x3, R5 ;  /* 0x0000000304057819 */ /* 0x000fc80000010205 */
[----:B------:R-:W-:-:S05]  /*09b0*/  IADD3.X R21, PT, PT, R5, UR43, RZ, P0, !PT ;  /* 0x0000002b05157c10 */ /* 0x000fca00087fe4ff */
[----:B------:R-:W2:Y:S04]  /*09c0*/  LDG.E.64 R14, desc[UR38][R20.64+-0x670] ;  /* 0xfff99026140e7981 */ /* 0x000ea8000c1e1b00 */
[----:B------:R-:W2:Y:S04]  /*09d0*/  LDG.E.64 R18, desc[UR38][R20.64+-0x338] ;  /* 0xfffcc82614127981 */ /* 0x000ea8000c1e1b00 */
[----:B------:R-:W3:Y:S04]  /*09e0*/  LDG.E.64 R12, desc[UR38][R20.64] ;  /* 0x00000026140c7981 */ /* 0x000ee8000c1e1b00 */
[----:B------:R-:W4:Y:S01]  /*09f0*/  LDG.E.64 R6, desc[UR38][R20.64+0x338] ;  /* 0x0003382614067981 */ /* 0x000f22000c1e1b00 */
[----:B------:R-:W-:-:S03]  /*0a00*/  IADD3 R4, P0, PT, R0, UR40, RZ ;  /* 0x0000002800047c10 */ /* 0x000fc6000ff1e0ff */
[----:B------:R-:W5:Y:S01]  /*0a10*/  LDG.E.64 R10, desc[UR38][R20.64+0x670] ;  /* 0x00067026140a7981 */ /* 0x000f62000c1e1b00 */
[----:B------:R-:W-:-:S05]  /*0a20*/  IADD3.X R5, PT, PT, R5, UR41, RZ, P0, !PT ;  /* 0x0000002905057c10 */ /* 0x000fca00087fe4ff */
[----:B------:R-:W5:Y:S01]  /*0a30*/  LDG.E.64 R8, desc[UR38][R4.64] ;  /* 0x0000002604087981 */ /* 0x000f62000c1e1b00 */
[----:B--2---:R-:W-:-:S08]  /*0a40*/  DFMA R14, R18, -4, R14 ;  /* 0xc0100000120e782b */ /* 0x004fd0000000000e */
[----:B---3--:R-:W-:-:S08]  /*0a50*/  DFMA R12, R12, 6, R14 ;  /* 0x401800000c0c782b */ /* 0x008fd0000000000e */
[----:B----4-:R-:W-:-:S08]  /*0a60*/  DFMA R6, R6, -4, R12 ;  /* 0xc01000000606782b */ /* 0x010fd0000000000c */
[----:B-----5:R-:W-:-:S08]  /*0a70*/  DADD R6, R10, R6 ;  /* 0x000000000a067229 */ /* 0x020fd00000000006 */
[----:B------:R-:W-:-:S07]  /*0a80*/  DFMA R6, -R6, UR36, R8 ;  /* 0x0000002406067c2b */ /* 0x000fce0008000108 */
[----:B------:R0:W-:Y:S04]  /*0a90*/  STG.E.64 desc[UR38][R4.64], R6 ;  /* 0x0000000604007986 */ /* 0x0001e8000c101b26 */
.L_x_176:
[----:B------:R-:W-:Y:S05]  /*0aa0*/  BSYNC.RECONVERGENT B0 ;  /* 0x0000000000007941 */ /* 0x000fea0003800200 */
.L_x_175:
[----:B------:R-:W-:Y:S02]  /*0ab0*/  ISETP.NE.AND P2, PT, R36, RZ, PT ;  /* 0x000000ff2400720c */ /* 0x000fe40003f45270 */
[----:B------:R-:W-:Y:S02]  /*0ac0*/  IADD3 R34, P0, PT, RZ, R34, RZ ;  /* 0x00000022ff227210 */ /* 0x000fe40007f1e0ff */
[----:B------:R-:W-:-:S03]  /*0ad0*/  IADD3 R41, P1, PT, R22, R41, RZ ;  /* 0x0000002916297210 */ /* 0x000fc60007f3e0ff */
[----:B------:R-:W-:Y:S02]  /*0ae0*/  IMAD.U32.X R43, R33, 0x80, R43, P0 ;  /* 0x00000080212b7824 */ /* 0x000fe400000e042b */
[----:B------:R-:W-:-:S04]  /*0af0*/  IMAD.X R35, R23, 0x1, R35, P1 ;  /* 0x0000000117237824 */ /* 0x000fc800008e0623 */
[----:B------:R-:W-:Y:S05]  /*0b00*/  @P2 BRA `(.L_x_177) ;  /* 0xfffffff400d42947 */ /* 0x000fea000383ffff */
[----:B------:R-:W-:Y:S05]  /*0b10*/  BSYNC.RECONVERGENT B7 ;  /* 0x0000000000077941 */ /* 0x000fea0003800200 */
.L_x_169:
[----:B------:R-:W-:Y:S05]  /*0b20*/  EXIT ;  /* 0x000000000000794d */ /* 0x000fea0003800000 */
.L_x_178:
        /* <DEDUP_REMOVED lines=13> */
.L_x_426:


//--------------------- .text.nvkernel__Z3rhsv_F1L1850_40 --------------------------
	.section	.text.nvkernel__Z3rhsv_F1L1850_40,"ax",@progbits
	.align	128
        .global         nvkernel__Z3rhsv_F1L1850_40
        .type           nvkernel__Z3rhsv_F1L1850_40,@function
        .size           nvkernel__Z3rhsv_F1L1850_40,(.L_x_427 - nvkernel__Z3rhsv_F1L1850_40)
        .other          nvkernel__Z3rhsv_F1L1850_40,@"STO_CUDA_ENTRY STV_DEFAULT"
nvkernel__Z3rhsv_F1L1850_40:
.text.nvkernel__Z3rhsv_F1L1850_40:
        /* <DEDUP_REMOVED lines=11> */
[----:B------:R-:W-:Y:S01]  /*00b0*/  SHF.R.S32.HI R22, RZ, 0x1f, R22 ;  /* 0x0000001fff167819 */ /* 0x000fe20000011416 */
[----:B------:R-:W-:Y:S01]  /*00c0*/  IMAD.MOV.U32 R30, RZ, RZ, RZ ;  /* 0x000000ffff1e7224 */ /* 0x000fe200078e00ff */
[----:B------:R-:W-:Y:S01]  /*00d0*/  MOV R35, R16 ;  /* 0x0000001000237202 */ /* 0x000fe20000000f00 */
[----:B------:R-:W-:Y:S01]  /*00e0*/  IMAD.MOV.U32 R33, RZ, RZ, R34 ;  /* 0x000000ffff217224 */ /* 0x000fe200078e0022 */
[----:B------:R-:W2:Y:S03]  /*00f0*/  LDCU.64 UR38, c[0x0][0x358] ;  /* 0x00006b00ff2677ac */ /* 0x000ea60008000a00 */
[----:B------:R-:W3:Y:S01]  /*0100*/  LDC R32, c[0x0][0x370] ;  /* 0x0000dc00ff207b82 */ /* 0x000ee20000000800 */
[----:B------:R-:W4:Y:S01]  /*0110*/  LDCU UR45, c[0x0][0x380] ;  /* 0x00007000ff2d77ac */ /* 0x000f220008000800 */
[----:B------:R-:W0:Y:S01]  /*0120*/  LDCU UR44, c[0x0][0x388] ;  /* 0x00007100ff2c77ac */ /* 0x000e220008000800 */
[----:B------:R-:W0:Y:S01]  /*0130*/  LDCU.64 UR36, c[0x0][0x3a0] ;  /* 0x00007400ff2477ac */ /* 0x000e220008000a00 */
[----:B------:R-:W0:Y:S01]  /*0140*/  LDCU.128 UR40, c[0x0][0x390] ;  /* 0x00007200ff2877ac */ /* 0x000e220008000c00 */
[----:B-1----:R-:W-:-:S02]  /*0150*/  UIMAD.WIDE.U32 UR6, UR4, 0x80, URZ ;  /* 0x00000080040678a5 */ /* 0x002fc4000f8e00ff */
[----:B------:R-:W-:-:S04]  /*0160*/  USHF.L.U32 UR4, UR4, 0x7, URZ ;  /* 0x0000000704047899 */ /* 0x000fc800080006ff */
[C---:B0-----:R-:W-:Y:S01]  /*0170*/  LOP3.LUT R31, R23.reuse, UR6, RZ, 0xfc, !PT ;  /* 0x00000006171f7c12 */ /* 0x041fe2000f8efcff */
[----:B------:R-:W-:Y:S01]  /*0180*/  IMAD.U32 R36, RZ, RZ, UR6 ;  /* 0x00000006ff247e24 */ /* 0x000fe2000f8e00ff */
[----:B------:R-:W-:Y:S01]  /*0190*/  MOV R37, UR7 ;  /* 0x0000000700257c02 */ /* 0x000fe20008000f00 */
[----:B---3--:R-:W-:Y:S01]  /*01a0*/  IMAD.WIDE.U32 R18, R32, 0x80, RZ ;  /* 0x0000008020127825 */ /* 0x008fe200078e00ff */
[----:B--2-4-:R-:W-:-:S07]  /*01b0*/  LOP3.LUT R23, R23, UR4, RZ, 0xfc, !PT ;  /* 0x0000000417177c12 */ /* 0x014fce000f8efcff */
.L_x_183:
        /* <DEDUP_REMOVED lines=44> */
.L_x_180:
[----:B------:R-:W0:Y:S01]  /*0480*/  LDCU UR4, c[0x0][0x380] ;  /* 0x00007000ff0477ac */ /* 0x000e220008000800 */
[----:B------:R-:W-:Y:S01]  /*0490*/  IMAD.MOV.U32 R4, RZ, RZ, R2 ;  /* 0x000000ffff047224 */ /* 0x000fe200078e0002 */
[----:B------:R-:W-:Y:S02]  /*04a0*/  MOV R7, R22 ;  /* 0x0000001600077202 */ /* 0x000fe40000000f00 */
[----:B------:R-:W-:Y:S02]  /*04b0*/  MOV R20, 32@lo((nvkernel__Z3rhsv_F1L1850_40 + .L_x_21@srel)) ;  /* 0x0000000000147802 */ /* 0x000fe40000000f00 */
[----:B------:R-:W-:Y:S01]  /*04c0*/  MOV R21, 32@hi((nvkernel__Z3rhsv_F1L1850_40 + .L_x_21@srel)) ;  /* 0x0000000000157802 */ /* 0x000fe20000000f00 */
[----:B0-----:R-:W-:-:S07]  /*04d0*/  IMAD.U32 R6, RZ, RZ, UR4 ;  /* 0x00000004ff067e24 */ /* 0x001fce000f8e00ff */
[----:B------:R-:W-:Y:S05]  /*04e0*/  CALL.ABS.NOINC `(__cuda_sm20_div_s64) ;  /* 0x0000000000007943 */ /* 0x000fea0003c00000 */
.L_x_21:
[----:B------:R-:W-:Y:S05]  /*04f0*/  BSYNC.RECONVERGENT B6 ;  /* 0x0000000000067941 */ /* 0x000fea0003800200 */
.L_x_179:
[----:B------:R-:W-:Y:S01]  /*0500*/  ISETP.GE.U32.AND P0, PT, R31, R16, PT ;  /* 0x000000101f00720c */ /* 0x000fe20003f06070 */
[----:B------:R-:W-:Y:S03]  /*0510*/  BSSY.RECONVERGENT B0, `(.L_x_181) ;  /* 0x000002d000007945 */ /* 0x000fe60003800200 */
[----:B------:R-:W-:-:S13]  /*0520*/  ISETP.GE.AND.EX P0, PT, R37, R34, PT, P0 ;  /* 0x000000222500720c */ /* 0x000fda0003f06300 */
[----:B------:R-:W-:Y:S05]  /*0530*/  @P0 BRA `(.L_x_182) ;  /* 0x0000000000a80947 */ /* 0x000fea0003800000 */
[----:B------:R-:W-:Y:S01]  /*0540*/  IMAD.MOV.U32 R6, RZ, RZ, R30 ;  /* 0x000000ffff067224 */ /* 0x000fe200078e001e */
[C---:B------:R-:W-:Y:S01]  /*0550*/  IADD3 R5, PT, PT, -R4.reuse, RZ, RZ ;  /* 0x000000ff04057210 */ /* 0x040fe20007ffe1ff */
[----:B------:R-:W-:Y:S02]  /*0560*/  IMAD.MOV.U32 R7, RZ, RZ, R23 ;  /* 0x000000ffff077224 */ /* 0x000fe400078e0017 */
[----:B------:R-:W-:Y:S02]  /*0570*/  VIADD R4, R4, 0x1 ;  /* 0x0000000104047836 */ /* 0x000fe40000000000 */
[----:B------:R-:W-:-:S04]  /*0580*/  IMAD.HI.U32 R3, RZ, R2, R6 ;  /* 0x00000002ff037227 */ /* 0x000fc800078e0006 */
[----:B------:R-:W-:Y:S02]  /*0590*/  IMAD R3, R2, -0x5, R3 ;  /* 0xfffffffb02037824 */ /* 0x000fe400078e0203 */
[----:B------:R-:W-:Y:S01]  /*05a0*/  IMAD R2, R5, UR45, R2 ;  /* 0x0000002d05027c24 */ /* 0x000fe2000f8e0202 */
[--C-:B------:R-:W-:Y:S02]  /*05b0*/  SHF.R.S32.HI R5, RZ, 0x1f, R4.reuse ;  /* 0x0000001fff057819 */ /* 0x100fe40000011404 */
[----:B------:R-:W-:Y:S02]  /*05c0*/  SHF.R.S32.HI R0, RZ, 0x1f, R3 ;  /* 0x0000001fff007819 */ /* 0x000fe40000011403 */
[----:B------:R-:W-:Y:S01]  /*05d0*/  IADD3 R2, PT, PT, R2, UR44, RZ ;  /* 0x0000002c02027c10 */ /* 0x000fe2000fffe0ff */
[----:B------:R-:W-:-:S03]  /*05e0*/  IMAD.WIDE.U32 R4, R3, 0x66, R4 ;  /* 0x0000006603047825 */ /* 0x000fc600078e0004 */
[----:B------:R-:W-:Y:S01]  /*05f0*/  SHF.R.S32.HI R3, RZ, 0x1f, R2 ;  /* 0x0000001fff037819 */ /* 0x000fe20000011402 */
        /* <DEDUP_REMOVED lines=10> */
[----:B------:R-:W3:Y:S01]  /*06a0*/  LDG.E.64 R10, desc[UR38][R4.64+0x338] ;  /* 0x00033826040a7981 */ /* 0x000ee2000c1e1b00 */
[----:B------:R-:W-:-:S03]  /*06b0*/  IADD3 R2, P0, PT, R0, UR40, RZ ;  /* 0x0000002800027c10 */ /* 0x000fc6000ff1e0ff */
[----:B------:R-:W4:Y:S01]  /*06c0*/  LDG.E.64 R8, desc[UR38][R4.64+0x9a8] ;  /* 0x0009a82604087981 */ /* 0x000f22000c1e1b00 */
[----:B------:R-:W-:-:S05]  /*06d0*/  IADD3.X R3, PT, PT, R3, UR41, RZ, P0, !PT ;  /* 0x0000002903037c10 */ /* 0x000fca00087fe4ff */
[----:B------:R-:W5:Y:S01]  /*06e0*/  LDG.E.64 R6, desc[UR38][R2.64+0x338] ;  /* 0x0003382602067981 */ /* 0x000f62000c1e1b00 */
[----:B--2---:R-:W-:-:S08]  /*06f0*/  DMUL R12, R12, -4 ;  /* 0xc01000000c0c7828 */ /* 0x004fd00000000000 */
[----:B---3--:R-:W-:Y:S02]  /*0700*/  DFMA R10, R10, 5, R12 ;  /* 0x401400000a0a782b */ /* 0x008fe4000000000c */
[----:B------:R-:W2:Y:S06]  /*0710*/  LDG.E.64 R12, desc[UR38][R2.64+0x670] ;  /* 0x00067026020c7981 */ /* 0x000eac000c1e1b00 */
[----:B----4-:R-:W-:-:S08]  /*0720*/  DADD R8, R8, R10 ;  /* 0x0000000008087229 */ /* 0x010fd0000000000a */
[----:B-----5:R-:W-:-:S07]  /*0730*/  DFMA R20, -R8, UR36, R6 ;  /* 0x0000002408147c2b */ /* 0x020fce0008000106 */
[----:B------:R0:W-:Y:S04]  /*0740*/  STG.E.64 desc[UR38][R2.64+0x338], R20 ;  /* 0x0003381402007986 */ /* 0x0001e8000c101b26 */
[----:B------:R-:W3:Y:S04]  /*0750*/  LDG.E.64 R6, desc[UR38][R4.64+0xce0] ;  /* 0x000ce02604067981 */ /* 0x000ee8000c1e1b00 */
[----:B------:R-:W3:Y:S04]  /*0760*/  LDG.E.64 R10, desc[UR38][R4.64+0x338] ;  /* 0x00033826040a7981 */ /* 0x000ee8000c1e1b00 */
[----:B------:R-:W4:Y:S04]  /*0770*/  LDG.E.64 R8, desc[UR38][R4.64+0x670] ;  /* 0x0006702604087981 */ /* 0x000f28000c1e1b00 */
[----:B------:R-:W5:Y:S01]  /*0780*/  LDG.E.64 R14, desc[UR38][R4.64+0x9a8] ;  /* 0x0009a826040e7981 */ /* 0x000f62000c1e1b00 */
[----:B---3--:R-:W-:-:S08]  /*0790*/  DFMA R6, R10, -4, R6 ;  /* 0xc01000000a06782b */ /* 0x008fd00000000006 */
[----:B----4-:R-:W-:-:S08]  /*07a0*/  DFMA R6, R8, 6, R6 ;  /* 0x401800000806782b */ /* 0x010fd00000000006 */
[----:B-----5:R-:W-:-:S08]  /*07b0*/  DFMA R6, R14, -4, R6 ;  /* 0xc01000000e06782b */ /* 0x020fd00000000006 */
[----:B--2---:R-:W-:-:S07]  /*07c0*/  DFMA R6, -R6, UR36, R12 ;  /* 0x0000002406067c2b */ /* 0x004fce000800010c */
[----:B------:R0:W-:Y:S04]  /*07d0*/  STG.E.64 desc[UR38][R2.64+0x670], R6 ;  /* 0x0006700602007986 */ /* 0x0001e8000c101b26 */
.L_x_182:
[----:B------:R-:W-:Y:S05]  /*07e0*/  BSYNC.RECONVERGENT B0 ;  /* 0x0000000000007941 */ /* 0x000fea0003800200 */
.L_x_181:
[----:B------:R-:W-:Y:S02]  /*07f0*/  ISETP.NE.AND P2, PT, R36, RZ, PT ;  /* 0x000000ff2400720c */ /* 0x000fe40003f45270 */
[----:B------:R-:W-:Y:S02]  /*0800*/  IADD3 R30, P0, PT, RZ, R30, RZ ;  /* 0x0000001eff1e7210 */ /* 0x000fe40007f1e0ff */
[----:B------:R-:W-:-:S03]  /*0810*/  IADD3 R31, P1, PT, R18, R31, RZ ;  /* 0x0000001f121f7210 */ /* 0x000fc60007f3e0ff */
[----:B------:R-:W-:Y:S02]  /*0820*/  IMAD.U32.X R23, R32, 0x80, R23, P0 ;  /* 0x0000008020177824 */ /* 0x000fe400000e0417 */
[----:B------:R-:W-:-:S04]  /*0830*/  IMAD.X R37, R19, 0x1, R37, P1 ;  /* 0x0000000113257824 */ /* 0x000fc800008e0625 */
[----:B------:R-:W-:Y:S05]  /*0840*/  @P2 BRA `(.L_x_183) ;  /* 0xfffffff8005c2947 */ /* 0x000fea000383ffff */
[----:B------:R-:W-:Y:S05]  /*0850*/  EXIT ;  /* 0x000000000000794d */ /* 0x000fea0003800000 */
.L_x_184:
        /* <DEDUP_REMOVED lines=10> */
.L_x_427:


//--------------------- .text.nvkernel__Z3rhsv_F1L1810_38 --------------------------
	.section	.text.nvkernel__Z3rhsv_F1L1810_38,"ax",@progbits
	.align	128
        .global         nvkernel__Z3rhsv_F1L1810_38
        .type           nvkernel__Z3rhsv_F1L1810_38,@function
        .size           nvkernel__Z3rhsv_F1L1810_38,(.L_x_428 - nvkernel__Z3rhsv_F1L1810_38)
        .other          nvkernel__Z3rhsv_F1L1810_38,@"STO_CUDA_ENTRY STV_DEFAULT"
nvkernel__Z3rhsv_F1L1810_38:
.text.nvkernel__Z3rhsv_F1L1810_38:
        /* <DEDUP_REMOVED lines=13> */
[----:B------:R-:W1:Y:S01]  /*00d0*/  LDC.64 R22, c[0x0][0x3b0] ;  /* 0x0000ec00ff167b82 */ /* 0x000e620000000a00 */
[----:B------:R-:W2:Y:S01]  /*00e0*/  LDCU UR14, c[0x0][0x38c] ;  /* 0x00007180ff0e77ac */ /* 0x000ea20008000800 */
[----:B------:R-:W-:Y:S01]  /*00f0*/  HFMA2 R37, -RZ, RZ, 1.9306640625, -0.0027332305908203125 ;  /* 0x3fb99999ff257431 */ /* 0x000fe200000001ff */
[----:B------:R-:W2:Y:S01]  /*0100*/  S2R R43, SR_TID.X ;  /* 0x00000000002b7919 */ /* 0x000ea20000002100 */
[----:B------:R-:W-:Y:S01]  /*0110*/  IMAD.MOV.U32 R36, RZ, RZ, -0x66666666 ;  /* 0x9999999aff247424 */ /* 0x000fe200078e00ff */
[----:B------:R-:W3:Y:S01]  /*0120*/  LDCU.128 UR4, c[0x0][0x3c0] ;  /* 0x00007800ff0477ac */ /* 0x000ee20008000c00 */
[----:B------:R-:W-:Y:S01]  /*0130*/  BSSY.RECONVERGENT B7, `(.L_x_185) ;  /* 0x00000cc000077945 */ /* 0x000fe20003800200 */
[----:B------:R-:W-:Y:S01]  /*0140*/  SHF.R.S32.HI R47, RZ, 0x1f, R47 ;  /* 0x0000001fff2f7819 */ /* 0x000fe2000001142f */
[----:B------:R-:W4:Y:S01]  /*0150*/  LDC.64 R40, c[0x0][0x3b8] ;  /* 0x0000ee00ff287b82 */ /* 0x000f220000000a00 */
[----:B------:R-:W5:Y:S01]  /*0160*/  LDCU.128 UR8, c[0x0][0x3d0] ;  /* 0x00007a00ff0877ac */ /* 0x000f620008000c00 */
[----:B------:R-:W-:Y:S01]  /*0170*/  MOV R51, R18 ;  /* 0x0000001200337202 */ /* 0x000fe20000000f00 */
[----:B------:R-:W-:Y:S01]  /*0180*/  IMAD.MOV.U32 R53, RZ, RZ, R42 ;  /* 0x000000ffff357224 */ /* 0x000fe200078e002a */
[----:B------:R-:W0:Y:S04]  /*0190*/  LDCU.64 UR12, c[0x0][0x3e0] ;  /* 0x00007c00ff0c77ac */ /* 0x000e280008000a00 */
[----:B------:R-:W2:Y:S01]  /*01a0*/  LDC R44, c[0x0][0x370] ;  /* 0x0000dc00ff2c7b82 */ /* 0x000ea20000000800 */
[----:B------:R-:W0:Y:S01]  /*01b0*/  LDCU.64 UR36, c[0x0][0x358] ;  /* 0x00006b00ff2477ac */ /* 0x000e220008000a00 */
[----:B------:R-:W0:Y:S01]  /*01c0*/  LDCU UR47, c[0x0][0x380] ;  /* 0x00007000ff2f77ac */ /* 0x000e220008000800 */
[----:B---3--:R-:W-:-:S02]  /*01d0*/  DMUL R36, R36, UR6 ;  /* 0x0000000624247c28 */ /* 0x008fc40008000000 */
[C---:B-1----:R-:W-:Y:S01]  /*01e0*/  DMUL R38, R22.reuse, UR4 ;  /* 0x0000000416267c28 */ /* 0x042fe20008000000 */
[----:B------:R-:W1:Y:S01]  /*01f0*/  LDCU UR48, c[0x0][0x384] ;  /* 0x00007080ff3077ac */ /* 0x000e620008000800 */
[C---:B-----5:R-:W-:Y:S02]  /*0200*/  DMUL R34, R22.reuse, UR8 ;  /* 0x0000000816227c28 */ /* 0x060fe40008000000 */
[C---:B------:R-:W-:Y:S01]  /*0210*/  DMUL R32, R22.reuse, UR10 ;  /* 0x0000000a16207c28 */ /* 0x040fe20008000000 */
[----:B------:R-:W3:Y:S01]  /*0220*/  LDCU UR46, c[0x0][0x390] ;  /* 0x00007200ff2e77ac */ /* 0x000ee20008000800 */
[----:B0-----:R-:W-:Y:S01]  /*0230*/  IMAD.WIDE.U32 R2, R0, 0x80, RZ ;  /* 0x0000008000027825 */ /* 0x001fe200078e00ff */
[C---:B----4-:R-:W-:Y:S02]  /*0240*/  DMUL R40, R22.reuse, R40 ;  /* 0x0000002816287228 */ /* 0x050fe40000000000 */
[----:B------:R-:W-:Y:S01]  /*0250*/  DMUL R22, R22, UR12 ;  /* 0x0000000c16167c28 */ /* 0x000fe20008000000 */
[----:B--2---:R-:W-:Y:S01]  /*0260*/  VIADD R49, R43, UR14 ;  /* 0x0000000e2b317c36 */ /* 0x004fe20008000000 */
[----:B------:R-:W-:Y:S01]  /*0270*/  LOP3.LUT R43, R2, R43, RZ, 0xfc, !PT ;  /* 0x0000002b022b7212 */ /* 0x000fe200078efcff */
[----:B------:R-:W-:Y:S01]  /*0280*/  IMAD.MOV.U32 R45, RZ, RZ, R3 ;  /* 0x000000ffff2d7224 */ /* 0x000fe200078e0003 */
[----:B------:R-:W-:Y:S01]  /*0290*/  SHF.R.S32.HI R2, RZ, 0x1f, R46 ;  /* 0x0000001fff027819 */ /* 0x000fe2000001142e */
[----:B------:R-:W0:Y:S01]  /*02a0*/  LDCU.64 UR38, c[0x0][0x380] ;  /* 0x00007000ff2677ac */ /* 0x000e220008000a00 */
[----:B------:R-:W-:Y:S01]  /*02b0*/  LEA R49, R0, R49, 0x7 ;  /* 0x0000003100317211 */ /* 0x000fe200078e38ff */
[----:B------:R-:W-:Y:S01]  /*02c0*/  IMAD.WIDE.U32 R30, R44, 0x80, RZ ;  /* 0x000000802c1e7825 */ /* 0x000fe200078e00ff */
[----:B------:R-:W2:Y:S01]  /*02d0*/  LDCU.64 UR44, c[0x0][0x398] ;  /* 0x00007300ff2c77ac */ /* 0x000ea20008000a00 */
[----:B-1----:R-:W4:Y:S05]  /*02e0*/  LDCU.128 UR40, c[0x0][0x3a0] ;  /* 0x00007400ff2877ac */ /* 0x002f2a0008000c00 */
.L_x_193:
        /* <DEDUP_REMOVED lines=29> */
.L_x_187:
[----:B------:R-:W1:Y:S01]  /*04c0*/  LDCU UR4, c[0x0][0x380] ;  /* 0x00007000ff0477ac */ /* 0x000e620008000800 */
[----:B------:R-:W-:Y:S01]  /*04d0*/  IMAD.MOV.U32 R4, RZ, RZ, R43 ;  /* 0x000000ffff047224 */ /* 0x000fe200078e002b */
[----:B------:R-:W-:Y:S01]  /*04e0*/  MOV R7, R2 ;  /* 0x0000000200077202 */ /* 0x000fe20000000f00 */
[----:B------:R-:W-:Y:S01]  /*04f0*/  IMAD.MOV.U32 R5, RZ, RZ, R45 ;  /* 0x000000ffff057224 */ /* 0x000fe200078e002d */
[----:B------:R-:W-:Y:S02]  /*0500*/  MOV R20, 32@lo((nvkernel__Z3rhsv_F1L1810_38 + .L_x_22@srel)) ;  /* 0x0000000000147802 */ /* 0x000fe40000000f00 */
[----:B------:R-:W-:Y:S01]  /*0510*/  MOV R21, 32@hi((nvkernel__Z3rhsv_F1L1810_38 + .L_x_22@srel)) ;  /* 0x0000000000157802 */ /* 0x000fe20000000f00 */
[----:B-1----:R-:W-:-:S07]  /*0520*/  IMAD.U32 R6, RZ, RZ, UR4 ;  /* 0x00000004ff067e24 */ /* 0x002fce000f8e00ff */
[----:B0-234-:R-:W-:Y:S05]  /*0530*/  CALL.ABS.NOINC `(__cuda_sm20_div_s64) ;  /* 0x0000000000007943 */ /* 0x01dfea0003c00000 */
.L_x_22:
[----:B------:R-:W-:Y:S02]  /*0540*/  MOV R16, R4 ;  /* 0x0000000400107202 */ /* 0x000fe40000000f00 */
[----:B------:R-:W-:-:S07]  /*0550*/  MOV R17, R5 ;  /* 0x0000000500117202 */ /* 0x000fce0000000f00 */
.L_x_188:
[----:B0-234-:R-:W-:Y:S05]  /*0560*/  BSYNC.RECONVERGENT B6 ;  /* 0x0000000000067941 */ /* 0x01dfea0003800200 */
.L_x_186:
        /* <DEDUP_REMOVED lines=23> */
.L_x_190:
[----:B------:R-:W0:Y:S01]  /*06e0*/  LDCU UR4, c[0x0][0x384] ;  /* 0x00007080ff0477ac */ /* 0x000e220008000800 */
[----:B------:R-:W-:Y:S01]  /*06f0*/  IMAD.MOV.U32 R4, RZ, RZ, R16 ;  /* 0x000000ffff047224 */ /* 0x000fe200078e0010 */
[----:B------:R-:W-:Y:S01]  /*0700*/  MOV R7, R47 ;  /* 0x0000002f00077202 */ /* 0x000fe20000000f00 */
[----:B------:R-:W-:Y:S01]  /*0710*/  IMAD.MOV.U32 R5, RZ, RZ, R17 ;  /* 0x000000ffff057224 */ /* 0x000fe200078e0011 */
[----:B------:R-:W-:Y:S02]  /*0720*/  MOV R20, 32@lo((nvkernel__Z3rhsv_F1L1810_38 + .L_x_23@srel)) ;  /* 0x0000000000147802 */ /* 0x000fe40000000f00 */
[----:B------:R-:W-:Y:S01]  /*0730*/  MOV R21, 32@hi((nvkernel__Z3rhsv_F1L1810_38 + .L_x_23@srel)) ;  /* 0x0000000000157802 */ /* 0x000fe20000000f00 */
[----:B0-----:R-:W-:-:S07]  /*0740*/  IMAD.U32 R6, RZ, RZ, UR4 ;  /* 0x00000004ff067e24 */ /* 0x001fce000f8e00ff */
[----:B------:R-:W-:Y:S05]  /*0750*/  CALL.ABS.NOINC `(__cuda_sm20_div_s64) ;  /* 0x0000000000007943 */ /* 0x000fea0003c00000 */
.L_x_23:
[----:B------:R-:W-:Y:S05]  /*0760*/  BSYNC.RECONVERGENT B6 ;  /* 0x0000000000067941 */ /* 0x000fea0003800200 */
.L_x_189:
[----:B------:R-:W-:Y:S01]  /*0770*/  ISETP.GE.U32.AND P0, PT, R43, R18, PT ;  /* 0x000000122b00720c */ /* 0x000fe20003f06070 */
[----:B------:R-:W-:Y:S03]  /*0780*/  BSSY.RECONVERGENT B0, `(.L_x_191) ;  /* 0x0000061000007945 */ /* 0x000fe60003800200 */
[----:B------:R-:W-:-:S13]  /*0790*/  ISETP.GE.AND.EX P0, PT, R45, R42, PT, P0 ;  /* 0x0000002a2d00720c */ /* 0x000fda0003f06300 */
[----:B------:R-:W-:Y:S05]  /*07a0*/  @P0 BRA `(.L_x_192) ;  /* 0x0000000400780947 */ /* 0x000fea0003800000 */
[----:B------:R-:W-:Y:S01]  /*07b0*/  VIADD R3, R4, 0x1 ;  /* 0x0000000104037836 */ /* 0x000fe20000000000 */
[----:B------:R-:W-:Y:S01]  /*07c0*/  UIADD3 UR4, UPT, UPT, -UR38, URZ, URZ ;  /* 0x000000ff26047290 */ /* 0x000fe2000fffe1ff */
[----:B------:R-:W-:Y:S02]  /*07d0*/  IMAD.MOV R9, RZ, RZ, -R4 ;  /* 0x000000ffff097224 */ /* 0x000fe400078e0a04 */
[----:B------:R-:W-:Y:S01]  /*07e0*/  IMAD.WIDE.U32 R4, R3, 0x14b88, RZ ;  /* 0x00014b8803047825 */ /* 0x000fe200078e00ff */
[----:B------:R-:W-:-:S03]  /*07f0*/  SHF.R.S32.HI R0, RZ, 0x1f, R3 ;  /* 0x0000001fff007819 */ /* 0x000fc60000011403 */
[----:B------:R-:W-:Y:S02]  /*0800*/  IMAD R6, R9, UR39, R16 ;  /* 0x0000002709067c24 */ /* 0x000fe4000f8e0210 */
[----:B------:R-:W-:Y:S02]  /*0810*/  IMAD R7, R0, 0x14b88, RZ ;  /* 0x00014b8800077824 */ /* 0x000fe400078e02ff */
[----:B------:R-:W-:Y:S02]  /*0820*/  VIADD R6, R6, UR46 ;  /* 0x0000002e06067c36 */ /* 0x000fe40008000000 */
[----:B------:R-:W-:Y:S01]  /*0830*/  IMAD R16, R16, UR4, R49 ;  /* 0x0000000410107c24 */ /* 0x000fe2000f8e0231 */
[----:B------:R-:W-:-:S03]  /*0840*/  IADD3 R5, PT, PT, R5, R7, RZ ;  /* 0x0000000705057210 */ /* 0x000fc60007ffe0ff */
[----:B------:R-:W-:-:S04]  /*0850*/  IMAD.WIDE R4, R6, 0x8, R4 ;  /* 0x0000000806047825 */ /* 0x000fc800078e0204 */
[----:B------:R-:W-:-:S03]  /*0860*/  IMAD.WIDE R4, R16, 0x338, R4 ;  /* 0x0000033810047825 */ /* 0x000fc600078e0204 */
        /* <DEDUP_REMOVED lines=8> */
[----:B------:R-:W-:Y:S02]  /*08f0*/  SHF.R.S32.HI R7, RZ, 0x1f, R6 ;  /* 0x0000001fff077819 */ /* 0x000fe40000011406 */
[----:B------:R-:W-:Y:S01]  /*0900*/  SHF.R.S32.HI R17, RZ, 0x1f, R16 ;  /* 0x0000001fff117819 */ /* 0x000fe20000011410 */
[----:B------:R-:W-:-:S04]  /*0910*/  IMAD.WIDE.U32 R6, R3, 0x66, R6 ;  /* 0x0000006603067825 */ /* 0x000fc800078e0006 */
[----:B------:R-:W-:-:S04]  /*0920*/  IMAD R3, R0, 0x66, RZ ;  /* 0x0000006600037824 */ /* 0x000fc800078e02ff */
[----:B------:R-:W-:Y:S02]  /*0930*/  IMAD.IADD R0, R7, 0x1, R3 ;  /* 0x0000000107007824 */ /* 0x000fe400078e0203 */
[----:B------:R-:W-:-:S04]  /*0940*/  IMAD.WIDE.U32 R6, R6, 0x66, R16 ;  /* 0x0000006606067825 */ /* 0x000fc800078e0010 */
[----:B------:R-:W-:Y:S01]  /*0950*/  IMAD R3, R0, 0x66, RZ ;  /* 0x0000006600037824 */ /* 0x000fe200078e02ff */
[----:B------:R-:W-:-:S04]  /*0960*/  LEA R0, P0, R6, UR42, 0x3 ;  /* 0x0000002a06007c11 */ /* 0x000fc8000f8018ff */
[----:B------:R-:W-:-:S04]  /*0970*/  IADD3 R3, PT, PT, R7, R3, RZ ;  /* 0x0000000307037210 */ /* 0x000fc80007ffe0ff */
[----:B------:R-:W-:Y:S01]  /*0980*/  LEA.HI.X R3, R6, UR43, R3, 0x3, P0 ;  /* 0x0000002b06037c11 */ /* 0x000fe200080f1c03 */
[----:B--2---:R-:W-:-:S08]  /*0990*/  DFMA R8, R12, -2, R8 ;  /* 0xc00000000c08782b */ /* 0x004fd00000000008 */
[----:B---3--:R-:W-:Y:S01]  /*09a0*/  DADD R10, R10, R8 ;  /* 0x000000000a0a7229 */ /* 0x008fe20000000008 */
[----:B------:R-:W-:-:S05]  /*09b0*/  IADD3 R8, P0, PT, R26, 0x1000000, RZ ;  /* 0x010000001a087810 */ /* 0x000fca0007f1e0ff */
[----:B------:R-:W-:Y:S02]  /*09c0*/  IMAD.X R9, RZ, RZ, R27, P0 ;  /* 0x000000ffff097224 */ /* 0x000fe400000e061b */
[----:B----4-:R-:W-:Y:S01]  /*09d0*/  DFMA R10, R40, R10, R4 ;  /* 0x0000000a280a722b */ /* 0x010fe20000000004 */
[----:B------:R-:W-:Y:S02]  /*09e0*/  IADD3 R6, P0, PT, R28, 0x1000000, RZ ;  /* 0x010000001c067810 */ /* 0x000fe40007f1e0ff */
[----:B------:R-:W-:-:S04]  /*09f0*/  IADD3 R4, P1, PT, R0, 0x1000000, RZ ;  /* 0x0100000000047810 */ /* 0x000fc80007f3e0ff */
[----:B------:R-:W-:Y:S01]  /*0a00*/  IADD3.X R5, PT, PT, RZ, R3, RZ, P1, !PT ;  /* 0x00000003ff057210 */ /* 0x000fe20000ffe4ff */
[----:B------:R0:W-:Y:S01]  /*0a10*/  STG.E.64 desc[UR36][R28.64], R10 ;  /* 0x0000000a1c007986 */ /* 0x0001e2000c101b24 */
[----:B------:R-:W-:-:S03]  /*0a20*/  IMAD.X R7, RZ, RZ, R29, P0 ;  /* 0x000000ffff077224 */ /* 0x000fc600000e061d */
[----:B------:R-:W2:Y:S04]  /*0a30*/  LDG.E.64 R16, desc[UR36][R4.64+-0x7e7538] ;  /* 0x818ac82404107981 */ /* 0x000ea8000c1e1b00 */
[----:B------:R-:W2:Y:S04]  /*0a40*/  LDG.E.64 R20, desc[UR36][R4.64+-0x7e7540] ;  /* 0x818ac02404147981 */ /* 0x000ea8000c1e1b00 */
[----:B------:R-:W3:Y:S04]  /*0a50*/  LDG.E.64 R12, desc[UR36][R8.64+-0x7beb08] ;  /* 0x8414f824080c7981 */ /* 0x000ee8000c1e1b00 */
[----:B------:R-:W3:Y:S04]  /*0a60*/  LDG.E.64 R14, desc[UR36][R8.64+-0x7be7d0] ;  /* 0x84183024080e7981 */ /* 0x000ee8000c1e1b00 */
[----:B0-----:R-:W4:Y:S04]  /*0a70*/  LDG.E.64 R10, desc[UR36][R6.64+-0x7be7d0] ;  /* 0x84183024060a7981 */ /* 0x001f28000c1e1b00 */
[----:B------:R-:W5:Y:S01]  /*0a80*/  LDG.E.64 R24, desc[UR36][R8.64+-0x7be498] ;  /* 0x841b682408187981 */ /* 0x000f62000c1e1b00 */
[----:B--2---:R-:W-:-:S03]  /*0a90*/  DADD R16, R16, -R20 ;  /* 0x0000000010107229 */ /* 0x004fc60000000814 */
[----:B------:R-:W2:Y:S01]  /*0aa0*/  LDG.E.64 R20, desc[UR36][R6.64+0x83060] ;  /* 0x0830602406147981 */ /* 0x000ea2000c1e1b00 */
[----:B---3--:R-:W-:-:S04]  /*0ab0*/  DFMA R12, R14, -2, R12 ;  /* 0xc00000000e0c782b */ /* 0x008fc8000000000c */
[----:B----4-:R-:W-:-:S04]  /*0ac0*/  DFMA R10, R36, R16, R10 ;  /* 0x00000010240a722b */ /* 0x010fc8000000000a */
[----:B-----5:R-:W-:-:S08]  /*0ad0*/  DADD R12, R24, R12 ;  /* 0x00000000180c7229 */ /* 0x020fd0000000000c */
[----:B------:R-:W-:-:S07]  /*0ae0*/  DFMA R14, R38, R12, R10 ;  /* 0x0000000c260e722b */ /* 0x000fce000000000a */
[----:B------:R0:W-:Y:S04]  /*0af0*/  STG.E.64 desc[UR36][R6.64+-0x7be7d0], R14 ;  /* 0x8418300e06007986 */ /* 0x0001e8000c101b24 */
[----:B------:R-:W3:Y:S04]  /*0b00*/  LDG.E.64 R12, desc[UR36][R8.64+0x83060] ;  /* 0x08306024080c7981 */ /* 0x000ee8000c1e1b00 */
[----:B------:R-:W4:Y:S04]  /*0b10*/  LDG.E.64 R10, desc[UR36][R4.64+0x31588] ;  /* 0x03158824040a7981 */ /* 0x000f28000c1e1b00 */
[----:B------:R-:W4:Y:S04]  /*0b20*/  LDG.E.64 R16, desc[UR36][R4.64+0x31580] ;  /* 0x0315802404107981 */ /* 0x000f28000c1e1b00 */
[----:B0-----:R-:W3:Y:S04]  /*0b30*/  LDG.E.64 R14, desc[UR36][R8.64+0x82d28] ;  /* 0x082d2824080e7981 */ /* 0x001ee8000c1e1b00 */
[----:B------:R-:W5:Y:S01]  /*0b40*/  LDG.E.64 R24, desc[UR36][R8.64+0x83398] ;  /* 0x0833982408187981 */ /* 0x000f62000c1e1b00 */
[----:B----4-:R-:W-:-:S02]  /*0b50*/  DADD R10, R10, -R16 ;  /* 0x000000000a0a7229 */ /* 0x010fc40000000810 */
[----:B---3--:R-:W-:-:S06]  /*0b60*/  DFMA R12, R12, -2, R14 ;  /* 0xc00000000c0c782b */ /* 0x008fcc000000000e */
[----:B--2---:R-:W-:Y:S02]  /*0b70*/  DFMA R20, R36, R10, R20 ;  /* 0x0000000a2414722b */ /* 0x004fe40000000014 */
[----:B-----5:R-:W-:Y:S01]  /*0b80*/  DADD R12, R24, R12 ;  /* 0x00000000180c7229 */ /* 0x020fe2000000000c */
[----:B------:R-:W-:-:S07]  /*0b90*/  IADD3 R10, P0, PT, R26, 0x2000000, RZ ;  /* 0x020000001a0a7810 */ /* 0x000fce0007f1e0ff */
[----:B------:R-:W-:Y:S01]  /*0ba0*/  DFMA R16, R34, R12, R20 ;  /* 0x0000000c2210722b */ /* 0x000fe20000000014 */
[----:B------:R-:W-:Y:S02]  /*0bb0*/  IADD3 R12, P1, PT, R0, 0x2000000, RZ ;  /* 0x02000000000c7810 */ /* 0x000fe40007f3e0ff */
[----:B------:R-:W-:-:S03]  /*0bc0*/  IADD3.X R11, PT, PT, RZ, R27, RZ, P0, !PT ;  /* 0x0000001bff0b7210 */ /* 0x000fc600007fe4ff */
[----:B------:R-:W-:Y:S01]  /*0bd0*/  IMAD.X R13, RZ, RZ, R3, P1 ;  /* 0x000000ffff0d7224 */ /* 0x000fe200008e0603 */
[----:B------:R0:W-:Y:S01]  /*0be0*/  STG.E.64 desc[UR36][R6.64+0x83060], R16 ;  /* 0x0830601006007986 */ /* 0x0001e2000c101b24 */
[----:B------:R-:W-:-:S03]  /*0bf0*/  IADD3 R20, P0, PT, R28, 0x2000000, RZ ;  /* 0x020000001c147810 */ /* 0x000fc60007f1e0ff */
[----:B------:R-:W2:Y:S01]  /*0c00*/  LDG.E.64 R14, desc[UR36][R10.64+-0x73b770] ;  /* 0x8c4890240a0e7981 */ /* 0x000ea2000c1e1b00 */
[----:B------:R-:W-:-:S03]  /*0c10*/  IADD3.X R21, PT, PT, RZ, R29, RZ, P0, !PT ;  /* 0x0000001dff157210 */ /* 0x000fc600007fe4ff */
[----:B------:R-:W3:Y:S04]  /*0c20*/  LDG.E.64 R8, desc[UR36][R12.64+-0x7b5fb8] ;  /* 0x84a048240c087981 */ /* 0x000ee8000c1e1b00 */
[----:B------:R-:W3:Y:S04]  /*0c30*/  LDG.E.64 R4, desc[UR36][R12.64+-0x7b5fc0] ;  /* 0x84a040240c047981 */ /* 0x000ee8000c1e1b00 */
[----:B0-----:R-:W2:Y:S04]  /*0c40*/  LDG.E.64 R16, desc[UR36][R10.64+-0x73baa8] ;  /* 0x8c4558240a107981 */ /* 0x001ea8000c1e1b00 */
[----:B------:R-:W4:Y:S04]  /*0c50*/  LDG.E.64 R26, desc[UR36][R10.64+-0x73b438] ;  /* 0x8c4bc8240a1a7981 */ /* 0x000f28000c1e1b00 */
[----:B------:R-:W5:Y:S01]  /*0c60*/  LDG.E.64 R24, desc[UR36][R20.64+-0x73b770] ;  /* 0x8c48902414187981 */ /* 0x000f62000c1e1b00 */
[----:B---3--:R-:W-:-:S02]  /*0c70*/  DADD R4, R8, -R4 ;  /* 0x0000000008047229 */ /* 0x008fc40000000804 */
[----:B--2---:R-:W-:Y:S01]  /*0c80*/  DFMA R14, R14, -2, R16 ;  /* 0xc00000000e0e782b */ /* 0x004fe20000000010 */
[----:B------:R-:W2:Y:S07]  /*0c90*/  LDG.E.64 R16, desc[UR36][R20.64+0x1060c0] ;  /* 0x1060c02414107981 */ /* 0x000eae000c1e1b00 */
[----:B----4-:R-:W-:Y:S02]  /*0ca0*/  DADD R14, R26, R14 ;  /* 0x000000001a0e7229 */ /* 0x010fe4000000000e */
[----:B-----5:R-:W-:-:S08]  /*0cb0*/  DFMA R4, R36, R4, R24 ;  /* 0x000000042404722b */ /* 0x020fd00000000018 */
[----:B------:R-:W-:-:S07]  /*0cc0*/  DFMA R26, R32, R14, R4 ;  /* 0x0000000e201a722b */ /* 0x000fce0000000004 */
        /* <DEDUP_REMOVED lines=12> */
.L_x_192:
[----:B------:R-:W-:Y:S05]  /*0d90*/  BSYNC.RECONVERGENT B0 ;  /* 0x0000000000007941 */ /* 0x000fea0003800200 */
.L_x_191:
[----:B------:R-:W-:Y:S01]  /*0da0*/  ISETP.NE.AND P1, PT, R46, RZ, PT ;  /* 0x000000ff2e00720c */ /* 0x000fe20003f25270 */
[----:B------:R-:W-:Y:S01]  /*0db0*/  IMAD R49, R44, 0x80, R49 ;  /* 0x000000802c317824 */ /* 0x000fe200078e0231 */
[----:B------:R-:W-:-:S05]  /*0dc0*/  IADD3 R43, P0, PT, R30, R43, RZ ;  /* 0x0000002b1e2b7210 */ /* 0x000fca0007f1e0ff */
[----:B------:R-:W-:-:S06]  /*0dd0*/  IMAD.X R45, R31, 0x1, R45, P0 ;  /* 0x000000011f2d7824 */ /* 0x000fcc00000e062d */
[----:B------:R-:W-:Y:S05]  /*0de0*/  @P1 BRA `(.L_x_193) ;  /* 0xfffffff400401947 */ /* 0x000fea000383ffff */
[----:B------:R-:W-:Y:S05]  /*0df0*/  BSYNC.RECONVERGENT B7 ;  /* 0x0000000000077941 */ /* 0x000fea0003800200 */
.L_x_185:
[----:B------:R-:W-:Y:S05]  /*0e00*/  EXIT ;  /* 0x000000000000794d */ /* 0x000fea0003800000 */
.L_x_194:
        /* <DEDUP_REMOVED lines=15> */
.L_x_428:


//--------------------- .text.nvkernel__Z3rhsv_F1L1780_36 --------------------------
	.section	.text.nvkernel__Z3rhsv_F1L1780_36,"ax",@progbits
	.align	128
        .global         nvkernel__Z3rhsv_F1L1780_36
        .type           nvkernel__Z3rhsv_F1L1780_36,@function
        .size           nvkernel__Z3rhsv_F1L1780_36,(.L_x_429 - nvkernel__Z3rhsv_F1L1780_36)
        .other          nvkernel__Z3rhsv_F1L1780_36,@"STO_CUDA_ENTRY STV_DEFAULT"
nvkernel__Z3rhsv_F1L1780_36:
.text.nvkernel__Z3rhsv_F1L1780_36:
        /* <DEDUP_REMOVED lines=13> */
[----:B------:R-:W0:Y:S01]  /*00d0*/  LDCU UR6, c[0x0][0x38c] ;  /* 0x00007180ff0677ac */ /* 0x000e220008000800 */
[----:B------:R-:W1:Y:S01]  /*00e0*/  LDC R40, c[0x0][0x370] ;  /* 0x0000dc00ff287b82 */ /* 0x000e620000000800 */
[----:B------:R-:W-:Y:S01]  /*00f0*/  HFMA2 R37, -RZ, RZ, 1.9892578125, 85.3125 ;  /* 0x3ff55555ff257431 */ /* 0x000fe200000001ff */
[----:B------:R-:W2:Y:S01]  /*0100*/  S2R R2, SR_CTAID.X ;  /* 0x0000000000027919 */ /* 0x000ea20000002500 */
[----:B------:R-:W3:Y:S01]  /*0110*/  LDCU.64 UR4, c[0x0][0x3b0] ;  /* 0x00007600ff0477ac */ /* 0x000ee20008000a00 */
[----:B------:R-:W-:Y:S02]  /*0120*/  HFMA2 R32, -RZ, RZ, 85.3125, 85.3125 ;  /* 0x55555555ff207431 */ /* 0x000fe400000001ff */
[----:B------:R-:W-:Y:S01]  /*0130*/  IMAD.MOV.U32 R36, RZ, RZ, 0x55555555 ;  /* 0x55555555ff247424 */ /* 0x000fe200078e00ff */
[----:B------:R-:W-:Y:S01]  /*0140*/  MOV R34, 0xf5c28f5b ;  /* 0xf5c28f5b00227802 */ /* 0x000fe20000000f00 */
[----:B------:R-:W-:Y:S01]  /*0150*/  IMAD.MOV.U32 R35, RZ, RZ, 0x3fff5c28 ;  /* 0x3fff5c28ff237424 */ /* 0x000fe200078e00ff */
[----:B------:R-:W-:Y:S01]  /*0160*/  MOV R23, 0x3fdeb851 ;  /* 0x3fdeb85100177802 */ /* 0x000fe20000000f00 */
[----:B------:R-:W-:Y:S01]  /*0170*/  IMAD.MOV.U32 R33, RZ, RZ, 0x3fc55555 ;  /* 0x3fc55555ff217424 */ /* 0x000fe200078e00ff */
[----:B------:R-:W-:Y:S01]  /*0180*/  BSSY.RECONVERGENT B7, `(.L_x_195) ;  /* 0x00000b4000077945 */ /* 0x000fe20003800200 */
[----:B------:R-:W-:Y:S01]  /*0190*/  IMAD.MOV.U32 R22, RZ, RZ, -0x147ae14a ;  /* 0xeb851eb6ff167424 */ /* 0x000fe200078e00ff */
[----:B------:R-:W-:Y:S01]  /*01a0*/  SHF.R.S32.HI R43, RZ, 0x1f, R43 ;  /* 0x0000001fff2b7819 */ /* 0x000fe2000001142b */
[----:B------:R-:W-:Y:S01]  /*01b0*/  IMAD.MOV.U32 R49, RZ, RZ, R38 ;  /* 0x000000ffff317224 */ /* 0x000fe200078e0026 */
[----:B------:R-:W-:Y:S01]  /*01c0*/  MOV R47, R18 ;  /* 0x00000012002f7202 */ /* 0x000fe20000000f00 */
[----:B------:R-:W4:Y:S01]  /*01d0*/  LDCU.64 UR38, c[0x0][0x358] ;  /* 0x00006b00ff2677ac */ /* 0x000f220008000a00 */
[----:B------:R-:W0:Y:S01]  /*01e0*/  LDCU.64 UR36, c[0x0][0x3b0] ;  /* 0x00007600ff2477ac */ /* 0x000e220008000a00 */
[----:B---3--:R-:W-:-:S02]  /*01f0*/  DMUL R36, R36, UR4 ;  /* 0x0000000424247c28 */ /* 0x008fc40008000000 */
[----:B------:R-:W-:Y:S01]  /*0200*/  DMUL R34, R34, UR4 ;  /* 0x0000000422227c28 */ /* 0x000fe20008000000 */
[----:B-1----:R-:W-:Y:S01]  /*0210*/  IMAD.WIDE.U32 R30, R40, 0x80, RZ ;  /* 0x00000080281e7825 */ /* 0x002fe200078e00ff */
[----:B------:R-:W-:Y:S01]  /*0220*/  DMUL R32, R32, UR4 ;  /* 0x0000000420207c28 */ /* 0x000fe20008000000 */
[----:B------:R-:W1:Y:S01]  /*0230*/  LDCU UR45, c[0x0][0x380] ;  /* 0x00007000ff2d77ac */ /* 0x000e620008000800 */
[----:B------:R-:W-:Y:S01]  /*0240*/  DMUL R22, R22, -UR4 ;  /* 0x8000000416167c28 */ /* 0x000fe20008000000 */
[----:B0-----:R-:W-:Y:S01]  /*0250*/  VIADD R45, R39, UR6 ;  /* 0x00000006272d7c36 */ /* 0x001fe20008000000 */
[----:B------:R-:W0:Y:S04]  /*0260*/  LDCU UR48, c[0x0][0x384] ;  /* 0x00007080ff3077ac */ /* 0x000e280008000800 */
[C---:B--2---:R-:W-:Y:S01]  /*0270*/  LEA R45, R2.reuse, R45, 0x7 ;  /* 0x0000002d022d7211 */ /* 0x044fe200078e38ff */
[----:B------:R-:W-:Y:S01]  /*0280*/  IMAD.WIDE.U32 R2, R2, 0x80, RZ ;  /* 0x0000008002027825 */ /* 0x000fe200078e00ff */
[----:B------:R-:W2:Y:S03]  /*0290*/  LDCU UR44, c[0x0][0x390] ;  /* 0x00007200ff2c77ac */ /* 0x000ea60008000800 */
[----:B------:R-:W-:Y:S01]  /*02a0*/  IMAD.MOV.U32 R41, RZ, RZ, R3 ;  /* 0x000000ffff297224 */ /* 0x000fe200078e0003 */
[----:B------:R-:W-:Y:S01]  /*02b0*/  LOP3.LUT R39, R2, R39, RZ, 0xfc, !PT ;  /* 0x0000002702277212 */ /* 0x000fe200078efcff */
[----:B------:R-:W3:Y:S01]  /*02c0*/  LDCU.64 UR50, c[0x0][0x380] ;  /* 0x00007000ff3277ac */ /* 0x000ee20008000a00 */
[----:B------:R-:W-:Y:S01]  /*02d0*/  SHF.R.S32.HI R2, RZ, 0x1f, R42 ;  /* 0x0000001fff027819 */ /* 0x000fe2000001142a */
[----:B------:R-:W0:Y:S01]  /*02e0*/  LDCU.64 UR46, c[0x0][0x398] ;  /* 0x00007300ff2e77ac */ /* 0x000e220008000a00 */
[----:B----4-:R-:W0:Y:S05]  /*02f0*/  LDCU.128 UR40, c[0x0][0x3a0] ;  /* 0x00007400ff2877ac */ /* 0x010e2a0008000c00 */
.L_x_203:
        /* <DEDUP_REMOVED lines=9> */
[----:B-1----:R-:W1:Y:S01]  /*0390*/  I2F.U32.RP R0, UR45 ;  /* 0x0000002d00007d06 */ /* 0x002e620008209000 */
[----:B------:R-:W-:Y:S02]  /*03a0*/  ISETP.NE.U32.AND P2, PT, RZ, UR45, PT ;  /* 0x0000002dff007c0c */ /* 0x000fe4000bf45070 */
[----:B------:R-:W-:-:S05]  /*03b0*/  MOV R17, RZ ;  /* 0x000000ff00117202 */ /* 0x000fca0000000f00 */
[----:B-1----:R-:W1:Y:S02]  /*03c0*/  MUFU.RCP R0, R0 ;  /* 0x0000000000007308 */ /* 0x002e640000001000 */
[----:B-1----:R-:W-:-:S06]  /*03d0*/  VIADD R4, R0, 0xffffffe ;  /* 0x0ffffffe00047836 */ /* 0x002fcc0000000000 */
[----:B------:R1:W4:Y:S02]  /*03e0*/  F2I.FTZ.U32.TRUNC.NTZ R5, R4 ;  /* 0x0000000400057305 */ /* 0x000324000021f000 */
[----:B-1----:R-:W-:Y:S02]  /*03f0*/  HFMA2 R4, -RZ, RZ, 0, 0 ;  /* 0x00000000ff047431 */ /* 0x002fe400000001ff */
        /* <DEDUP_REMOVED lines=13> */
.L_x_197:
[----:B------:R-:W4:Y:S01]  /*04d0*/  LDCU UR4, c[0x0][0x380] ;  /* 0x00007000ff0477ac */ /* 0x000f220008000800 */
[----:B------:R-:W-:Y:S01]  /*04e0*/  IMAD.MOV.U32 R4, RZ, RZ, R39 ;  /* 0x000000ffff047224 */ /* 0x000fe200078e0027 */
[----:B------:R-:W-:Y:S01]  /*04f0*/  MOV R7, R2 ;  /* 0x0000000200077202 */ /* 0x000fe20000000f00 */
[----:B------:R-:W-:Y:S01]  /*0500*/  IMAD.MOV.U32 R5, RZ, RZ, R41 ;  /* 0x000000ffff057224 */ /* 0x000fe200078e0029 */
[----:B------:R-:W-:Y:S02]  /*0510*/  MOV R20, 32@lo((nvkernel__Z3rhsv_F1L1780_36 + .L_x_24@srel)) ;  /* 0x0000000000147802 */ /* 0x000fe40000000f00 */
[----:B------:R-:W-:Y:S01]  /*0520*/  MOV R21, 32@hi((nvkernel__Z3rhsv_F1L1780_36 + .L_x_24@srel)) ;  /* 0x0000000000157802 */ /* 0x000fe20000000f00 */
[----:B----4-:R-:W-:-:S07]  /*0530*/  IMAD.U32 R6, RZ, RZ, UR4 ;  /* 0x00000004ff067e24 */ /* 0x010fce000f8e00ff */
[----:B0123--:R-:W-:Y:S05]  /*0540*/  CALL.ABS.NOINC `(__cuda_sm20_div_s64) ;  /* 0x0000000000007943 */ /* 0x00ffea0003c00000 */
.L_x_24:
[----:B------:R-:W-:Y:S02]  /*0550*/  MOV R16, R4 ;  /* 0x0000000400107202 */ /* 0x000fe40000000f00 */
[----:B------:R-:W-:-:S07]  /*0560*/  MOV R17, R5 ;  /* 0x0000000500117202 */ /* 0x000fce0000000f00 */
.L_x_198:
[----:B0-23--:R-:W-:Y:S05]  /*0570*/  BSYNC.RECONVERGENT B6 ;  /* 0x0000000000067941 */ /* 0x00dfea0003800200 */
.L_x_196:
        /* <DEDUP_REMOVED lines=23> */
.L_x_200:
[----:B------:R-:W0:Y:S01]  /*06f0*/  LDCU UR4, c[0x0][0x384] ;  /* 0x00007080ff0477ac */ /* 0x000e220008000800 */
[----:B------:R-:W-:Y:S01]  /*0700*/  IMAD.MOV.U32 R4, RZ, RZ, R16 ;  /* 0x000000ffff047224 */ /* 0x000fe200078e0010 */
[----:B------:R-:W-:Y:S01]  /*0710*/  MOV R7, R43 ;  /* 0x0000002b00077202 */ /* 0x000fe20000000f00 */
[----:B------:R-:W-:Y:S01]  /*0720*/  IMAD.MOV.U32 R5, RZ, RZ, R17 ;  /* 0x000000ffff057224 */ /* 0x000fe200078e0011 */
[----:B------:R-:W-:Y:S02]  /*0730*/  MOV R20, 32@lo((nvkernel__Z3rhsv_F1L1780_36 + .L_x_25@srel)) ;  /* 0x0000000000147802 */ /* 0x000fe40000000f00 */
[----:B------:R-:W-:Y:S01]  /*0740*/  MOV R21, 32@hi((nvkernel__Z3rhsv_F1L1780_36 + .L_x_25@srel)) ;  /* 0x0000000000157802 */ /* 0x000fe20000000f00 */
[----:B0-----:R-:W-:-:S07]  /*0750*/  IMAD.U32 R6, RZ, RZ, UR4 ;  /* 0x00000004ff067e24 */ /* 0x001fce000f8e00ff */
[----:B------:R-:W-:Y:S05]  /*0760*/  CALL.ABS.NOINC `(__cuda_sm20_div_s64) ;  /* 0x0000000000007943 */ /* 0x000fea0003c00000 */
.L_x_25:
[----:B------:R-:W-:Y:S05]  /*0770*/  BSYNC.RECONVERGENT B6 ;  /* 0x0000000000067941 */ /* 0x000fea0003800200 */
.L_x_199:
        /* <DEDUP_REMOVED lines=16> */
[C---:B------:R-:W-:Y:S02]  /*0880*/  IADD3 R26, P1, PT, R6.reuse, UR40, RZ ;  /* 0x00000028061a7c10 */ /* 0x040fe4000ff3e0ff */
[----:B------:R-:W-:Y:S02]  /*0890*/  IADD3 R20, P0, PT, R6, UR46, RZ ;  /* 0x0000002e06147c10 */ /* 0x000fe4000ff1e0ff */
[C---:B------:R-:W-:Y:S02]  /*08a0*/  IADD3.X R5, PT, PT, R7.reuse, UR41, RZ, P1, !PT ;  /* 0x0000002907057c10 */ /* 0x040fe40008ffe4ff */
[----:B------:R-:W-:Y:S02]  /*08b0*/  IADD3 R24, P1, PT, R26, 0x1000000, RZ ;  /* 0x010000001a187810 */ /* 0x000fe40007f3e0ff */
[----:B------:R-:W-:Y:S02]  /*08c0*/  IADD3.X R21, PT, PT, R7, UR47, RZ, P0, !PT ;  /* 0x0000002f07157c10 */ /* 0x000fe400087fe4ff */
[----:B------:R-:W-:-:S03]  /*08d0*/  IADD3.X R25, PT, PT, RZ, R5, RZ, P1, !PT ;  /* 0x00000005ff197210 */ /* 0x000fc60000ffe4ff */
[----:B------:R-:W2:Y:S04]  /*08e0*/  LDG.E.64 R56, desc[UR38][R20.64] ;  /* 0x0000002614387981 */ /* 0x000ea8000c1e1b00 */
[----:B------:R-:W3:Y:S04]  /*08f0*/  LDG.E.64 R6, desc[UR38][R20.64+-0x338] ;  /* 0xfffcc82614067981 */ /* 0x000ee8000c1e1b00 */
[----:B------:R-:W2:Y:S04]  /*0900*/  LDG.E.64 R54, desc[UR38][R24.64+-0x7be7d0] ;  /* 0x8418302618367981 */ /* 0x000ea8000c1e1b00 */
        /* <DEDUP_REMOVED lines=9> */
[----:B------:R-:W-:-:S02]  /*09a0*/  SHF.R.S32.HI R5, RZ, 0x1f, R4 ;  /* 0x0000001fff057819 */ /* 0x000fc40000011404 */
[----:B------:R-:W-:Y:S01]  /*09b0*/  SHF.R.S32.HI R17, RZ, 0x1f, R16 ;  /* 0x0000001fff117819 */ /* 0x000fe20000011410 */
[----:B------:R-:W-:-:S04]  /*09c0*/  IMAD.WIDE.U32 R4, R3, 0x66, R4 ;  /* 0x0000006603047825 */ /* 0x000fc800078e0004 */
[----:B------:R-:W-:-:S05]  /*09d0*/  IMAD R3, R0, 0x66, RZ ;  /* 0x0000006600037824 */ /* 0x000fca00078e02ff */
[----:B------:R-:W-:Y:S01]  /*09e0*/  IADD3 R0, PT, PT, R5, R3, RZ ;  /* 0x0000000305007210 */ /* 0x000fe20007ffe0ff */
[----:B------:R-:W-:-:S04]  /*09f0*/  IMAD.WIDE.U32 R4, R4, 0x66, R16 ;  /* 0x0000006604047825 */ /* 0x000fc800078e0010 */
[----:B------:R-:W-:Y:S01]  /*0a00*/  IMAD R3, R0, 0x66, RZ ;  /* 0x0000006600037824 */ /* 0x000fe200078e02ff */
[----:B------:R-:W-:-:S03]  /*0a10*/  LEA R0, P0, R4, UR42, 0x3 ;  /* 0x0000002a04007c11 */ /* 0x000fc6000f8018ff */
[----:B------:R-:W-:-:S05]  /*0a20*/  IMAD.IADD R3, R5, 0x1, R3 ;  /* 0x0000000105037824 */ /* 0x000fca00078e0203 */
[----:B------:R-:W-:Y:S02]  /*0a30*/  LEA.HI.X R3, R4, UR43, R3, 0x3, P0 ;  /* 0x0000002b04037c11 */ /* 0x000fe400080f1c03 */
[----:B------:R-:W-:-:S04]  /*0a40*/  IADD3 R4, P0, PT, R0, 0x1000000, RZ ;  /* 0x0100000000047810 */ /* 0x000fc80007f1e0ff */
[----:B------:R-:W-:Y:S01]  /*0a50*/  IADD3.X R5, PT, PT, RZ, R3, RZ, P0, !PT ;  /* 0x00000003ff057210 */ /* 0x000fe200007fe4ff */
[----:B--2---:R-:W-:Y:S02]  /*0a60*/  DMUL R54, R56, R54 ;  /* 0x0000003638367228 */ /* 0x004fe40000000000 */
[----:B---3--:R-:W-:Y:S02]  /*0a70*/  DMUL R10, R6, R10 ;  /* 0x0000000a060a7228 */ /* 0x008fe40000000000 */
[----:B----4-:R-:W-:-:S04]  /*0a80*/  DMUL R52, R56, R52 ;  /* 0x0000003438347228 */ /* 0x010fc80000000000 */
[----:B------:R-:W-:Y:S02]  /*0a90*/  DMUL R20, R54, R54 ;  /* 0x0000003636147228 */ /* 0x000fe40000000000 */
[----:B-----5:R-:W-:Y:S02]  /*0aa0*/  DMUL R12, R6, R12 ;  /* 0x0000000c060c7228 */ /* 0x020fe40000000000 */
[----:B------:R-:W-:Y:S02]  /*0ab0*/  DMUL R24, R10, R10 ;  /* 0x0000000a0a187228 */ /* 0x000fe40000000000 */
[----:B------:R-:W-:Y:S02]  /*0ac0*/  DADD R10, R54, -R10 ;  /* 0x00000000360a7229 */ /* 0x000fe4000000080a */
[----:B------:R-:W-:Y:S02]  /*0ad0*/  DMUL R50, R56, R50 ;  /* 0x0000003238327228 */ /* 0x000fe40000000000 */
[----:B------:R-:W-:-:S02]  /*0ae0*/  DFMA R20, R52, R52, R20 ;  /* 0x000000343414722b */ /* 0x000fc40000000014 */
[----:B------:R-:W-:Y:S02]  /*0af0*/  DMUL R14, R6, R14 ;  /* 0x0000000e060e7228 */ /* 0x000fe40000000000 */
[CC--:B------:R-:W-:Y:S02]  /*0b00*/  DFMA R24, R12.reuse, R12.reuse, R24 ;  /* 0x0000000c0c18722b */ /* 0x0c0fe40000000018 */
[----:B0-----:R-:W-:Y:S02]  /*0b10*/  DMUL R26, R12, -R12 ;  /* 0x8000000c0c1a7228 */ /* 0x001fe40000000000 */
[----:B------:R-:W-:Y:S02]  /*0b20*/  DFMA R20, R50, R50, R20 ;  /* 0x000000323214722b */ /* 0x000fe40000000014 */
[----:B------:R-:W-:Y:S02]  /*0b30*/  DMUL R8, R6, R8 ;  /* 0x0000000806087228 */ /* 0x000fe40000000000 */
[----:B------:R-:W-:Y:S01]  /*0b40*/  DFMA R24, R14, R14, R24 ;  /* 0x0000000e0e18722b */ /* 0x000fe20000000018 */
[----:B------:R-:W-:Y:S01]  /*0b50*/  IADD3 R6, P1, PT, R0, 0x2000000, RZ ;  /* 0x0200000000067810 */ /* 0x000fe20007f3e0ff */
[----:B------:R-:W-:-:S02]  /*0b60*/  DFMA R26, R52, R52, R26 ;  /* 0x00000034341a722b */ /* 0x000fc4000000001a */
[----:B------:R-:W-:Y:S02]  /*0b70*/  DADD R12, R52, -R12 ;  /* 0x00000000340c7229 */ /* 0x000fe4000000080c */
[----:B------:R-:W-:Y:S01]  /*0b80*/  DFMA R8, R56, R28, -R8 ;  /* 0x0000001c3808722b */ /* 0x000fe20000000808 */
[----:B------:R-:W-:Y:S01]  /*0b90*/  IMAD.X R7, RZ, RZ, R3, P1 ;  /* 0x000000ffff077224 */ /* 0x000fe200008e0603 */
[----:B------:R-:W-:Y:S02]  /*0ba0*/  DADD R20, R20, -R24 ;  /* 0x0000000014147229 */ /* 0x000fe40000000818 */
[----:B------:R-:W-:Y:S02]  /*0bb0*/  DADD R14, R50, -R14 ;  /* 0x00000000320e7229 */ /* 0x000fe4000000080e */
[----:B------:R-:W-:Y:S02]  /*0bc0*/  DMUL R10, R10, UR36 ;  /* 0x000000240a0a7c28 */ /* 0x000fe40008000000 */
[----:B------:R-:W-:-:S02]  /*0bd0*/  DMUL R12, R36, R12 ;  /* 0x0000000c240c7228 */ /* 0x000fc40000000000 */
[----:B------:R-:W-:Y:S02]  /*0be0*/  DMUL R20, R22, R20 ;  /* 0x0000001416147228 */ /* 0x000fe40000000000 */
[----:B------:R-:W-:Y:S01]  /*0bf0*/  DMUL R14, R14, UR36 ;  /* 0x000000240e0e7c28 */ /* 0x000fe20008000000 */
[----:B------:R0:W-:Y:S04]  /*0c00*/  STG.E.64 desc[UR38][R4.64+-0x7e7540], R10 ;  /* 0x818ac00a04007986 */ /* 0x0001e8000c101b26 */
[----:B------:R0:W-:Y:S01]  /*0c10*/  STG.E.64 desc[UR38][R4.64+0x31580], R12 ;  /* 0x0315800c04007986 */ /* 0x0001e2000c101b26 */
[----:B------:R-:W-:-:S03]  /*0c20*/  DFMA R20, R32, R26, R20 ;  /* 0x0000001a2014722b */ /* 0x000fc60000000014 */
[----:B------:R0:W-:Y:S05]  /*0c30*/  STG.E.64 desc[UR38][R6.64+-0x7b5fc0], R14 ;  /* 0x84a0400e06007986 */ /* 0x0001ea000c101b26 */
[----:B------:R-:W-:-:S07]  /*0c40*/  DFMA R8, R34, R8, R20 ;  /* 0x000000082208722b */ /* 0x000fce0000000014 */
[----:B------:R0:W-:Y:S04]  /*0c50*/  STG.E.64 desc[UR38][R6.64+0x62b00], R8 ;  /* 0x062b000806007986 */ /* 0x0001e8000c101b26 */
.L_x_202:
[----:B------:R-:W-:Y:S05]  /*0c60*/  BSYNC.RECONVERGENT B0 ;  /* 0x0000000000007941 */ /* 0x000fea0003800200 */
.L_x_201:
[----:B------:R-:W-:Y:S01]  /*0c70*/  ISETP.NE.AND P1, PT, R42, RZ, PT ;  /* 0x000000ff2a00720c */ /* 0x000fe20003f25270 */
[----:B------:R-:W-:Y:S01]  /*0c80*/  IMAD R45, R40, 0x80, R45 ;  /* 0x00000080282d7824 */ /* 0x000fe200078e022d */
[----:B------:R-:W-:-:S05]  /*0c90*/  IADD3 R39, P0, PT, R30, R39, RZ ;  /* 0x000000271e277210 */ /* 0x000fca0007f1e0ff */
[----:B------:R-:W-:-:S06]  /*0ca0*/  IMAD.X R41, R31, 0x1, R41, P0 ;  /* 0x000000011f297824 */ /* 0x000fcc00000e0629 */
[----:B------:R-:W-:Y:S05]  /*0cb0*/  @P1 BRA `(.L_x_203) ;  /* 0xfffffff400901947 */ /* 0x000fea000383ffff */
[----:B------:R-:W-:Y:S05]  /*0cc0*/  BSYNC.RECONVERGENT B7 ;  /* 0x0000000000077941 */ /* 0x000fea0003800200 */
.L_x_195:
[----:B------:R-:W-:Y:S05]  /*0cd0*/  EXIT ;  /* 0x000000000000794d */ /* 0x000fea0003800000 */
.L_x_204:
        /* <DEDUP_REMOVED lines=10> */
.L_x_429:


//--------------------- .text.nvkernel__Z3rhsv_F1L1768_34 --------------------------
	.section	.text.nvkernel__Z3rhsv_F1L1768_34,"ax",@progbits
	.align	128
        .global         nvkernel__Z3rhsv_F1L1768_34
        .type           nvkernel__Z3rhsv_F1L1768_34,@function
        .size           nvkernel__Z3rhsv_F1L1768_34,(.L_x_430 - nvkernel__Z3rhsv_F1L1768_34)
        .other          nvkernel__Z3rhsv_F1L1768_34,@"STO_CUDA_ENTRY STV_DEFAULT"
nvkernel__Z3rhsv_F1L1768_34:
.text.nvkernel__Z3rhsv_F1L1768_34:
        /* <DEDUP_REMOVED lines=34> */
.L_x_213:
        /* <DEDUP_REMOVED lines=8> */
[----:B--2---:R-:W-:Y:S08]  /*02a0*/  @P1 BRA `(.L_x_207) ;  /* 0x0000000000501947 */ /* 0x004ff00003800000 */
        /* <DEDUP_REMOVED lines=20> */
.L_x_207:
[----:B------:R-:W2:Y:S01]  /*03f0*/  LDCU UR4, c[0x0][0x380] ;  /* 0x00007000ff0477ac */ /* 0x000ea20008000800 */
[----:B------:R-:W-:Y:S01]  /*0400*/  IMAD.MOV.U32 R4, RZ, RZ, R33 ;  /* 0x000000ffff047224 */ /* 0x000fe200078e0021 */
[----:B------:R-:W-:Y:S01]  /*0410*/  MOV R7, R2 ;  /* 0x0000000200077202 */ /* 0x000fe20000000f00 */
[----:B------:R-:W-:Y:S01]  /*0420*/  IMAD.MOV.U32 R5, RZ, RZ, R31 ;  /* 0x000000ffff057224 */ /* 0x000fe200078e001f */
[----:B------:R-:W-:Y:S02]  /*0430*/  MOV R20, 32@lo((nvkernel__Z3rhsv_F1L1768_34 + .L_x_26@srel)) ;  /* 0x0000000000147802 */ /* 0x000fe40000000f00 */
[----:B------:R-:W-:Y:S01]  /*0440*/  MOV R21, 32@hi((nvkernel__Z3rhsv_F1L1768_34 + .L_x_26@srel)) ;  /* 0x0000000000157802 */ /* 0x000fe20000000f00 */
[----:B--2---:R-:W-:-:S07]  /*0450*/  IMAD.U32 R6, RZ, RZ, UR4 ;  /* 0x00000004ff067e24 */ /* 0x004fce000f8e00ff */
[----:B01----:R-:W-:Y:S05]  /*0460*/  CALL.ABS.NOINC `(__cuda_sm20_div_s64) ;  /* 0x0000000000007943 */ /* 0x003fea0003c00000 */
.L_x_26:
[----:B------:R-:W-:Y:S02]  /*0470*/  MOV R18, R4 ;  /* 0x0000000400127202 */ /* 0x000fe40000000f00 */
[----:B------:R-:W-:-:S07]  /*0480*/  MOV R19, R5 ;  /* 0x0000000500137202 */ /* 0x000fce0000000f00 */
.L_x_208:
[----:B01----:R-:W-:Y:S05]  /*0490*/  BSYNC.RECONVERGENT B6 ;  /* 0x0000000000067941 */ /* 0x003fea0003800200 */
.L_x_206:
        /* <DEDUP_REMOVED lines=23> */
.L_x_210:
[----:B------:R-:W0:Y:S01]  /*0610*/  LDCU UR4, c[0x0][0x384] ;  /* 0x00007080ff0477ac */ /* 0x000e220008000800 */
[----:B------:R-:W-:Y:S01]  /*0620*/  IMAD.MOV.U32 R4, RZ, RZ, R18 ;  /* 0x000000ffff047224 */ /* 0x000fe200078e0012 */
[----:B------:R-:W-:Y:S01]  /*0630*/  MOV R7, R23 ;  /* 0x0000001700077202 */ /* 0x000fe20000000f00 */
[----:B------:R-:W-:Y:S01]  /*0640*/  IMAD.MOV.U32 R5, RZ, RZ, R19 ;  /* 0x000000ffff057224 */ /* 0x000fe200078e0013 */
[----:B------:R-:W-:Y:S02]  /*0650*/  MOV R20, 32@lo((nvkernel__Z3rhsv_F1L1768_34 + .L_x_27@srel)) ;  /* 0x0000000000147802 */ /* 0x000fe40000000f00 */
[----:B------:R-:W-:Y:S01]  /*0660*/  MOV R21, 32@hi((nvkernel__Z3rhsv_F1L1768_34 + .L_x_27@srel)) ;  /* 0x0000000000157802 */ /* 0x000fe20000000f00 */
[----:B0-----:R-:W-:-:S07]  /*0670*/  IMAD.U32 R6, RZ, RZ, UR4 ;  /* 0x00000004ff067e24 */ /* 0x001fce000f8e00ff */
[----:B------:R-:W-:Y:S05]  /*0680*/  CALL.ABS.NOINC `(__cuda_sm20_div_s64) ;  /* 0x0000000000007943 */ /* 0x000fea0003c00000 */
.L_x_27:
[----:B------:R-:W-:Y:S05]  /*0690*/  BSYNC.RECONVERGENT B6 ;  /* 0x0000000000067941 */ /* 0x000fea0003800200 */
.L_x_209:
[----:B------:R-:W-:Y:S01]  /*06a0*/  ISETP.GE.U32.AND P0, PT, R33, R16, PT ;  /* 0x000000102100720c */ /* 0x000fe20003f06070 */
[----:B------:R-:W-:Y:S03]  /*06b0*/  BSSY.RECONVERGENT B0, `(.L_x_211) ;  /* 0x000003e000007945 */ /* 0x000fe60003800200 */
[----:B------:R-:W-:-:S13]  /*06c0*/  ISETP.GE.AND.EX P0, PT, R31, R34, PT, P0 ;  /* 0x000000221f00720c */ /* 0x000fda0003f06300 */
[----:B------:R-:W-:Y:S05]  /*06d0*/  @P0 BRA `(.L_x_212) ;  /* 0x0000000000ec0947 */ /* 0x000fea0003800000 */
[C---:B------:R-:W-:Y:S01]  /*06e0*/  IADD3 R5, PT, PT, R4.reuse, 0x1, RZ ;  /* 0x0000000104057810 */ /* 0x040fe20007ffe0ff */
[----:B------:R-:W-:Y:S01]  /*06f0*/  UIADD3 UR4, UPT, UPT, -UR48, URZ, URZ ;  /* 0x000000ff30047290 */ /* 0x000fe2000fffe1ff */
[----:B------:R-:W-:Y:S02]  /*0700*/  IADD3 R11, PT, PT, -R4, RZ, RZ ;  /* 0x000000ff040b7210 */ /* 0x000fe40007ffe1ff */
[----:B------:R-:W-:Y:S01]  /*0710*/  SHF.R.S32.HI R3, RZ, 0x1f, R5 ;  /* 0x0000001fff037819 */ /* 0x000fe20000011405 */
[----:B------:R-:W-:-:S04]  /*0720*/  IMAD.WIDE.U32 R6, R5, 0x14520, RZ ;  /* 0x0001452005067825 */ /* 0x000fc800078e00ff */
[----:B------:R-:W-:Y:S02]  /*0730*/  IMAD R9, R3, 0x14520, RZ ;  /* 0x0001452003097824 */ /* 0x000fe400078e02ff */
[----:B------:R-:W-:Y:S02]  /*0740*/  IMAD R0, R11, UR49, R18 ;  /* 0x000000310b007c24 */ /* 0x000fe4000f8e0212 */
[----:B------:R-:W-:Y:S02]  /*0750*/  IMAD.IADD R7, R7, 0x1, R9 ;  /* 0x0000000107077824 */ /* 0x000fe400078e0209 */
[----:B------:R-:W-:Y:S01]  /*0760*/  IMAD.WIDE.U32 R4, R5, 0x14b88, RZ ;  /* 0x00014b8805047825 */ /* 0x000fe200078e00ff */
[----:B------:R-:W-:-:S03]  /*0770*/  IADD3 R9, PT, PT, R0, UR40, RZ ;  /* 0x0000002800097c10 */ /* 0x000fc6000fffe0ff */
[----:B------:R-:W-:Y:S02]  /*0780*/  IMAD R3, R3, 0x14b88, RZ ;  /* 0x00014b8803037824 */ /* 0x000fe400078e02ff */
[----:B------:R-:W-:-:S04]  /*0790*/  IMAD.WIDE R6, R9, 0x330, R6 ;  /* 0x0000033009067825 */ /* 0x000fc800078e0206 */
[----:B------:R-:W-:Y:S02]  /*07a0*/  IMAD R19, R18, UR4, R35 ;  /* 0x0000000412137c24 */ /* 0x000fe4000f8e0223 */
[----:B------:R-:W-:Y:S02]  /*07b0*/  IMAD.IADD R5, R5, 0x1, R3 ;  /* 0x0000000105057824 */ /* 0x000fe400078e0203 */
[----:B------:R-:W-:-:S04]  /*07c0*/  IMAD.WIDE R6, R19, 0x8, R6 ;  /* 0x0000000813067825 */ /* 0x000fc800078e0206 */
[----:B------:R-:W-:Y:S01]  /*07d0*/  IMAD.WIDE R8, R9, 0x8, R4 ;  /* 0x0000000809087825 */ /* 0x000fe200078e0204 */
[----:B------:R-:W-:-:S04]  /*07e0*/  IADD3 R4, P0, PT, R6, UR44, RZ ;  /* 0x0000002c06047c10 */ /* 0x000fc8000ff1e0ff */
[----:B------:R-:W-:Y:S01]  /*07f0*/  IADD3.X R5, PT, PT, R7, UR45, RZ, P0, !PT ;  /* 0x0000002d07057c10 */ /* 0x000fe200087fe4ff */
[----:B------:R-:W-:-:S04]  /*0800*/  IMAD.WIDE R8, R19, 0x338, R8 ;  /* 0x0000033813087825 */ /* 0x000fc800078e0208 */
[----:B------:R-:W2:Y:S01]  /*0810*/  LDG.E.64 R6, desc[UR38][R4.64+0x8] ;  /* 0x0000082604067981 */ /* 0x000ea2000c1e1b00 */
[----:B------:R-:W-:-:S03]  /*0820*/  IADD3 R18, P0, PT, R8, UR42, RZ ;  /* 0x0000002a08127c10 */ /* 0x000fc6000ff1e0ff */
[----:B------:R-:W2:Y:S01]  /*0830*/  LDG.E.64 R10, desc[UR38][R4.64+-0x8] ;  /* 0xfffff826040a7981 */ /* 0x000ea2000c1e1b00 */
[----:B------:R-:W-:-:S05]  /*0840*/  IADD3.X R19, PT, PT, R9, UR43, RZ, P0, !PT ;  /* 0x0000002b09137c10 */ /* 0x000fca00087fe4ff */
[----:B------:R-:W3:Y:S01]  /*0850*/  LDG.E.64 R8, desc[UR38][R18.64] ;  /* 0x0000002612087981 */ /* 0x000ee2000c1e1b00 */
[----:B--2---:R-:W-:Y:S01]  /*0860*/  DADD R10, R6, -R10 ;  /* 0x00000000060a7229 */ /* 0x004fe2000000080a */
[----:B------:R-:W-:-:S07]  /*0870*/  IADD3 R6, P0, PT, R4, 0x1000000, RZ ;  /* 0x0100000004067810 */ /* 0x000fce0007f1e0ff */
[----:B---3--:R-:W-:Y:S01]  /*0880*/  DFMA R20, R10, -UR36, R8 ;  /* 0x800000240a147c2b */ /* 0x008fe20008000008 */
[----:B------:R-:W-:Y:S02]  /*0890*/  IADD3.X R7, PT, PT, RZ, R5, RZ, P0, !PT ;  /* 0x00000005ff077210 */ /* 0x000fe400007fe4ff */
[----:B------:R-:W-:-:S04]  /*08a0*/  IADD3 R8, P0, PT, R18, 0x1000000, RZ ;  /* 0x0100000012087810 */ /* 0x000fc80007f1e0ff */
[----:B------:R0:W-:Y:S01]  /*08b0*/  STG.E.64 desc[UR38][R18.64], R20 ;  /* 0x0000001412007986 */ /* 0x0001e2000c101b26 */
[----:B------:R-:W-:-:S03]  /*08c0*/  IMAD.X R9, RZ, RZ, R19, P0 ;  /* 0x000000ffff097224 */ /* 0x000fc600000e0613 */
[----:B------:R-:W2:Y:S04]  /*08d0*/  LDG.E.64 R10, desc[UR38][R6.64+-0x7e7538] ;  /* 0x818ac826060a7981 */ /* 0x000ea8000c1e1b00 */
[----:B------:R-:W2:Y:S04]  /*08e0*/  LDG.E.64 R12, desc[UR38][R6.64+-0x7e7548] ;  /* 0x818ab826060c7981 */ /* 0x000ea8000c1e1b00 */
[----:B------:R-:W3:Y:S01]  /*08f0*/  LDG.E.64 R14, desc[UR38][R8.64+-0x7be7d0] ;  /* 0x84183026080e7981 */ /* 0x000ee2000c1e1b00 */
[----:B--2---:R-:W-:-:S03]  /*0900*/  DADD R10, R10, -R12 ;  /* 0x000000000a0a7229 */ /* 0x004fc6000000080c */
[----:B------:R-:W2:Y:S05]  /*0910*/  LDG.E.64 R12, desc[UR38][R8.64+0x83060] ;  /* 0x08306026080c7981 */ /* 0x000eaa000c1e1b00 */
[----:B---3--:R-:W-:-:S07]  /*0920*/  DFMA R14, R10, -UR36, R14 ;  /* 0x800000240a0e7c2b */ /* 0x008fce000800000e */
[----:B------:R1:W-:Y:S04]  /*0930*/  STG.E.64 desc[UR38][R8.64+-0x7be7d0], R14 ;  /* 0x8418300e08007986 */ /* 0x0003e8000c101b26 */
[----:B------:R-:W3:Y:S04]  /*0940*/  LDG.E.64 R10, desc[UR38][R6.64+0x31588] ;  /* 0x03158826060a7981 */ /* 0x000ee8000c1e1b00 */
[----:B------:R-:W3:Y:S01]  /*0950*/  LDG.E.64 R24, desc[UR38][R6.64+0x31578] ;  /* 0x0315782606187981 */ /* 0x000ee2000c1e1b00 */
[----:B------:R-:W-:-:S04]  /*0960*/  IADD3 R4, P0, PT, R4, 0x2000000, RZ ;  /* 0x0200000004047810 */ /* 0x000fc80007f1e0ff */
[----:B------:R-:W-:Y:S01]  /*0970*/  IADD3.X R5, PT, PT, RZ, R5, RZ, P0, !PT ;  /* 0x00000005ff057210 */ /* 0x000fe200007fe4ff */
[----:B---3--:R-:W-:-:S08]  /*0980*/  DADD R10, R10, -R24 ;  /* 0x000000000a0a7229 */ /* 0x008fd00000000818 */
[----:B--2---:R-:W-:Y:S01]  /*0990*/  DFMA R12, R10, -UR36, R12 ;  /* 0x800000240a0c7c2b */ /* 0x004fe2000800000c */
[----:B------:R-:W-:-:S06]  /*09a0*/  IADD3 R10, P0, PT, R18, 0x2000000, RZ ;  /* 0x02000000120a7810 */ /* 0x000fcc0007f1e0ff */
[----:B------:R2:W-:Y:S01]  /*09b0*/  STG.E.64 desc[UR38][R8.64+0x83060], R12 ;  /* 0x0830600c08007986 */ /* 0x0005e2000c101b26 */
[----:B------:R-:W-:-:S03]  /*09c0*/  IMAD.X R11, RZ, RZ, R19, P0 ;  /* 0x000000ffff0b7224 */ /* 0x000fc600000e0613 */
[----:B0-----:R-:W3:Y:S04]  /*09d0*/  LDG.E.64 R20, desc[UR38][R4.64+-0x7b5fb8] ;  /* 0x84a0482604147981 */ /* 0x001ee8000c1e1b00 */
[----:B-1----:R-:W3:Y:S04]  /*09e0*/  LDG.E.64 R14, desc[UR38][R4.64+-0x7b5fc8] ;  /* 0x84a03826040e7981 */ /* 0x002ee8000c1e1b00 */
[----:B------:R-:W4:Y:S01]  /*09f0*/  LDG.E.64 R6, desc[UR38][R10.64+-0x73b770] ;  /* 0x8c4890260a067981 */ /* 0x000f22000c1e1b00 */
[----:B---3--:R-:W-:-:S08]  /*0a00*/  DADD R14, R20, -R14 ;  /* 0x00000000140e7229 */ /* 0x008fd0000000080e */
[----:B----4-:R-:W-:Y:S02]  /*0a10*/  DFMA R6, R14, -UR36, R6 ;  /* 0x800000240e067c2b */ /* 0x010fe40008000006 */
[----:B------:R-:W3:Y:S05]  /*0a20*/  LDG.E.64 R14, desc[UR38][R10.64+0x1060c0] ;  /* 0x1060c0260a0e7981 */ /* 0x000eea000c1e1b00 */
[----:B------:R2:W-:Y:S04]  /*0a30*/  STG.E.64 desc[UR38][R10.64+-0x73b770], R6 ;  /* 0x8c4890060a007986 */ /* 0x0005e8000c101b26 */
[----:B------:R-:W4:Y:S04]  /*0a40*/  LDG.E.64 R18, desc[UR38][R4.64+0x62b08] ;  /* 0x062b082604127981 */ /* 0x000f28000c1e1b00 */
[----:B------:R-:W4:Y:S02]  /*0a50*/  LDG.E.64 R20, desc[UR38][R4.64+0x62af8] ;  /* 0x062af82604147981 */ /* 0x000f24000c1e1b00 */
[----:B----4-:R-:W-:-:S08]  /*0a60*/  DADD R18, R18, -R20 ;  /* 0x0000000012127229 */ /* 0x010fd00000000814 */
[----:B---3--:R-:W-:-:S07]  /*0a70*/  DFMA R14, R18, -UR36, R14 ;  /* 0x80000024120e7c2b */ /* 0x008fce000800000e */
[----:B------:R2:W-:Y:S04]  /*0a80*/  STG.E.64 desc[UR38][R10.64+0x1060c0], R14 ;  /* 0x1060c00e0a007986 */ /* 0x0005e8000c101b26 */
.L_x_212:
[----:B------:R-:W-:Y:S05]  /*0a90*/  BSYNC.RECONVERGENT B0 ;  /* 0x0000000000007941 */ /* 0x000fea0003800200 */
.L_x_211:
[----:B------:R-:W-:Y:S01]  /*0aa0*/  ISETP.NE.AND P1, PT, R36, RZ, PT ;  /* 0x000000ff2400720c */ /* 0x000fe20003f25270 */
[----:B------:R-:W-:Y:S01]  /*0ab0*/  IMAD R35, R32, 0x80, R35 ;  /* 0x0000008020237824 */ /* 0x000fe200078e0223 */
[----:B------:R-:W-:-:S05]  /*0ac0*/  IADD3 R33, P0, PT, R38, R33, RZ ;  /* 0x0000002126217210 */ /* 0x000fca0007f1e0ff */
[----:B------:R-:W-:-:S06]  /*0ad0*/  IMAD.X R31, R39, 0x1, R31, P0 ;  /* 0x00000001271f7824 */ /* 0x000fcc00000e061f */
[----:B------:R-:W-:Y:S05]  /*0ae0*/  @P1 BRA `(.L_x_213) ;  /* 0xfffffff400cc1947 */ /* 0x000fea000383ffff */
[----:B------:R-:W-:Y:S05]  /*0af0*/  BSYNC.RECONVERGENT B7 ;  /* 0x0000000000077941 */ /* 0x000fea0003800200 */
.L_x_205:
[----:B------:R-:W-:Y:S05]  /*0b00*/  EXIT ;  /* 0x000000000000794d */ /* 0x000fea0003800000 */
.L_x_214:
        /* <DEDUP_REMOVED lines=15> */
.L_x_430:


//--------------------- .text.nvkernel__Z3rhsv_F1L1751_32 --------------------------
	.section	.text.nvkernel__Z3rhsv_F1L1751_32,"ax",@progbits
	.align	128
        .global         nvkernel__Z3rhsv_F1L1751_32
        .type           nvkernel__Z3rhsv_F1L1751_32,@function
        .size           nvkernel__Z3rhsv_F1L1751_32,(.L_x_431 - nvkernel__Z3rhsv_F1L1751_32)
        .other          nvkernel__Z3rhsv_F1L1751_32,@"STO_CUDA_ENTRY STV_DEFAULT"
nvkernel__Z3rhsv_F1L1751_32:
.text.nvkernel__Z3rhsv_F1L1751_32:
        /* <DEDUP_REMOVED lines=24> */
[----:B------:R-:W0:Y:S01]  /*0180*/  LDCU.64 UR38, c[0x0][0x380] ;  /* 0x00007000ff2677ac */ /* 0x000e220008000a00 */
[----:B-1----:R-:W-:-:S02]  /*0190*/  UIMAD.WIDE.U32 UR6, UR4, 0x80, URZ ;  /* 0x00000080040678a5 */ /* 0x002fc4000f8e00ff */
[----:B------:R-:W-:Y:S01]  /*01a0*/  USHF.L.U32 UR4, UR4, 0x7, URZ ;  /* 0x0000000704047899 */ /* 0x000fe200080006ff */
[----:B------:R-:W1:Y:S03]  /*01b0*/  LDCU.128 UR40, c[0x0][0x390] ;  /* 0x00007200ff2877ac */ /* 0x000e660008000c00 */
[----:B------:R-:W-:Y:S01]  /*01c0*/  IMAD.U32 R30, RZ, RZ, UR6 ;  /* 0x00000006ff1e7e24 */ /* 0x000fe2000f8e00ff */
[C---:B0-----:R-:W-:Y:S01]  /*01d0*/  LOP3.LUT R33, R35.reuse, UR6, RZ, 0xfc, !PT ;  /* 0x0000000623217c12 */ /* 0x041fe2000f8efcff */
[----:B------:R-:W-:Y:S01]  /*01e0*/  IMAD.U32 R31, RZ, RZ, UR7 ;  /* 0x00000007ff1f7e24 */ /* 0x000fe2000f8e00ff */
[----:B------:R-:W-:Y:S01]  /*01f0*/  LOP3.LUT R35, R35, UR4, RZ, 0xfc, !PT ;  /* 0x0000000423237c12 */ /* 0x000fe2000f8efcff */
[----:B------:R-:W-:Y:S01]  /*0200*/  IMAD.MOV.U32 R30, RZ, RZ, R16 ;  /* 0x000000ffff1e7224 */ /* 0x000fe200078e0010 */
[----:B------:R-:W0:Y:S02]  /*0210*/  LDCU.128 UR44, c[0x0][0x3a0] ;  /* 0x00007400ff2c77ac */ /* 0x000e240008000c00 */
[----:B01234-:R-:W-:-:S07]  /*0220*/  IMAD.WIDE.U32 R38, R34, 0x80, RZ ;  /* 0x0000008022267825 */ /* 0x01ffce00078e00ff */
.L_x_223:
        /* <DEDUP_REMOVED lines=29> */
.L_x_217:
[----:B------:R-:W0:Y:S01]  /*0400*/  LDCU UR4, c[0x0][0x380] ;  /* 0x00007000ff0477ac */ /* 0x000e220008000800 */
[----:B------:R-:W-:Y:S01]  /*0410*/  IMAD.MOV.U32 R4, RZ, RZ, R33 ;  /* 0x000000ffff047224 */ /* 0x000fe200078e0021 */
[----:B------:R-:W-:Y:S01]  /*0420*/  MOV R7, R2 ;  /* 0x0000000200077202 */ /* 0x000fe20000000f00 */
[----:B------:R-:W-:Y:S01]  /*0430*/  IMAD.MOV.U32 R5, RZ, RZ, R31 ;  /* 0x000000ffff057224 */ /* 0x000fe200078e001f */
[----:B------:R-:W-:Y:S02]  /*0440*/  MOV R20, 32@lo((nvkernel__Z3rhsv_F1L1751_32 + .L_x_28@srel)) ;  /* 0x0000000000147802 */ /* 0x000fe40000000f00 */
[----:B------:R-:W-:Y:S01]  /*0450*/  MOV R21, 32@hi((nvkernel__Z3rhsv_F1L1751_32 + .L_x_28@srel)) ;  /* 0x0000000000157802 */ /* 0x000fe20000000f00 */
[----:B0-----:R-:W-:-:S07]  /*0460*/  IMAD.U32 R6, RZ, RZ, UR4 ;  /* 0x00000004ff067e24 */ /* 0x001fce000f8e00ff */
[----:B------:R-:W-:Y:S05]  /*0470*/  CALL.ABS.NOINC `(__cuda_sm20_div_s64) ;  /* 0x0000000000007943 */ /* 0x000fea0003c00000 */
.L_x_28:
[----:B------:R-:W-:Y:S02]  /*0480*/  MOV R18, R4 ;  /* 0x0000000400127202 */ /* 0x000fe40000000f00 */
[----:B------:R-:W-:-:S07]  /*0490*/  MOV R19, R5 ;  /* 0x0000000500137202 */ /* 0x000fce0000000f00 */
.L_x_218:
[----:B------:R-:W-:Y:S05]  /*04a0*/  BSYNC.RECONVERGENT B6 ;  /* 0x0000000000067941 */ /* 0x000fea0003800200 */
.L_x_216:
        /* <DEDUP_REMOVED lines=23> */
.L_x_220:
        /* <DEDUP_REMOVED lines=8> */
.L_x_29:
[----:B------:R-:W-:Y:S05]  /*06a0*/  BSYNC.RECONVERGENT B6 ;  /* 0x0000000000067941 */ /* 0x000fea0003800200 */
.L_x_219:
[----:B------:R-:W-:Y:S01]  /*06b0*/  ISETP.GE.U32.AND P0, PT, R33, R16, PT ;  /* 0x000000102100720c */ /* 0x000fe20003f06070 */
[----:B------:R-:W-:Y:S03]  /*06c0*/  BSSY.RECONVERGENT B0, `(.L_x_221) ;  /* 0x0000045000007945 */ /* 0x000fe60003800200 */
[----:B------:R-:W-:-:S13]  /*06d0*/  ISETP.GE.AND.EX P0, PT, R31, R36, PT, P0 ;  /* 0x000000241f00720c */ /* 0x000fda0003f06300 */
[----:B------:R-:W-:Y:S05]  /*06e0*/  @P0 BRA `(.L_x_222) ;  /* 0x0000000400080947 */ /* 0x000fea0003800000 */
[----:B------:R-:W-:Y:S01]  /*06f0*/  VIADD R3, R4, 0x1 ;  /* 0x0000000104037836 */ /* 0x000fe20000000000 */
[----:B------:R-:W-:Y:S01]  /*0700*/  UMOV UR4, URZ ;  /* 0x000000ff00047c82 */ /* 0x000fe20008000000 */
[----:B------:R-:W-:Y:S01]  /*0710*/  IMAD R6, R18, UR38, RZ ;  /* 0x0000002612067c24 */ /* 0x000fe2000f8e02ff */
[----:B------:R-:W-:Y:S01]  /*0720*/  IADD3 RZ, P0, PT, R32, -UR4, RZ ;  /* 0x8000000420ff7c10 */ /* 0x000fe2000ff1e0ff */
[----:B------:R-:W-:Y:S01]  /*0730*/  IMAD.WIDE.U32 R8, R3, 0x14b88, RZ ;  /* 0x00014b8803087825 */ /* 0x000fe200078e00ff */
[----:B------:R-:W-:-:S03]  /*0740*/  SHF.R.S32.HI R13, RZ, 0x1f, R3 ;  /* 0x0000001fff0d7819 */ /* 0x000fc60000011403 */
[----:B------:R-:W-:Y:S02]  /*0750*/  IMAD.X R6, R35, 0x1, ~R6, P0 ;  /* 0x0000000123067824 */ /* 0x000fe400000e0e06 */
[----:B------:R-:W-:Y:S02]  /*0760*/  IMAD R5, R13, 0x14b88, RZ ;  /* 0x00014b880d057824 */ /* 0x000fe400078e02ff */
[----:B------:R-:W-:Y:S01]  /*0770*/  IMAD.MOV R15, RZ, RZ, -R4 ;  /* 0x000000ffff0f7224 */ /* 0x000fe200078e0a04 */
[----:B------:R-:W-:Y:S02]  /*0780*/  SHF.R.S32.HI R7, RZ, 0x1f, R6 ;  /* 0x0000001fff077819 */ /* 0x000fe40000011406 */
[----:B------:R-:W-:Y:S01]  /*0790*/  IADD3 R9, PT, PT, R9, R5, RZ ;  /* 0x0000000509097210 */ /* 0x000fe20007ffe0ff */
[----:B------:R-:W-:Y:S02]  /*07a0*/  IMAD R10, R15, UR39, R18 ;  /* 0x000000270f0a7c24 */ /* 0x000fe4000f8e0212 */
[----:B------:R-:W-:-:S02]  /*07b0*/  IMAD R11, R7, 0x338, RZ ;  /* 0x00000338070b7824 */ /* 0x000fc400078e02ff */
[----:B------:R-:W-:Y:S01]  /*07c0*/  IMAD.WIDE.U32 R4, R6, 0x338, R8 ;  /* 0x0000033806047825 */ /* 0x000fe200078e0008 */
[----:B------:R-:W-:-:S03]  /*07d0*/  IADD3 R10, PT, PT, R10, UR48, RZ ;  /* 0x000000300a0a7c10 */ /* 0x000fc6000fffe0ff */
[----:B------:R-:W-:Y:S02]  /*07e0*/  IMAD.IADD R5, R5, 0x1, R11 ;  /* 0x0000000105057824 */ /* 0x000fe400078e020b */
[----:B------:R-:W-:-:S03]  /*07f0*/  IMAD.WIDE R8, R10, 0x8, R4 ;  /* 0x000000080a087825 */ /* 0x000fc600078e0204 */
[----:B------:R-:W-:-:S04]  /*0800*/  IADD3 R12, P0, PT, R8, UR40, RZ ;  /* 0x00000028080c7c10 */ /* 0x000fc8000ff1e0ff */
[----:B------:R-:W-:Y:S02]  /*0810*/  IADD3.X R0, PT, PT, R9, UR41, RZ, P0, !PT ;  /* 0x0000002909007c10 */ /* 0x000fe400087fe4ff */
[----:B------:R-:W-:-:S05]  /*0820*/  IADD3 R4, P0, PT, R12, 0x1000000, RZ ;  /* 0x010000000c047810 */ /* 0x000fca0007f1e0ff */
[----:B------:R-:W-:-:S05]  /*0830*/  IMAD.X R5, RZ, RZ, R0, P0 ;  /* 0x000000ffff057224 */ /* 0x000fca00000e0600 */
[----:B------:R-:W2:Y:S01]  /*0840*/  LDG.E.64 R20, desc[UR36][R4.64+0x83060] ;  /* 0x0830602404147981 */ /* 0x000ea2000c1e1b00 */
[--C-:B------:R-:W-:Y:S01]  /*0850*/  SHF.R.S32.HI R11, RZ, 0x1f, R10.reuse ;  /* 0x0000001fff0b7819 */ /* 0x100fe2000001140a */
[----:B------:R-:W-:Y:S01]  /*0860*/  IMAD R13, R13, 0x66, RZ ;  /* 0x000000660d0d7824 */ /* 0x000fe200078e02ff */
[----:B------:R-:W-:Y:S01]  /*0870*/  IADD3 R24, P1, PT, R8, UR44, RZ ;  /* 0x0000002c08187c10 */ /* 0x000fe2000ff3e0ff */
[----:B------:R-:W-:-:S03]  /*0880*/  IMAD.WIDE.U32 R10, R3, 0x66, R10 ;  /* 0x00000066030a7825 */ /* 0x000fc600078e000a */
[----:B------:R-:W-:Y:S02]  /*0890*/  IADD3.X R25, PT, PT, R9, UR45, RZ, P1, !PT ;  /* 0x0000002d09197c10 */ /* 0x000fe40008ffe4ff */
[----:B------:R-:W-:Y:S01]  /*08a0*/  IADD3 R3, PT, PT, R11, R13, RZ ;  /* 0x0000000d0b037210 */ /* 0x000fe20007ffe0ff */
[----:B------:R-:W-:-:S04]  /*08b0*/  IMAD.WIDE.U32 R6, R10, 0x66, R6 ;  /* 0x000000660a067825 */ /* 0x000fc800078e0006 */
[----:B------:R-:W-:Y:S01]  /*08c0*/  IMAD R3, R3, 0x66, RZ ;  /* 0x0000006603037824 */ /* 0x000fe200078e02ff */
[----:B------:R-:W-:-:S03]  /*08d0*/  LEA R18, P0, R6, UR42, 0x3 ;  /* 0x0000002a06127c11 */ /* 0x000fc6000f8018ff */
[----:B------:R-:W-:-:S05]  /*08e0*/  IMAD.IADD R3, R7, 0x1, R3 ;  /* 0x0000000107037824 */ /* 0x000fca00078e0203 */
[----:B------:R-:W-:-:S05]  /*08f0*/  LEA.HI.X R19, R6, UR43, R3, 0x3, P0 ;  /* 0x0000002b06137c11 */ /* 0x000fca00080f1c03 */
[----:B--2---:R0:W-:Y:S04]  /*0900*/  STG.E.64 desc[UR36][R18.64], R20 ;  /* 0x0000001412007986 */ /* 0x0041e8000c101b24 */
[----:B------:R-:W2:Y:S04]  /*0910*/  LDG.E.64 R14, desc[UR36][R24.64] ;  /* 0x00000024180e7981 */ /* 0x000ea8000c1e1b00 */
[----:B------:R-:W3:Y:S01]  /*0920*/  LDG.E.64 R6, desc[UR36][R4.64+-0x7be7d0] ;  /* 0x8418302404067981 */ /* 0x000ee2000c1e1b00 */
[----:B------:R-:W-:Y:S02]  /*0930*/  IADD3 R8, P0, PT, R8, UR46, RZ ;  /* 0x0000002e08087c10 */ /* 0x000fe4000ff1e0ff */
[----:B------:R-:W-:-:S02]  /*0940*/  IADD3 R10, P1, PT, R18, 0x1000000, RZ ;  /* 0x01000000120a7810 */ /* 0x000fc40007f3e0ff */
[----:B------:R-:W-:Y:S02]  /*0950*/  IADD3 R12, P2, PT, R12, 0x2000000, RZ ;  /* 0x020000000c0c7810 */ /* 0x000fe40007f5e0ff */
[----:B------:R-:W-:Y:S02]  /*0960*/  IADD3.X R9, PT, PT, R9, UR47, RZ, P0, !PT ;  /* 0x0000002f09097c10 */ /* 0x000fe400087fe4ff */
[----:B------:R-:W-:Y:S01]  /*0970*/  IADD3.X R11, PT, PT, RZ, R19, RZ, P1, !PT ;  /* 0x00000013ff0b7210 */ /* 0x000fe20000ffe4ff */
[----:B------:R-:W-:-:S03]  /*0980*/  IMAD.X R13, RZ, RZ, R0, P2 ;  /* 0x000000ffff0d7224 */ /* 0x000fc600010e0600 */
[----:B------:R-:W4:Y:S01]  /*0990*/  LDG.E.64 R8, desc[UR36][R8.64] ;  /* 0x0000002408087981 */ /* 0x000f22000c1e1b00 */
[----:B--2---:R-:W-:-:S08]  /*09a0*/  DMUL R14, R20, R14 ;  /* 0x0000000e140e7228 */ /* 0x004fd00000000000 */
[----:B---3--:R-:W-:-:S07]  /*09b0*/  DMUL R6, R14, R6 ;  /* 0x000000060e067228 */ /* 0x008fce0000000000 */
[----:B------:R1:W-:Y:S04]  /*09c0*/  STG.E.64 desc[UR36][R10.64+-0x7e7540], R6 ;  /* 0x818ac0060a007986 */ /* 0x0003e8000c101b24 */
[----:B0-----:R-:W2:Y:S04]  /*09d0*/  LDG.E.64 R20, desc[UR36][R4.64+0x83060] ;  /* 0x0830602404147981 */ /* 0x001ea8000c1e1b00 */
[----:B------:R-:W4:Y:S01]  /*09e0*/  LDG.E.64 R24, desc[UR36][R12.64+0x1060c0] ;  /* 0x1060c0240c187981 */ /* 0x000f22000c1e1b00 */
[----:B------:R-:W-:Y:S01]  /*09f0*/  UMOV UR4, 0x9999999a ;  /* 0x9999999a00047882 */ /* 0x000fe20000000000 */
[----:B------:R-:W-:Y:S01]  /*0a00*/  UMOV UR5, 0x3fd99999 ;  /* 0x3fd9999900057882 */ /* 0x000fe20000000000 */
[----:B--2---:R-:W-:-:S02]  /*0a10*/  DMUL R20, R14, R20 ;  /* 0x000000140e147228 */ /* 0x004fc40000000000 */
[----:B----4-:R-:W-:-:S08]  /*0a20*/  DADD R24, -R8, R24 ;  /* 0x0000000008187229 */ /* 0x010fd00000000118 */
[----:B------:R-:W-:-:S07]  /*0a30*/  DFMA R24, R24, UR4, R20 ;  /* 0x0000000418187c2b */ /* 0x000fce0008000014 */
[----:B------:R1:W-:Y:S04]  /*0a40*/  STG.E.64 desc[UR36][R10.64+0x31580], R24 ;  /* 0x031580180a007986 */ /* 0x0003e8000c101b24 */
[----:B------:R-:W2:Y:S01]  /*0a50*/  LDG.E.64 R20, desc[UR36][R12.64+-0x73b770] ;  /* 0x8c4890240c147981 */ /* 0x000ea2000c1e1b00 */
[----:B------:R-:W-:-:S04]  /*0a60*/  IADD3 R18, P0, PT, R18, 0x2000000, RZ ;  /* 0x0200000012127810 */ /* 0x000fc80007f1e0ff */
[----:B------:R-:W-:Y:S01]  /*0a70*/  IADD3.X R19, PT, PT, RZ, R19, RZ, P0, !PT ;  /* 0x00000013ff137210 */ /* 0x000fe200007fe4ff */
[----:B--2---:R-:W-:-:S07]  /*0a80*/  DMUL R20, R14, R20 ;  /* 0x000000140e147228 */ /* 0x004fce0000000000 */
        /* <DEDUP_REMOVED lines=8> */
.L_x_222:
[----:B------:R-:W-:Y:S05]  /*0b10*/  BSYNC.RECONVERGENT B0 ;  /* 0x0000000000007941 */ /* 0x000fea0003800200 */
.L_x_221:
[----:B------:R-:W-:Y:S02]  /*0b20*/  ISETP.NE.AND P2, PT, R37, RZ, PT ;  /* 0x000000ff2500720c */ /* 0x000fe40003f45270 */
[----:B------:R-:W-:Y:S02]  /*0b30*/  IADD3 R32, P0, PT, RZ, R32, RZ ;  /* 0x00000020ff207210 */ /* 0x000fe40007f1e0ff */
[----:B------:R-:W-:-:S03]  /*0b40*/  IADD3 R33, P1, PT, R38, R33, RZ ;  /* 0x0000002126217210 */ /* 0x000fc60007f3e0ff */
[----:B------:R-:W-:Y:S02]  /*0b50*/  IMAD.U32.X R35, R34, 0x80, R35, P0 ;  /* 0x0000008022237824 */ /* 0x000fe400000e0423 */
[----:B------:R-:W-:-:S04]  /*0b60*/  IMAD.X R31, R39, 0x1, R31, P1 ;  /* 0x00000001271f7824 */ /* 0x000fc800008e061f */
[----:B------:R-:W-:Y:S05]  /*0b70*/  @P2 BRA `(.L_x_223) ;  /* 0xfffffff400ac2947 */ /* 0x000fea000383ffff */
[----:B------:R-:W-:Y:S05]  /*0b80*/  BSYNC.RECONVERGENT B7 ;  /* 0x0000000000077941 */ /* 0x000fea0003800200 */
.L_x_215:
[----:B------:R-:W-:Y:S05]  /*0b90*/  EXIT ;  /* 0x000000000000794d */ /* 0x000fea0003800000 */
.L_x_224:
        /* <DEDUP_REMOVED lines=14> */
.L_x_431:


//--------------------- .text.nvkernel__Z3rhsv_F1L1726_30 --------------------------
	.section	.text.nvkernel__Z3rhsv_F1L1726_30,"ax",@progbits
	.align	128
        .global         nvkernel__Z3rhsv_F1L1726_30
        .type           nvkernel__Z3rhsv_F1L1726_30,@function
        .size           nvkernel__Z3rhsv_F1L1726_30,(.L_x_432 - nvkernel__Z3rhsv_F1L1726_30)
        .other          nvkernel__Z3rhsv_F1L1726_30,@"STO_CUDA_ENTRY STV_DEFAULT"
nvkernel__Z3rhsv_F1L1726_30:
.text.nvkernel__Z3rhsv_F1L1726_30:
        /* <DEDUP_REMOVED lines=11> */
[----:B------:R-:W2:Y:S01]  /*00b0*/  LDCU UR40, c[0x0][0x3a0] ;  /* 0x00007400ff2877ac */ /* 0x000ea20008000800 */
[----:B------:R-:W-:Y:S01]  /*00c0*/  SHF.R.S32.HI R2, RZ, 0x1f, R2 ;  /* 0x0000001fff027819 */ /* 0x000fe20000011402 */
[----:B------:R-:W-:Y:S01]  /*00d0*/  IMAD.MOV.U32 R35, RZ, RZ, R22 ;  /* 0x000000ffff237224 */ /* 0x000fe200078e0016 */
[----:B------:R-:W-:Y:S01]  /*00e0*/  MOV R33, R16 ;  /* 0x0000001000217202 */ /* 0x000fe20000000f00 */
[----:B------:R-:W3:Y:S03]  /*00f0*/  LDCU.64 UR38, c[0x0][0x358] ;  /* 0x00006b00ff2677ac */ /* 0x000ee60008000a00 */
[----:B------:R-:W4:Y:S01]  /*0100*/  LDC R23, c[0x0][0x370] ;  /* 0x0000dc00ff177b82 */ /* 0x000f220000000800 */
[----:B------:R-:W0:Y:S01]  /*0110*/  LDCU UR42, c[0x0][0x380] ;  /* 0x00007000ff2a77ac */ /* 0x000e220008000800 */
        /* <DEDUP_REMOVED lines=10> */
[----:B----4-:R-:W-:Y:S01]  /*01c0*/  IMAD.WIDE.U32 R18, R23, 0x80, RZ ;  /* 0x0000008017127825 */ /* 0x010fe200078e00ff */
[----:B------:R-:W-:Y:S01]  /*01d0*/  LOP3.LUT R32, R32, UR4, RZ, 0xfc, !PT ;  /* 0x0000000420207c12 */ /* 0x000fe2000f8efcff */
[----:B-123--:R-:W-:-:S12]  /*01e0*/  USHF.R.S32.HI UR40, URZ, 0x1f, UR40 ;  /* 0x0000001fff287899 */ /* 0x00efd80008011428 */
.L_x_229:
        /* <DEDUP_REMOVED lines=44> */
.L_x_226:
[----:B------:R-:W0:Y:S01]  /*04b0*/  LDCU UR4, c[0x0][0x380] ;  /* 0x00007000ff0477ac */ /* 0x000e220008000800 */
[----:B------:R-:W-:Y:S01]  /*04c0*/  IMAD.MOV.U32 R4, RZ, RZ, R36 ;  /* 0x000000ffff047224 */ /* 0x000fe200078e0024 */
[----:B------:R-:W-:Y:S02]  /*04d0*/  MOV R7, R2 ;  /* 0x0000000200077202 */ /* 0x000fe40000000f00 */
[----:B------:R-:W-:Y:S02]  /*04e0*/  MOV R20, 32@lo((nvkernel__Z3rhsv_F1L1726_30 + .L_x_30@srel)) ;  /* 0x0000000000147802 */ /* 0x000fe40000000f00 */
[----:B------:R-:W-:Y:S01]  /*04f0*/  MOV R21, 32@hi((nvkernel__Z3rhsv_F1L1726_30 + .L_x_30@srel)) ;  /* 0x0000000000157802 */ /* 0x000fe20000000f00 */
[----:B0-----:R-:W-:-:S07]  /*0500*/  IMAD.U32 R6, RZ, RZ, UR4 ;  /* 0x00000004ff067e24 */ /* 0x001fce000f8e00ff */
[----:B------:R-:W-:Y:S05]  /*0510*/  CALL.ABS.NOINC `(__cuda_sm20_div_s64) ;  /* 0x0000000000007943 */ /* 0x000fea0003c00000 */
.L_x_30:
[----:B------:R-:W-:Y:S05]  /*0520*/  BSYNC.RECONVERGENT B6 ;  /* 0x0000000000067941 */ /* 0x000fea0003800200 */
.L_x_225:
[----:B------:R-:W-:Y:S01]  /*0530*/  ISETP.GE.U32.AND P0, PT, R37, R16, PT ;  /* 0x000000102500720c */ /* 0x000fe20003f06070 */
[----:B------:R-:W-:Y:S03]  /*0540*/  BSSY.RECONVERGENT B0, `(.L_x_227) ;  /* 0x0000031000007945 */ /* 0x000fe60003800200 */
[----:B------:R-:W-:-:S13]  /*0550*/  ISETP.GE.AND.EX P0, PT, R31, R22, PT, P0 ;  /* 0x000000161f00720c */ /* 0x000fda0003f06300 */
[----:B------:R-:W-:Y:S05]  /*0560*/  @P0 BRA `(.L_x_228) ;  /* 0x0000000000b80947 */ /* 0x000fea0003800000 */
[----:B------:R-:W-:Y:S01]  /*0570*/  MOV R6, R30 ;  /* 0x0000001e00067202 */ /* 0x000fe20000000f00 */
[----:B------:R-:W-:Y:S01]  /*0580*/  IMAD.MOV R5, RZ, RZ, -R4 ;  /* 0x000000ffff057224 */ /* 0x000fe200078e0a04 */
[----:B------:R-:W-:Y:S02]  /*0590*/  MOV R7, R32 ;  /* 0x0000002000077202 */ /* 0x000fe40000000f00 */
[----:B------:R-:W-:Y:S01]  /*05a0*/  IADD3 R4, PT, PT, R4, 0x1, RZ ;  /* 0x0000000104047810 */ /* 0x000fe20007ffe0ff */
[----:B------:R-:W-:-:S04]  /*05b0*/  IMAD.HI.U32 R3, RZ, R36, R6 ;  /* 0x00000024ff037227 */ /* 0x000fc800078e0006 */
[----:B------:R-:W-:Y:S02]  /*05c0*/  IMAD R3, R36, -0x5, R3 ;  /* 0xfffffffb24037824 */ /* 0x000fe400078e0203 */
[----:B------:R-:W-:Y:S01]  /*05d0*/  IMAD R6, R5, UR42, R36 ;  /* 0x0000002a05067c24 */ /* 0x000fe2000f8e0224 */
[--C-:B------:R-:W-:Y:S02]  /*05e0*/  SHF.R.S32.HI R5, RZ, 0x1f, R4.reuse ;  /* 0x0000001fff057819 */ /* 0x100fe40000011404 */
[----:B------:R-:W-:Y:S01]  /*05f0*/  SHF.R.S32.HI R0, RZ, 0x1f, R3 ;  /* 0x0000001fff007819 */ /* 0x000fe20000011403 */
[----:B------:R-:W-:Y:S02]  /*0600*/  VIADD R6, R6, UR41 ;  /* 0x0000002906067c36 */ /* 0x000fe40008000000 */
[----:B------:R-:W-:-:S03]  /*0610*/  IMAD.WIDE.U32 R4, R3, 0x66, R4 ;  /* 0x0000006603047825 */ /* 0x000fc600078e0004 */
[----:B------:R-:W-:Y:S01]  /*0620*/  SHF.R.S32.HI R7, RZ, 0x1f, R6 ;  /* 0x0000001fff077819 */ /* 0x000fe20000011406 */
[----:B------:R-:W-:-:S05]  /*0630*/  IMAD R3, R0, 0x66, RZ ;  /* 0x0000006600037824 */ /* 0x000fca00078e02ff */
[----:B------:R-:W-:Y:S01]  /*0640*/  IADD3 R0, PT, PT, R5, R3, RZ ;  /* 0x0000000305007210 */ /* 0x000fe20007ffe0ff */
[----:B------:R-:W-:Y:S01]  /*0650*/  IMAD.WIDE.U32 R4, R4, 0x67, R6 ;  /* 0x0000006704047825 */ /* 0x000fe200078e0006 */
[----:B------:R-:W-:-:S03]  /*0660*/  MOV R7, UR40 ;  /* 0x0000002800077c02 */ /* 0x000fc60008000f00 */
[----:B------:R-:W-:Y:S02]  /*0670*/  IMAD R3, R0, 0x67, RZ ;  /* 0x0000006700037824 */ /* 0x000fe400078e02ff */
[----:B------:R-:W-:Y:S02]  /*0680*/  IMAD.U32 R6, RZ, RZ, UR43 ;  /* 0x0000002bff067e24 */ /* 0x000fe4000f8e00ff */
[----:B------:R-:W-:Y:S02]  /*0690*/  IMAD.IADD R0, R5, 0x1, R3 ;  /* 0x0000000105007824 */ /* 0x000fe400078e0203 */
[----:B------:R-:W-:-:S04]  /*06a0*/  IMAD.WIDE.U32 R6, R4, 0x67, R6 ;  /* 0x0000006704067825 */ /* 0x000fc800078e0006 */
[----:B------:R-:W-:Y:S01]  /*06b0*/  IMAD R3, R0, 0x67, RZ ;  /* 0x0000006700037824 */ /* 0x000fe200078e02ff */
[----:B------:R-:W-:-:S03]  /*06c0*/  SHF.L.U32 R20, R6, 0x3, RZ ;  /* 0x0000000306147819 */ /* 0x000fc600000006ff */
[----:B------:R-:W-:Y:S01]  /*06d0*/  IMAD.IADD R3, R7, 0x1, R3 ;  /* 0x0000000107037824 */ /* 0x000fe200078e0203 */
[----:B------:R-:W-:-:S04]  /*06e0*/  IADD3 R4, P0, PT, R20, UR46, RZ ;  /* 0x0000002e14047c10 */ /* 0x000fc8000ff1e0ff */
[----:B------:R-:W-:-:S04]  /*06f0*/  SHF.L.U64.HI R0, R6, 0x3, R3 ;  /* 0x0000000306007819 */ /* 0x000fc80000010203 */
        /* <DEDUP_REMOVED lines=9> */
[----:B---3--:R-:W-:-:S08]  /*0790*/  DFMA R6, R8, 6, R6 ;  /* 0x401800000806782b */ /* 0x008fd00000000006 */
[----:B----4-:R-:W-:-:S08]  /*07a0*/  DFMA R6, R12, -4, R6 ;  /* 0xc01000000c06782b */ /* 0x010fd00000000006 */
[----:B-----5:R-:W-:Y:S02]  /*07b0*/  DFMA R14, -R6, UR36, R14 ;  /* 0x00000024060e7c2b */ /* 0x020fe4000800010e */
[----:B------:R-:W2:Y:S05]  /*07c0*/  LDG.E.64 R6, desc[UR38][R20.64+-0x10] ;  /* 0xfffff02614067981 */ /* 0x000eaa000c1e1b00 */
        /* <DEDUP_REMOVED lines=8> */
.L_x_228:
[----:B------:R-:W-:Y:S05]  /*0850*/  BSYNC.RECONVERGENT B0 ;  /* 0x0000000000007941 */ /* 0x000fea0003800200 */
.L_x_227:
[----:B------:R-:W-:Y:S02]  /*0860*/  ISETP.NE.AND P2, PT, R34, RZ, PT ;  /* 0x000000ff2200720c */ /* 0x000fe40003f45270 */
[----:B------:R-:W-:Y:S02]  /*0870*/  IADD3 R30, P0, PT, RZ, R30, RZ ;  /* 0x0000001eff1e7210 */ /* 0x000fe40007f1e0ff */
[----:B------:R-:W-:-:S03]  /*0880*/  IADD3 R37, P1, PT, R18, R37, RZ ;  /* 0x0000002512257210 */ /* 0x000fc60007f3e0ff */
[----:B------:R-:W-:Y:S02]  /*0890*/  IMAD.U32.X R32, R23, 0x80, R32, P0 ;  /* 0x0000008017207824 */ /* 0x000fe400000e0420 */
[----:B------:R-:W-:-:S04]  /*08a0*/  IMAD.X R31, R19, 0x1, R31, P1 ;  /* 0x00000001131f7824 */ /* 0x000fc800008e061f */
[----:B------:R-:W-:Y:S05]  /*08b0*/  @P2 BRA `(.L_x_229) ;  /* 0xfffffff8004c2947 */ /* 0x000fea000383ffff */
[----:B------:R-:W-:Y:S05]  /*08c0*/  EXIT ;  /* 0x000000000000794d */ /* 0x000fea0003800000 */
.L_x_230:
        /* <DEDUP_REMOVED lines=11> */
.L_x_432:


//--------------------- .text.nvkernel__Z3rhsv_F1L1710_28 --------------------------
	.section	.text.nvkernel__Z3rhsv_F1L1710_28,"ax",@progbits
	.align	128
        .global         nvkernel__Z3rhsv_F1L1710_28
        .type           nvkernel__Z3rhsv_F1L1710_28,@function
        .size           nvkernel__Z3rhsv_F1L1710_28,(.L_x_433 - nvkernel__Z3rhsv_F1L1710_28)
        .other          nvkernel__Z3rhsv_F1L1710_28,@"STO_CUDA_ENTRY STV_DEFAULT"
nvkernel__Z3rhsv_F1L1710_28:
.text.nvkernel__Z3rhsv_F1L1710_28:
        /* <DEDUP_REMOVED lines=38> */
.L_x_239:
        /* <DEDUP_REMOVED lines=45> */
.L_x_233:
[----:B------:R-:W0:Y:S01]  /*0530*/  LDCU UR4, c[0x0][0x380] ;  /* 0x00007000ff0477ac */ /* 0x000e220008000800 */
[----:B------:R-:W-:Y:S01]  /*0540*/  IMAD.MOV.U32 R4, RZ, RZ, R30 ;  /* 0x000000ffff047224 */ /* 0x000fe200078e001e */
[----:B------:R-:W-:Y:S02]  /*0550*/  MOV R7, R2 ;  /* 0x0000000200077202 */ /* 0x000fe40000000f00 */
[----:B------:R-:W-:Y:S02]  /*0560*/  MOV R20, 32@lo((nvkernel__Z3rhsv_F1L1710_28 + .L_x_31@srel)) ;  /* 0x0000000000147802 */ /* 0x000fe40000000f00 */
[----:B------:R-:W-:Y:S01]  /*0570*/  MOV R21, 32@hi((nvkernel__Z3rhsv_F1L1710_28 + .L_x_31@srel)) ;  /* 0x0000000000157802 */ /* 0x000fe20000000f00 */
[----:B0-----:R-:W-:-:S07]  /*0580*/  IMAD.U32 R6, RZ, RZ, UR4 ;  /* 0x00000004ff067e24 */ /* 0x001fce000f8e00ff */
[----:B-1----:R-:W-:Y:S05]  /*0590*/  CALL.ABS.NOINC `(__cuda_sm20_div_s64) ;  /* 0x0000000000007943 */ /* 0x002fea0003c00000 */
.L_x_31:
[----:B------:R-:W-:Y:S02]  /*05a0*/  MOV R18, R4 ;  /* 0x0000000400127202 */ /* 0x000fe40000000f00 */
[----:B------:R-:W-:-:S07]  /*05b0*/  MOV R19, R5 ;  /* 0x0000000500137202 */ /* 0x000fce0000000f00 */
.L_x_234:
[----:B-1----:R-:W-:Y:S05]  /*05c0*/  BSYNC.RECONVERGENT B6 ;  /* 0x0000000000067941 */ /* 0x002fea0003800200 */
.L_x_232:
        /* <DEDUP_REMOVED lines=23> */
.L_x_236:
[----:B------:R-:W0:Y:S01]  /*0740*/  LDCU UR4, c[0x0][0x384] ;  /* 0x00007080ff0477ac */ /* 0x000e220008000800 */
[----:B------:R-:W-:Y:S01]  /*0750*/  IMAD.MOV.U32 R4, RZ, RZ, R18 ;  /* 0x000000ffff047224 */ /* 0x000fe200078e0012 */
[----:B------:R-:W-:Y:S01]  /*0760*/  MOV R7, R31 ;  /* 0x0000001f00077202 */ /* 0x000fe20000000f00 */
[----:B------:R-:W-:Y:S01]  /*0770*/  IMAD.MOV.U32 R5, RZ, RZ, R19 ;  /* 0x000000ffff057224 */ /* 0x000fe200078e0013 */
[----:B------:R-:W-:Y:S02]  /*0780*/  MOV R20, 32@lo((nvkernel__Z3rhsv_F1L1710_28 + .L_x_32@srel)) ;  /* 0x0000000000147802 */ /* 0x000fe40000000f00 */
[----:B------:R-:W-:Y:S01]  /*0790*/  MOV R21, 32@hi((nvkernel__Z3rhsv_F1L1710_28 + .L_x_32@srel)) ;  /* 0x0000000000157802 */ /* 0x000fe20000000f00 */
[----:B0-----:R-:W-:-:S07]  /*07a0*/  IMAD.U32 R6, RZ, RZ, UR4 ;  /* 0x00000004ff067e24 */ /* 0x001fce000f8e00ff */
[----:B------:R-:W-:Y:S05]  /*07b0*/  CALL.ABS.NOINC `(__cuda_sm20_div_s64) ;  /* 0x0000000000007943 */ /* 0x000fea0003c00000 */
.L_x_32:
[----:B------:R-:W-:Y:S05]  /*07c0*/  BSYNC.RECONVERGENT B6 ;  /* 0x0000000000067941 */ /* 0x000fea0003800200 */
.L_x_235:
        /* <DEDUP_REMOVED lines=17> */
[----:B------:R-:W-:-:S02]  /*08e0*/  SHF.R.S32.HI R5, RZ, 0x1f, R4 ;  /* 0x0000001fff057819 */ /* 0x000fc40000011404 */
[----:B------:R-:W-:Y:S01]  /*08f0*/  IADD3 R8, PT, PT, R8, 0x3, RZ ;  /* 0x0000000308087810 */ /* 0x000fe20007ffe0ff */
[----:B------:R-:W-:Y:S02]  /*0900*/  IMAD.IADD R0, R7, 0x1, R3 ;  /* 0x0000000107007824 */ /* 0x000fe400078e0203 */
[----:B------:R-:W-:Y:S01]  /*0910*/  IMAD.WIDE.U32 R6, R6, 0x67, R4 ;  /* 0x0000006706067825 */ /* 0x000fe200078e0004 */
[----:B------:R-:W-:-:S03]  /*0920*/  SHF.R.S32.HI R9, RZ, 0x1f, R8 ;  /* 0x0000001fff097819 */ /* 0x000fc60000011408 */
        /* <DEDUP_REMOVED lines=23> */
.L_x_238:
[----:B------:R-:W-:Y:S05]  /*0aa0*/  BSYNC.RECONVERGENT B0 ;  /* 0x0000000000007941 */ /* 0x000fea0003800200 */
.L_x_237:
[----:B------:R-:W-:Y:S02]  /*0ab0*/  ISETP.NE.AND P2, PT, R36, RZ, PT ;  /* 0x000000ff2400720c */ /* 0x000fe40003f45270 */
[----:B------:R-:W-:Y:S02]  /*0ac0*/  IADD3 R34, P0, PT, RZ, R34, RZ ;  /* 0x00000022ff227210 */ /* 0x000fe40007f1e0ff */
[----:B------:R-:W-:-:S03]  /*0ad0*/  IADD3 R41, P1, PT, R22, R41, RZ ;  /* 0x0000002916297210 */ /* 0x000fc60007f3e0ff */
[----:B------:R-:W-:Y:S02]  /*0ae0*/  IMAD.U32.X R43, R33, 0x80, R43, P0 ;  /* 0x00000080212b7824 */ /* 0x000fe400000e042b */
[----:B------:R-:W-:-:S04]  /*0af0*/  IMAD.X R35, R23, 0x1, R35, P1 ;  /* 0x0000000117237824 */ /* 0x000fc800008e0623 */
[----:B------:R-:W-:Y:S05]  /*0b00*/  @P2 BRA `(.L_x_239) ;  /* 0xfffffff400d42947 */ /* 0x000fea000383ffff */
[----:B------:R-:W-:Y:S05]  /*0b10*/  BSYNC.RECONVERGENT B7 ;  /* 0x0000000000077941 */ /* 0x000fea0003800200 */
.L_x_231:
[----:B------:R-:W-:Y:S05]  /*0b20*/  EXIT ;  /* 0x000000000000794d */ /* 0x000fea0003800000 */
.L_x_240:
        /* <DEDUP_REMOVED lines=13> */
.L_x_433:


//--------------------- .text.nvkernel__Z3rhsv_F1L1693_26 --------------------------
	.section	.text.nvkernel__Z3rhsv_F1L1693_26,"ax",@progbits
	.align	128
        .global         nvkernel__Z3rhsv_F1L1693_26
        .type           nvkernel__Z3rhsv_F1L1693_26,@function
        .size           nvkernel__Z3rhsv_F1L1693_26,(.L_x_434 - nvkernel__Z3rhsv_F1L1693_26)
        .other          nvkernel__Z3rhsv_F1L1693_26,@"STO_CUDA_ENTRY STV_DEFAULT"
nvkernel__Z3rhsv_F1L1693_26:
.text.nvkernel__Z3rhsv_F1L1693_26:
        /* <DEDUP_REMOVED lines=13> */
[----:B------:R-:W-:Y:S01]  /*00d0*/  IMAD.MOV.U32 R39, RZ, RZ, R33 ;  /* 0x000000ffff277224 */ /* 0x000fe200078e0021 */
[----:B------:R-:W2:Y:S03]  /*00e0*/  LDCU.64 UR38, c[0x0][0x358] ;  /* 0x00006b00ff2677ac */ /* 0x000ea60008000a00 */
[----:B------:R-:W3:Y:S01]  /*00f0*/  LDC R34, c[0x0][0x370] ;  /* 0x0000dc00ff227b82 */ /* 0x000ee20000000800 */
[----:B------:R-:W4:Y:S01]  /*0100*/  LDCU UR41, c[0x0][0x380] ;  /* 0x00007000ff2977ac */ /* 0x000f220008000800 */
[----:B------:R-:W1:Y:S06]  /*0110*/  LDCU UR40, c[0x0][0x388] ;  /* 0x00007100ff2877ac */ /* 0x000e6c0008000800 */
[----:B------:R-:W2:Y:S01]  /*0120*/  LDC.64 R18, c[0x0][0x390] ;  /* 0x0000e400ff127b82 */ /* 0x000ea20000000a00 */
[----:B------:R-:W2:Y:S07]  /*0130*/  LDCU.64 UR36, c[0x0][0x3a0] ;  /* 0x00007400ff2477ac */ /* 0x000eae0008000a00 */
[----:B------:R-:W2:Y:S01]  /*0140*/  LDC.64 R16, c[0x0][0x398] ;  /* 0x0000e600ff107b82 */ /* 0x000ea20000000a00 */
[----:B0-----:R-:W-:-:S02]  /*0150*/  UIMAD.WIDE.U32 UR6, UR4, 0x80, URZ ;  /* 0x00000080040678a5 */ /* 0x001fc4000f8e00ff */
[----:B------:R-:W-:-:S04]  /*0160*/  USHF.L.U32 UR4, UR4, 0x7, URZ ;  /* 0x0000000704047899 */ /* 0x000fc800080006ff */
[----:B------:R-:W-:Y:S02]  /*0170*/  IMAD.U32 R3, RZ, RZ, UR7 ;  /* 0x00000007ff037e24 */ /* 0x000fe4000f8e00ff */
[----:B------:R-:W-:Y:S01]  /*0180*/  IMAD.U32 R2, RZ, RZ, UR6 ;  /* 0x00000006ff027e24 */ /* 0x000fe2000f8e00ff */
[C---:B-1----:R-:W-:Y:S01]  /*0190*/  LOP3.LUT R41, R43.reuse, UR6, RZ, 0xfc, !PT ;  /* 0x000000062b297c12 */ /* 0x042fe2000f8efcff */
[----:B---3--:R-:W-:Y:S01]  /*01a0*/  IMAD.WIDE.U32 R30, R34, 0x80, RZ ;  /* 0x00000080221e7825 */ /* 0x008fe200078e00ff */
[----:B------:R-:W-:Y:S02]  /*01b0*/  MOV R35, R3 ;  /* 0x0000000300237202 */ /* 0x000fe40000000f00 */
[----:B------:R-:W-:Y:S02]  /*01c0*/  SHF.R.S32.HI R2, RZ, 0x1f, R4 ;  /* 0x0000001fff027819 */ /* 0x000fe40000011404 */
[----:B----4-:R-:W-:-:S07]  /*01d0*/  LOP3.LUT R43, R43, UR4, RZ, 0xfc, !PT ;  /* 0x000000042b2b7c12 */ /* 0x010fce000f8efcff */
.L_x_245:
        /* <DEDUP_REMOVED lines=44> */
.L_x_242:
[----:B------:R-:W0:Y:S01]  /*04a0*/  LDCU UR4, c[0x0][0x380] ;  /* 0x00007000ff0477ac */ /* 0x000e220008000800 */
[----:B------:R-:W-:Y:S01]  /*04b0*/  IMAD.MOV.U32 R4, RZ, RZ, R32 ;  /* 0x000000ffff047224 */ /* 0x000fe200078e0020 */
[----:B------:R-:W-:Y:S02]  /*04c0*/  MOV R7, R2 ;  /* 0x0000000200077202 */ /* 0x000fe40000000f00 */
[----:B------:R-:W-:Y:S02]  /*04d0*/  MOV R20, 32@lo((nvkernel__Z3rhsv_F1L1693_26 + .L_x_33@srel)) ;  /* 0x0000000000147802 */ /* 0x000fe40000000f00 */
[----:B------:R-:W-:Y:S01]  /*04e0*/  MOV R21, 32@hi((nvkernel__Z3rhsv_F1L1693_26 + .L_x_33@srel)) ;  /* 0x0000000000157802 */ /* 0x000fe20000000f00 */
[----:B0-----:R-:W-:-:S07]  /*04f0*/  IMAD.U32 R6, RZ, RZ, UR4 ;  /* 0x00000004ff067e24 */ /* 0x001fce000f8e00ff */
[----:B--2---:R-:W-:Y:S05]  /*0500*/  CALL.ABS.NOINC `(__cuda_sm20_div_s64) ;  /* 0x0000000000007943 */ /* 0x004fea0003c00000 */
.L_x_33:
[----:B--2---:R-:W-:Y:S05]  /*0510*/  BSYNC.RECONVERGENT B6 ;  /* 0x0000000000067941 */ /* 0x004fea0003800200 */
.L_x_241:
[----:B------:R-:W-:Y:S01]  /*0520*/  ISETP.GE.U32.AND P0, PT, R41, R22, PT ;  /* 0x000000162900720c */ /* 0x000fe20003f06070 */
[----:B------:R-:W-:Y:S03]  /*0530*/  BSSY.RECONVERGENT B0, `(.L_x_243) ;  /* 0x000002b000007945 */ /* 0x000fe60003800200 */
[----:B------:R-:W-:-:S13]  /*0540*/  ISETP.GE.AND.EX P0, PT, R35, R33, PT, P0 ;  /* 0x000000212300720c */ /* 0x000fda0003f06300 */
[----:B------:R-:W-:Y:S05]  /*0550*/  @P0 BRA `(.L_x_244) ;  /* 0x0000000000a00947 */ /* 0x000fea0003800000 */
[----:B------:R-:W-:Y:S02]  /*0560*/  MOV R42, R36 ;  /* 0x00000024002a7202 */ /* 0x000fe40000000f00 */
[C---:B------:R-:W-:Y:S02]  /*0570*/  IADD3 R5, PT, PT, -R4.reuse, RZ, RZ ;  /* 0x000000ff04057210 */ /* 0x040fe40007ffe1ff */
[----:B------:R-:W-:Y:S01]  /*0580*/  IADD3 R4, PT, PT, R4, 0x1, RZ ;  /* 0x0000000104047810 */ /* 0x000fe20007ffe0ff */
        /* <DEDUP_REMOVED lines=8> */
[----:B------:R-:W-:-:S05]  /*0610*/  IMAD R3, R0, 0x66, RZ ;  /* 0x0000006600037824 */ /* 0x000fca00078e02ff */
[----:B------:R-:W-:Y:S01]  /*0620*/  IADD3 R0, PT, PT, R5, R3, RZ ;  /* 0x0000000305007210 */ /* 0x000fe20007ffe0ff */
[----:B------:R-:W-:-:S04]  /*0630*/  IMAD.WIDE.U32 R4, R4, 0x67, R6 ;  /* 0x0000006704047825 */ /* 0x000fc800078e0006 */
[----:B------:R-:W-:Y:S02]  /*0640*/  IMAD R3, R0, 0x67, RZ ;  /* 0x0000006700037824 */ /* 0x000fe400078e02ff */
[----:B------:R-:W-:-:S03]  /*0650*/  IMAD.WIDE.U32 R6, R4, 0x338, R16 ;  /* 0x0000033804067825 */ /* 0x000fc600078e0010 */
[----:B------:R-:W-:-:S05]  /*0660*/  IADD3 R0, PT, PT, R5, R3, RZ ;  /* 0x0000000305007210 */ /* 0x000fca0007ffe0ff */
[----:B------:R-:W-:-:S05]  /*0670*/  IMAD R3, R0, 0x338, RZ ;  /* 0x0000033800037824 */ /* 0x000fca00078e02ff */
[----:B------:R-:W-:-:S05]  /*0680*/  IADD3 R7, PT, PT, R3, R7, RZ ;  /* 0x0000000703077210 */ /* 0x000fca0007ffe0ff */
[----:B------:R-:W2:Y:S04]  /*0690*/  LDG.E.64 R14, desc[UR38][R6.64+0x10] ;  /* 0x00001026060e7981 */ /* 0x000ea8000c1e1b00 */
[----:B------:R-:W3:Y:S01]  /*06a0*/  LDG.E.64 R10, desc[UR38][R6.64+0x8] ;  /* 0x00000826060a7981 */ /* 0x000ee2000c1e1b00 */
[----:B------:R-:W-:-:S03]  /*06b0*/  IMAD.WIDE.U32 R4, R4, 0x338, R18 ;  /* 0x0000033804047825 */ /* 0x000fc600078e0012 */
[----:B------:R-:W4:Y:S02]  /*06c0*/  LDG.E.64 R12, desc[UR38][R6.64+0x18] ;  /* 0x00001826060c7981 */ /* 0x000f24000c1e1b00 */
[----:B------:R-:W-:-:S05]  /*06d0*/  IADD3 R5, PT, PT, R5, R3, RZ ;  /* 0x0000000305057210 */ /* 0x000fca0007ffe0ff */
[----:B------:R-:W5:Y:S01]  /*06e0*/  LDG.E.64 R8, desc[UR38][R4.64+0x8] ;  /* 0x0000082604087981 */ /* 0x000f62000c1e1b00 */
[----:B--2---:R-:W-:-:S08]  /*06f0*/  DMUL R14, R14, -4 ;  /* 0xc01000000e0e7828 */ /* 0x004fd00000000000 */
[----:B---3--:R-:W-:-:S08]  /*0700*/  DFMA R10, R10, 5, R14 ;  /* 0x401400000a0a782b */ /* 0x008fd0000000000e */
[----:B----4-:R-:W-:-:S08]  /*0710*/  DADD R10, R12, R10 ;  /* 0x000000000c0a7229 */ /* 0x010fd0000000000a */
[----:B-----5:R-:W-:Y:S01]  /*0720*/  DFMA R10, R10, -UR36, R8 ;  /* 0x800000240a0a7c2b */ /* 0x020fe20008000008 */
[----:B------:R-:W2:Y:S06]  /*0730*/  LDG.E.64 R8, desc[UR38][R4.64+0x10] ;  /* 0x0000102604087981 */ /* 0x000eac000c1e1b00 */
        /* <DEDUP_REMOVED lines=10> */
.L_x_244:
[----:B------:R-:W-:Y:S05]  /*07e0*/  BSYNC.RECONVERGENT B0 ;  /* 0x0000000000007941 */ /* 0x000fea0003800200 */
.L_x_243:
[----:B------:R-:W-:Y:S02]  /*07f0*/  ISETP.NE.AND P2, PT, R38, RZ, PT ;  /* 0x000000ff2600720c */ /* 0x000fe40003f45270 */
[----:B------:R-:W-:Y:S02]  /*0800*/  IADD3 R36, P0, PT, RZ, R36, RZ ;  /* 0x00000024ff247210 */ /* 0x000fe40007f1e0ff */
[----:B------:R-:W-:-:S03]  /*0810*/  IADD3 R41, P1, PT, R30, R41, RZ ;  /* 0x000000291e297210 */ /* 0x000fc60007f3e0ff */
[----:B------:R-:W-:Y:S02]  /*0820*/  IMAD.U32.X R43, R34, 0x80, R43, P0 ;  /* 0x00000080222b7824 */ /* 0x000fe400000e042b */
[----:B------:R-:W-:-:S04]  /*0830*/  IMAD.X R35, R31, 0x1, R35, P1 ;  /* 0x000000011f237824 */ /* 0x000fc800008e0623 */
[----:B------:R-:W-:Y:S05]  /*0840*/  @P2 BRA `(.L_x_245) ;  /* 0xfffffff800642947 */ /* 0x000fea000383ffff */
[----:B------:R-:W-:Y:S05]  /*0850*/  EXIT ;  /* 0x000000000000794d */ /* 0x000fea0003800000 */
.L_x_246:
        /* <DEDUP_REMOVED lines=10> */
.L_x_434:


//--------------------- .text.nvkernel__Z3rhsv_F1L1657_24 --------------------------
	.section	.text.nvkernel__Z3rhsv_F1L1657_24,"ax",@progbits
	.align	128
        .global         nvkernel__Z3rhsv_F1L1657_24
        .type           nvkernel__Z3rhsv_F1L1657_24,@function
        .size           nvkernel__Z3rhsv_F1L1657_24,(.L_x_435 - nvkernel__Z3rhsv_F1L1657_24)
        .other          nvkernel__Z3rhsv_F1L1657_24,@"STO_CUDA_ENTRY STV_DEFAULT"
nvkernel__Z3rhsv_F1L1657_24:
.text.nvkernel__Z3rhsv_F1L1657_24:
        /* <DEDUP_REMOVED lines=47> */
.L_x_255:
        /* <DEDUP_REMOVED lines=29> */
.L_x_249:
[----:B------:R-:W1:Y:S01]  /*04c0*/  LDCU UR4, c[0x0][0x380] ;  /* 0x00007000ff0477ac */ /* 0x000e620008000800 */
[----:B------:R-:W-:Y:S01]  /*04d0*/  IMAD.MOV.U32 R4, RZ, RZ, R43 ;  /* 0x000000ffff047224 */ /* 0x000fe200078e002b */
[----:B------:R-:W-:Y:S01]  /*04e0*/  MOV R7, R2 ;  /* 0x0000000200077202 */ /* 0x000fe20000000f00 */
[----:B------:R-:W-:Y:S01]  /*04f0*/  IMAD.MOV.U32 R5, RZ, RZ, R45 ;  /* 0x000000ffff057224 */ /* 0x000fe200078e002d */
[----:B------:R-:W-:Y:S02]  /*0500*/  MOV R20, 32@lo((nvkernel__Z3rhsv_F1L1657_24 + .L_x_34@srel)) ;  /* 0x0000000000147802 */ /* 0x000fe40000000f00 */
[----:B------:R-:W-:Y:S01]  /*0510*/  MOV R21, 32@hi((nvkernel__Z3rhsv_F1L1657_24 + .L_x_34@srel)) ;  /* 0x0000000000157802 */ /* 0x000fe20000000f00 */
[----:B-1----:R-:W-:-:S07]  /*0520*/  IMAD.U32 R6, RZ, RZ, UR4 ;  /* 0x00000004ff067e24 */ /* 0x002fce000f8e00ff */
[----:B0-234-:R-:W-:Y:S05]  /*0530*/  CALL.ABS.NOINC `(__cuda_sm20_div_s64) ;  /* 0x0000000000007943 */ /* 0x01dfea0003c00000 */
.L_x_34:
[----:B------:R-:W-:Y:S02]  /*0540*/  MOV R16, R4 ;  /* 0x0000000400107202 */ /* 0x000fe40000000f00 */
[----:B------:R-:W-:-:S07]  /*0550*/  MOV R17, R5 ;  /* 0x0000000500117202 */ /* 0x000fce0000000f00 */
.L_x_250:
[----:B0-234-:R-:W-:Y:S05]  /*0560*/  BSYNC.RECONVERGENT B6 ;  /* 0x0000000000067941 */ /* 0x01dfea0003800200 */
.L_x_248:
        /* <DEDUP_REMOVED lines=23> */
.L_x_252:
[----:B------:R-:W0:Y:S01]  /*06e0*/  LDCU UR4, c[0x0][0x384] ;  /* 0x00007080ff0477ac */ /* 0x000e220008000800 */
[----:B------:R-:W-:Y:S01]  /*06f0*/  IMAD.MOV.U32 R4, RZ, RZ, R16 ;  /* 0x000000ffff047224 */ /* 0x000fe200078e0010 */
[----:B------:R-:W-:Y:S01]  /*0700*/  MOV R7, R47 ;  /* 0x0000002f00077202 */ /* 0x000fe20000000f00 */
[----:B------:R-:W-:Y:S01]  /*0710*/  IMAD.MOV.U32 R5, RZ, RZ, R17 ;  /* 0x000000ffff057224 */ /* 0x000fe200078e0011 */
[----:B------:R-:W-:Y:S02]  /*0720*/  MOV R20, 32@lo((nvkernel__Z3rhsv_F1L1657_24 + .L_x_35@srel)) ;  /* 0x0000000000147802 */ /* 0x000fe40000000f00 */
[----:B------:R-:W-:Y:S01]  /*0730*/  MOV R21, 32@hi((nvkernel__Z3rhsv_F1L1657_24 + .L_x_35@srel)) ;  /* 0x0000000000157802 */ /* 0x000fe20000000f00 */
[----:B0-----:R-:W-:-:S07]  /*0740*/  IMAD.U32 R6, RZ, RZ, UR4 ;  /* 0x00000004ff067e24 */ /* 0x001fce000f8e00ff */
[----:B------:R-:W-:Y:S05]  /*0750*/  CALL.ABS.NOINC `(__cuda_sm20_div_s64) ;  /* 0x0000000000007943 */ /* 0x000fea0003c00000 */
.L_x_35:
[----:B------:R-:W-:Y:S05]  /*0760*/  BSYNC.RECONVERGENT B6 ;  /* 0x0000000000067941 */ /* 0x000fea0003800200 */
.L_x_251:
        /* <DEDUP_REMOVED lines=11> */
[----:B------:R-:W-:-:S03]  /*0820*/  IMAD R4, R9, UR39, R16 ;  /* 0x0000002709047c24 */ /* 0x000fc6000f8e0210 */
[----:B------:R-:W-:Y:S01]  /*0830*/  IADD3 R7, PT, PT, R7, R5, RZ ;  /* 0x0000000507077210 */ /* 0x000fe20007ffe0ff */
[----:B------:R-:W-:Y:S02]  /*0840*/  VIADD R15, R4, UR46 ;  /* 0x0000002e040f7c36 */ /* 0x000fe40008000000 */
        /* <DEDUP_REMOVED lines=10> */
[----:B------:R-:W-:Y:S02]  /*08f0*/  IMAD R0, R0, -0x668, RZ ;  /* 0xfffff99800007824 */ /* 0x000fe400078e02ff */
[----:B------:R-:W-:-:S05]  /*0900*/  IMAD.WIDE.U32 R12, R3, -0x668, R12 ;  /* 0xfffff998030c7825 */ /* 0x000fca00078e000c */
[----:B------:R-:W-:-:S03]  /*0910*/  IADD3 R13, PT, PT, R13, -R3, R0 ;  /* 0x800000030d0d7210 */ /* 0x000fc60007ffe000 */
[----:B------:R-:W-:-:S03]  /*0920*/  IMAD.WIDE R12, R15, 0x330, R12 ;  /* 0x000003300f0c7825 */ /* 0x000fc600078e020c */
[----:B------:R-:W-:-:S04]  /*0930*/  IADD3 R0, P0, PT, R12, UR42, RZ ;  /* 0x0000002a0c007c10 */ /* 0x000fc8000ff1e0ff */
[----:B------:R-:W-:Y:S01]  /*0940*/  IADD3.X R3, PT, PT, R13, UR43, RZ, P0, !PT ;  /* 0x0000002b0d037c10 */ /* 0x000fe200087fe4ff */
[----:B--2---:R-:W-:Y:S01]  /*0950*/  DFMA R6, R8, -2, R6 ;  /* 0xc00000000806782b */ /* 0x004fe20000000006 */
[----:B------:R-:W-:-:S05]  /*0960*/  IADD3 R8, P0, PT, R28, 0x1000000, RZ ;  /* 0x010000001c087810 */ /* 0x000fca0007f1e0ff */
[----:B------:R-:W-:Y:S02]  /*0970*/  IMAD.X R9, RZ, RZ, R29, P0 ;  /* 0x000000ffff097224 */ /* 0x000fe400000e061d */
[----:B---3--:R-:W-:-:S08]  /*0980*/  DADD R6, R10, R6 ;  /* 0x000000000a067229 */ /* 0x008fd00000000006 */
[----:B----4-:R-:W-:Y:S01]  /*0990*/  DFMA R10, R40, R6, R4 ;  /* 0x00000006280a722b */ /* 0x010fe20000000004 */
[----:B------:R-:W-:Y:S02]  /*09a0*/  IADD3 R4, P1, PT, R0, 0x1000000, RZ ;  /* 0x0100000000047810 */ /* 0x000fe40007f3e0ff */
[----:B------:R-:W-:Y:S02]  /*09b0*/  IADD3 R6, P0, PT, R26, 0x1000000, RZ ;  /* 0x010000001a067810 */ /* 0x000fe40007f1e0ff */
[----:B------:R-:W-:Y:S02]  /*09c0*/  IADD3.X R5, PT, PT, RZ, R3, RZ, P1, !PT ;  /* 0x00000003ff057210 */ /* 0x000fe40000ffe4ff */
[----:B------:R0:W-:Y:S04]  /*09d0*/  STG.E.64 desc[UR36][R26.64], R10 ;  /* 0x0000000a1a007986 */ /* 0x0001e8000c101b24 */
[----:B------:R-:W2:Y:S01]  /*09e0*/  LDG.E.64 R16, desc[UR36][R4.64+-0x7e7538] ;  /* 0x818ac82404107981 */ /* 0x000ea2000c1e1b00 */
[----:B------:R-:W-:-:S03]  /*09f0*/  IMAD.X R7, RZ, RZ, R27, P0 ;  /* 0x000000ffff077224 */ /* 0x000fc600000e061b */
        /* <DEDUP_REMOVED lines=53> */
.L_x_254:
[----:B------:R-:W-:Y:S05]  /*0d50*/  BSYNC.RECONVERGENT B0 ;  /* 0x0000000000007941 */ /* 0x000fea0003800200 */
.L_x_253:
[----:B------:R-:W-:Y:S01]  /*0d60*/  ISETP.NE.AND P1, PT, R46, RZ, PT ;  /* 0x000000ff2e00720c */ /* 0x000fe20003f25270 */
[----:B------:R-:W-:Y:S01]  /*0d70*/  IMAD R49, R44, 0x80, R49 ;  /* 0x000000802c317824 */ /* 0x000fe200078e0231 */
[----:B------:R-:W-:-:S05]  /*0d80*/  IADD3 R43, P0, PT, R30, R43, RZ ;  /* 0x0000002b1e2b7210 */ /* 0x000fca0007f1e0ff */
[----:B------:R-:W-:-:S06]  /*0d90*/  IMAD.X R45, R31, 0x1, R45, P0 ;  /* 0x000000011f2d7824 */ /* 0x000fcc00000e062d */
[----:B------:R-:W-:Y:S05]  /*0da0*/  @P1 BRA `(.L_x_255) ;  /* 0xfffffff400501947 */ /* 0x000fea000383ffff */
[----:B------:R-:W-:Y:S05]  /*0db0*/  BSYNC.RECONVERGENT B7 ;  /* 0x0000000000077941 */ /* 0x000fea0003800200 */
.L_x_247:
[----:B------:R-:W-:Y:S05]  /*0dc0*/  EXIT ;  /* 0x000000000000794d */ /* 0x000fea0003800000 */
.L_x_256:
        /* <DEDUP_REMOVED lines=11> */
.L_x_435:


//--------------------- .text.nvkernel__Z3rhsv_F1L1626_22 --------------------------
	.section	.text.nvkernel__Z3rhsv_F1L1626_22,"ax",@progbits
	.align	128
        .global         nvkernel__Z3rhsv_F1L1626_22
        .type           nvkernel__Z3rhsv_F1L1626_22,@function
        .size           nvkernel__Z3rhsv_F1L1626_22,(.L_x_436 - nvkernel__Z3rhsv_F1L1626_22)
        .other          nvkernel__Z3rhsv_F1L1626_22,@"STO_CUDA_ENTRY STV_DEFAULT"
nvkernel__Z3rhsv_F1L1626_22:
.text.nvkernel__Z3rhsv_F1L1626_22:
        /* <DEDUP_REMOVED lines=41> */
[----:B------:R-:W2:Y:S02]  /*0290*/  LDCU UR44, c[0x0][0x38c] ;  /* 0x00007180ff2c77ac */ /* 0x000ea40008000800 */
[----:B------:R-:W-:Y:S01]  /*02a0*/  LOP3.LUT R2, R38, R3, RZ, 0xfc, !PT ;  /* 0x0000000326027212 */ /* 0x000fe200078efcff */
[----:B------:R-:W-:Y:S01]  /*02b0*/  IMAD.MOV.U32 R38, RZ, RZ, R39 ;  /* 0x000000ffff267224 */ /* 0x000fe200078e0027 */
[----:B------:R-:W-:Y:S01]  /*02c0*/  SHF.R.S32.HI R39, RZ, 0x1f, R4 ;  /* 0x0000001fff277819 */ /* 0x000fe20000011404 */
[----:B------:R-:W3:Y:S01]  /*02d0*/  LDCU.64 UR50, c[0x0][0x380] ;  /* 0x00007000ff3277ac */ /* 0x000ee20008000a00 */
[----:B------:R-:W0:Y:S01]  /*02e0*/  LDCU.64 UR46, c[0x0][0x398] ;  /* 0x00007300ff2e77ac */ /* 0x000e220008000a00 */
[----:B----4-:R-:W0:Y:S04]  /*02f0*/  LDCU.128 UR40, c[0x0][0x3a0] ;  /* 0x00007400ff2877ac */ /* 0x010e280008000c00 */
.L_x_266:
        /* <DEDUP_REMOVED lines=29> */
.L_x_259:
[----:B------:R-:W4:Y:S01]  /*04d0*/  LDCU UR4, c[0x0][0x380] ;  /* 0x00007000ff0477ac */ /* 0x000f220008000800 */
[----:B------:R-:W-:Y:S01]  /*04e0*/  IMAD.MOV.U32 R4, RZ, RZ, R2 ;  /* 0x000000ffff047224 */ /* 0x000fe200078e0002 */
[----:B------:R-:W-:Y:S01]  /*04f0*/  MOV R7, R39 ;  /* 0x0000002700077202 */ /* 0x000fe20000000f00 */
[----:B------:R-:W-:Y:S01]  /*0500*/  IMAD.MOV.U32 R5, RZ, RZ, R38 ;  /* 0x000000ffff057224 */ /* 0x000fe200078e0026 */
[----:B------:R-:W-:Y:S02]  /*0510*/  MOV R20, 32@lo((nvkernel__Z3rhsv_F1L1626_22 + .L_x_36@srel)) ;  /* 0x0000000000147802 */ /* 0x000fe40000000f00 */
[----:B------:R-:W-:Y:S01]  /*0520*/  MOV R21, 32@hi((nvkernel__Z3rhsv_F1L1626_22 + .L_x_36@srel)) ;  /* 0x0000000000157802 */ /* 0x000fe20000000f00 */
[----:B----4-:R-:W-:-:S07]  /*0530*/  IMAD.U32 R6, RZ, RZ, UR4 ;  /* 0x00000004ff067e24 */ /* 0x010fce000f8e00ff */
[----:B0123--:R-:W-:Y:S05]  /*0540*/  CALL.ABS.NOINC `(__cuda_sm20_div_s64) ;  /* 0x0000000000007943 */ /* 0x00ffea0003c00000 */
.L_x_36:
[----:B------:R-:W-:Y:S02]  /*0550*/  MOV R16, R4 ;  /* 0x0000000400107202 */ /* 0x000fe40000000f00 */
[----:B------:R-:W-:-:S07]  /*0560*/  MOV R17, R5 ;  /* 0x0000000500117202 */ /* 0x000fce0000000f00 */
.L_x_260:
[----:B0-23--:R-:W-:Y:S05]  /*0570*/  BSYNC.RECONVERGENT B6 ;  /* 0x0000000000067941 */ /* 0x00dfea0003800200 */
.L_x_258:
        /* <DEDUP_REMOVED lines=23> */
.L_x_262:
[----:B------:R-:W0:Y:S01]  /*06f0*/  LDCU UR4, c[0x0][0x384] ;  /* 0x00007080ff0477ac */ /* 0x000e220008000800 */
[----:B------:R-:W-:Y:S01]  /*0700*/  IMAD.MOV.U32 R4, RZ, RZ, R16 ;  /* 0x000000ffff047224 */ /* 0x000fe200078e0010 */
[----:B------:R-:W-:Y:S01]  /*0710*/  MOV R7, R40 ;  /* 0x0000002800077202 */ /* 0x000fe20000000f00 */
[----:B------:R-:W-:Y:S01]  /*0720*/  IMAD.MOV.U32 R5, RZ, RZ, R17 ;  /* 0x000000ffff057224 */ /* 0x000fe200078e0011 */
[----:B------:R-:W-:Y:S02]  /*0730*/  MOV R20, 32@lo((nvkernel__Z3rhsv_F1L1626_22 + .L_x_37@srel)) ;  /* 0x0000000000147802 */ /* 0x000fe40000000f00 */
[----:B------:R-:W-:Y:S01]  /*0740*/  MOV R21, 32@hi((nvkernel__Z3rhsv_F1L1626_22 + .L_x_37@srel)) ;  /* 0x0000000000157802 */ /* 0x000fe20000000f00 */
[----:B0-----:R-:W-:-:S07]  /*0750*/  IMAD.U32 R6, RZ, RZ, UR4 ;  /* 0x00000004ff067e24 */ /* 0x001fce000f8e00ff */
[----:B------:R-:W-:Y:S05]  /*0760*/  CALL.ABS.NOINC `(__cuda_sm20_div_s64) ;  /* 0x0000000000007943 */ /* 0x000fea0003c00000 */
.L_x_37:
[----:B------:R-:W-:-:S07]  /*0770*/  MOV R0, R4 ;  /* 0x0000000400007202 */ /* 0x000fce0000000f00 */
.L_x_263:
[----:B------:R-:W-:Y:S05]  /*0780*/  BSYNC.RECONVERGENT B6 ;  /* 0x0000000000067941 */ /* 0x000fea0003800200 */
.L_x_261:
        /* <DEDUP_REMOVED lines=11> */
[----:B------:R-:W-:-:S03]  /*0840*/  VIADD R0, R0, UR44 ;  /* 0x0000002c00007c36 */ /* 0x000fc60008000000 */
[----:B------:R-:W-:Y:S01]  /*0850*/  IADD3 R5, PT, PT, R5, R3, RZ ;  /* 0x0000000305057210 */ /* 0x000fe20007ffe0ff */
[----:B------:R-:W-:-:S04]  /*0860*/  IMAD R3, R16, UR4, R43 ;  /* 0x0000000410037c24 */ /* 0x000fc8000f8e022b */
[----:B------:R-:W-:-:S04]  /*0870*/  IMAD.WIDE R4, R3, 0x8, R4 ;  /* 0x0000000803047825 */ /* 0x000fc800078e0204 */
[----:B------:R-:W-:Y:S02]  /*0880*/  IMAD R3, R6, 0x668, RZ ;  /* 0x0000066806037824 */ /* 0x000fe400078e02ff */
[----:B------:R-:W-:-:S05]  /*0890*/  IMAD.WIDE.U32 R6, R7, 0x668, R4 ;  /* 0x0000066807067825 */ /* 0x000fca00078e0004 */
[----:B------:R-:W-:-:S03]  /*08a0*/  IADD3 R7, PT, PT, R7, R3, RZ ;  /* 0x0000000307077210 */ /* 0x000fc60007ffe0ff */
        /* <DEDUP_REMOVED lines=18> */
[----:B------:R-:W5:Y:S01]  /*09d0*/  LDG.E.64 R12, desc[UR38][R12.64+0x1060c0] ;  /* 0x1060c0260c0c7981 */ /* 0x000f62000c1e1b00 */
[----:B------:R-:W-:Y:S01]  /*09e0*/  IMAD.WIDE R4, R0, 0x330, R4 ;  /* 0x0000033000047825 */ /* 0x000fe200078e0204 */
[----:B--2---:R-:W-:-:S02]  /*09f0*/  DMUL R48, R52, R48 ;  /* 0x0000003034307228 */ /* 0x004fc40000000000 */
        /* <DEDUP_REMOVED lines=10> */
[----:B------:R-:W-:Y:S02]  /*0aa0*/  DMUL R26, R6, -R6 ;  /* 0x80000006061a7228 */ /* 0x000fe40000000000 */
[----:B------:R-:W-:Y:S02]  /*0ab0*/  DFMA R20, R28, R28, R20 ;  /* 0x0000001c1c14722b */ /* 0x000fe40000000014 */
[----:B------:R-:W-:Y:S02]  /*0ac0*/  DMUL R10, R14, R10 ;  /* 0x0000000a0e0a7228 */ /* 0x000fe40000000000 */
[----:B------:R-:W-:-:S02]  /*0ad0*/  DFMA R24, R16, R16, R24 ;  /* 0x000000101018722b */ /* 0x000fc40000000018 */
[C---:B------:R-:W-:Y:S02]  /*0ae0*/  DFMA R26, R50.reuse, R50, R26 ;  /* 0x00000032321a722b */ /* 0x040fe4000000001a */
[----:B------:R-:W-:Y:S02]  /*0af0*/  DADD R6, R50, -R6 ;  /* 0x0000000032067229 */ /* 0x000fe40000000806 */
[----:B------:R-:W-:Y:S02]  /*0b00*/  DFMA R10, R52, R12, -R10 ;  /* 0x0000000c340a722b */ /* 0x000fe4000000080a */
[----:B------:R-:W-:Y:S01]  /*0b10*/  DADD R20, R20, -R24 ;  /* 0x0000000014147229 */ /* 0x000fe20000000818 */
[----:B------:R-:W-:Y:S01]  /*0b20*/  IADD3 R12, P0, PT, R4, UR42, RZ ;  /* 0x0000002a040c7c10 */ /* 0x000fe2000ff1e0ff */
[----:B------:R-:W-:Y:S02]  /*0b30*/  DADD R16, R28, -R16 ;  /* 0x000000001c107229 */ /* 0x000fe40000000810 */
[----:B------:R-:W-:Y:S01]  /*0b40*/  DMUL R6, R36, R6 ;  /* 0x0000000624067228 */ /* 0x000fe20000000000 */
[----:B------:R-:W-:Y:S01]  /*0b50*/  IADD3.X R0, PT, PT, R5, UR43, RZ, P0, !PT ;  /* 0x0000002b05007c10 */ /* 0x000fe200087fe4ff */
[----:B------:R-:W-:Y:S01]  /*0b60*/  DMUL R8, R8, UR36 ;  /* 0x0000002408087c28 */ /* 0x000fe20008000000 */
[C---:B------:R-:W-:Y:S01]  /*0b70*/  IADD3 R4, P0, PT, R12.reuse, 0x1000000, RZ ;  /* 0x010000000c047810 */ /* 0x040fe20007f1e0ff */
[----:B------:R-:W-:Y:S01]  /*0b80*/  DMUL R20, R22, R20 ;  /* 0x0000001416147228 */ /* 0x000fe20000000000 */
[----:B------:R-:W-:Y:S01]  /*0b90*/  IADD3 R12, P1, PT, R12, 0x2000000, RZ ;  /* 0x020000000c0c7810 */ /* 0x000fe20007f3e0ff */
[----:B------:R-:W-:Y:S01]  /*0ba0*/  DMUL R16, R16, UR36 ;  /* 0x0000002410107c28 */ /* 0x000fe20008000000 */
[----:B------:R-:W-:-:S03]  /*0bb0*/  IADD3.X R5, PT, PT, RZ, R0, RZ, P0, !PT ;  /* 0x00000000ff057210 */ /* 0x000fc600007fe4ff */
[----:B------:R-:W-:Y:S02]  /*0bc0*/  IMAD.X R13, RZ, RZ, R0, P1 ;  /* 0x000000ffff0d7224 */ /* 0x000fe400008e0600 */
[----:B------:R-:W-:Y:S01]  /*0bd0*/  DFMA R20, R32, R26, R20 ;  /* 0x0000001a2014722b */ /* 0x000fe20000000014 */
[----:B------:R0:W-:Y:S04]  /*0be0*/  STG.E.64 desc[UR38][R4.64+-0x7e7540], R6 ;  /* 0x818ac00604007986 */ /* 0x0001e8000c101b26 */
[----:B------:R0:W-:Y:S03]  /*0bf0*/  STG.E.64 desc[UR38][R4.64+0x31580], R8 ;  /* 0x0315800804007986 */ /* 0x0001e6000c101b26 */
[----:B------:R-:W-:Y:S01]  /*0c00*/  DFMA R10, R34, R10, R20 ;  /* 0x0000000a220a722b */ /* 0x000fe20000000014 */
[----:B------:R0:W-:Y:S06]  /*0c10*/  STG.E.64 desc[UR38][R12.64+-0x7b5fc0], R16 ;  /* 0x84a040100c007986 */ /* 0x0001ec000c101b26 */
[----:B------:R0:W-:Y:S04]  /*0c20*/  STG.E.64 desc[UR38][R12.64+0x62b00], R10 ;  /* 0x062b000a0c007986 */ /* 0x0001e8000c101b26 */
.L_x_265:
[----:B------:R-:W-:Y:S05]  /*0c30*/  BSYNC.RECONVERGENT B0 ;  /* 0x0000000000007941 */ /* 0x000fea0003800200 */
.L_x_264:
[----:B------:R-:W-:Y:S01]  /*0c40*/  ISETP.NE.AND P1, PT, R46, RZ, PT ;  /* 0x000000ff2e00720c */ /* 0x000fe20003f25270 */
[----:B------:R-:W-:Y:S01]  /*0c50*/  IMAD R43, R42, 0x80, R43 ;  /* 0x000000802a2b7824 */ /* 0x000fe200078e022b */
[----:B------:R-:W-:-:S05]  /*0c60*/  IADD3 R2, P0, PT, R30, R2, RZ ;  /* 0x000000021e027210 */ /* 0x000fca0007f1e0ff */
[----:B------:R-:W-:-:S06]  /*0c70*/  IMAD.X R38, R31, 0x1, R38, P0 ;  /* 0x000000011f267824 */ /* 0x000fcc00000e0626 */
[----:B------:R-:W-:Y:S05]  /*0c80*/  @P1 BRA `(.L_x_266) ;  /* 0xfffffff4009c1947 */ /* 0x000fea000383ffff */
[----:B------:R-:W-:Y:S05]  /*0c90*/  BSYNC.RECONVERGENT B7 ;  /* 0x0000000000077941 */ /* 0x000fea0003800200 */
.L_x_257:
[----:B------:R-:W-:Y:S05]  /*0ca0*/  EXIT ;  /* 0x000000000000794d */ /* 0x000fea0003800000 */
.L_x_267:
        /* <DEDUP_REMOVED lines=13> */
.L_x_436:


//--------------------- .text.nvkernel__Z3rhsv_F1L1614_20 --------------------------
	.section	.text.nvkernel__Z3rhsv_F1L1614_20,"ax",@progbits
	.align	128
        .global         nvkernel__Z3rhsv_F1L1614_20
        .type           nvkernel__Z3rhsv_F1L1614_20,@function
        .size           nvkernel__Z3rhsv_F1L1614_20,(.L_x_437 - nvkernel__Z3rhsv_F1L1614_20)
        .other          nvkernel__Z3rhsv_F1L1614_20,@"STO_CUDA_ENTRY STV_DEFAULT"
nvkernel__Z3rhsv_F1L1614_20:
.text.nvkernel__Z3rhsv_F1L1614_20:
        /* <DEDUP_REMOVED lines=34> */
.L_x_276:
        /* <DEDUP_REMOVED lines=29> */
.L_x_270:
[----:B------:R-:W2:Y:S01]  /*03f0*/  LDCU UR4, c[0x0][0x380] ;  /* 0x00007000ff0477ac */ /* 0x000ea20008000800 */
[----:B------:R-:W-:Y:S01]  /*0400*/  IMAD.MOV.U32 R4, RZ, RZ, R33 ;  /* 0x000000ffff047224 */ /* 0x000fe200078e0021 */
[----:B------:R-:W-:Y:S01]  /*0410*/  MOV R7, R2 ;  /* 0x0000000200077202 */ /* 0x000fe20000000f00 */
[----:B------:R-:W-:Y:S01]  /*0420*/  IMAD.MOV.U32 R5, RZ, RZ, R31 ;  /* 0x000000ffff057224 */ /* 0x000fe200078e001f */
[----:B------:R-:W-:Y:S02]  /*0430*/  MOV R20, 32@lo((nvkernel__Z3rhsv_F1L1614_20 + .L_x_38@srel)) ;  /* 0x0000000000147802 */ /* 0x000fe40000000f00 */
[----:B------:R-:W-:Y:S01]  /*0440*/  MOV R21, 32@hi((nvkernel__Z3rhsv_F1L1614_20 + .L_x_38@srel)) ;  /* 0x0000000000157802 */ /* 0x000fe20000000f00 */
[----:B--2---:R-:W-:-:S07]  /*0450*/  IMAD.U32 R6, RZ, RZ, UR4 ;  /* 0x00000004ff067e24 */ /* 0x004fce000f8e00ff */
[----:B01----:R-:W-:Y:S05]  /*0460*/  CALL.ABS.NOINC `(__cuda_sm20_div_s64) ;  /* 0x0000000000007943 */ /* 0x003fea0003c00000 */
.L_x_38:
[----:B------:R-:W-:Y:S02]  /*0470*/  MOV R18, R4 ;  /* 0x0000000400127202 */ /* 0x000fe40000000f00 */
[----:B------:R-:W-:-:S07]  /*0480*/  MOV R19, R5 ;  /* 0x0000000500137202 */ /* 0x000fce0000000f00 */
.L_x_271:
[----:B01----:R-:W-:Y:S05]  /*0490*/  BSYNC.RECONVERGENT B6 ;  /* 0x0000000000067941 */ /* 0x003fea0003800200 */
.L_x_269:
        /* <DEDUP_REMOVED lines=23> */
.L_x_273:
[----:B------:R-:W0:Y:S01]  /*0610*/  LDCU UR4, c[0x0][0x384] ;  /* 0x00007080ff0477ac */ /* 0x000e220008000800 */
[----:B------:R-:W-:Y:S01]  /*0620*/  IMAD.MOV.U32 R4, RZ, RZ, R18 ;  /* 0x000000ffff047224 */ /* 0x000fe200078e0012 */
[----:B------:R-:W-:Y:S01]  /*0630*/  MOV R7, R23 ;  /* 0x0000001700077202 */ /* 0x000fe20000000f00 */
[----:B------:R-:W-:Y:S01]  /*0640*/  IMAD.MOV.U32 R5, RZ, RZ, R19 ;  /* 0x000000ffff057224 */ /* 0x000fe200078e0013 */
[----:B------:R-:W-:Y:S02]  /*0650*/  MOV R20, 32@lo((nvkernel__Z3rhsv_F1L1614_20 + .L_x_39@srel)) ;  /* 0x0000000000147802 */ /* 0x000fe40000000f00 */
[----:B------:R-:W-:Y:S01]  /*0660*/  MOV R21, 32@hi((nvkernel__Z3rhsv_F1L1614_20 + .L_x_39@srel)) ;  /* 0x0000000000157802 */ /* 0x000fe20000000f00 */
[----:B0-----:R-:W-:-:S07]  /*0670*/  IMAD.U32 R6, RZ, RZ, UR4 ;  /* 0x00000004ff067e24 */ /* 0x001fce000f8e00ff */
[----:B------:R-:W-:Y:S05]  /*0680*/  CALL.ABS.NOINC `(__cuda_sm20_div_s64) ;  /* 0x0000000000007943 */ /* 0x000fea0003c00000 */
.L_x_39:
[----:B------:R-:W-:Y:S05]  /*0690*/  BSYNC.RECONVERGENT B6 ;  /* 0x0000000000067941 */ /* 0x000fea0003800200 */
.L_x_272:
        /* <DEDUP_REMOVED lines=63> */
.L_x_275:
[----:B------:R-:W-:Y:S05]  /*0a90*/  BSYNC.RECONVERGENT B0 ;  /* 0x0000000000007941 */ /* 0x000fea0003800200 */
.L_x_274:
[----:B------:R-:W-:Y:S01]  /*0aa0*/  ISETP.NE.AND P1, PT, R36, RZ, PT ;  /* 0x000000ff2400720c */ /* 0x000fe20003f25270 */
[----:B------:R-:W-:Y:S01]  /*0ab0*/  IMAD R35, R32, 0x80, R35 ;  /* 0x0000008020237824 */ /* 0x000fe200078e0223 */
[----:B------:R-:W-:-:S05]  /*0ac0*/  IADD3 R33, P0, PT, R38, R33, RZ ;  /* 0x0000002126217210 */ /* 0x000fca0007f1e0ff */
[----:B------:R-:W-:-:S06]  /*0ad0*/  IMAD.X R31, R39, 0x1, R31, P0 ;  /* 0x00000001271f7824 */ /* 0x000fcc00000e061f */
[----:B------:R-:W-:Y:S05]  /*0ae0*/  @P1 BRA `(.L_x_276) ;  /* 0xfffffff400cc1947 */ /* 0x000fea000383ffff */
[----:B------:R-:W-:Y:S05]  /*0af0*/  BSYNC.RECONVERGENT B7 ;  /* 0x0000000000077941 */ /* 0x000fea0003800200 */
.L_x_268:
[----:B------:R-:W-:Y:S05]  /*0b00*/  EXIT ;  /* 0x000000000000794d */ /* 0x000fea0003800000 */
.L_x_277:
        /* <DEDUP_REMOVED lines=15> */
.L_x_437:


//--------------------- .text.nvkernel__Z3rhsv_F1L1597_18 --------------------------
	.section	.text.nvkernel__Z3rhsv_F1L1597_18,"ax",@progbits
	.align	128
        .global         nvkernel__Z3rhsv_F1L1597_18
        .type           nvkernel__Z3rhsv_F1L1597_18,@function
        .size           nvkernel__Z3rhsv_F1L1597_18,(.L_x_438 - nvkernel__Z3rhsv_F1L1597_18)
        .other          nvkernel__Z3rhsv_F1L1597_18,@"STO_CUDA_ENTRY STV_DEFAULT"
nvkernel__Z3rhsv_F1L1597_18:
.text.nvkernel__Z3rhsv_F1L1597_18:
        /* <DEDUP_REMOVED lines=35> */
.L_x_286:
        /* <DEDUP_REMOVED lines=29> */
.L_x_280:
[----:B------:R-:W0:Y:S01]  /*0400*/  LDCU UR4, c[0x0][0x380] ;  /* 0x00007000ff0477ac */ /* 0x000e220008000800 */
[----:B------:R-:W-:Y:S01]  /*0410*/  IMAD.MOV.U32 R4, RZ, RZ, R33 ;  /* 0x000000ffff047224 */ /* 0x000fe200078e0021 */
[----:B------:R-:W-:Y:S01]  /*0420*/  MOV R7, R2 ;  /* 0x0000000200077202 */ /* 0x000fe20000000f00 */
[----:B------:R-:W-:Y:S01]  /*0430*/  IMAD.MOV.U32 R5, RZ, RZ, R31 ;  /* 0x000000ffff057224 */ /* 0x000fe200078e001f */
[----:B------:R-:W-:Y:S02]  /*0440*/  MOV R20, 32@lo((nvkernel__Z3rhsv_F1L1597_18 + .L_x_40@srel)) ;  /* 0x0000000000147802 */ /* 0x000fe40000000f00 */
[----:B------:R-:W-:Y:S01]  /*0450*/  MOV R21, 32@hi((nvkernel__Z3rhsv_F1L1597_18 + .L_x_40@srel)) ;  /* 0x0000000000157802 */ /* 0x000fe20000000f00 */
[----:B0-----:R-:W-:-:S07]  /*0460*/  IMAD.U32 R6, RZ, RZ, UR4 ;  /* 0x00000004ff067e24 */ /* 0x001fce000f8e00ff */
[----:B------:R-:W-:Y:S05]  /*0470*/  CALL.ABS.NOINC `(__cuda_sm20_div_s64) ;  /* 0x0000000000007943 */ /* 0x000fea0003c00000 */
.L_x_40:
[----:B------:R-:W-:Y:S02]  /*0480*/  MOV R18, R4 ;  /* 0x0000000400127202 */ /* 0x000fe40000000f00 */
[----:B------:R-:W-:-:S07]  /*0490*/  MOV R19, R5 ;  /* 0x0000000500137202 */ /* 0x000fce0000000f00 */
.L_x_281:
[----:B------:R-:W-:Y:S05]  /*04a0*/  BSYNC.RECONVERGENT B6 ;  /* 0x0000000000067941 */ /* 0x000fea0003800200 */
.L_x_279:
        /* <DEDUP_REMOVED lines=23> */
.L_x_283:
        /* <DEDUP_REMOVED lines=8> */
.L_x_41:
[----:B------:R-:W-:Y:S05]  /*06a0*/  BSYNC.RECONVERGENT B6 ;  /* 0x0000000000067941 */ /* 0x000fea0003800200 */
.L_x_282:
[----:B------:R-:W-:Y:S01]  /*06b0*/  ISETP.GE.U32.AND P0, PT, R33, R16, PT ;  /* 0x000000102100720c */ /* 0x000fe20003f06070 */
[----:B------:R-:W-:Y:S03]  /*06c0*/  BSSY.RECONVERGENT B0, `(.L_x_284) ;  /* 0x000003f000007945 */ /* 0x000fe60003800200 */
[----:B------:R-:W-:-:S13]  /*06d0*/  ISETP.GE.AND.EX P0, PT, R31, R36, PT, P0 ;  /* 0x000000241f00720c */ /* 0x000fda0003f06300 */
[----:B------:R-:W-:Y:S05]  /*06e0*/  @P0 BRA `(.L_x_285) ;  /* 0x0000000000f00947 */ /* 0x000fea0003800000 */
[----:B------:R-:W-:Y:S01]  /*06f0*/  UMOV UR4, URZ ;  /* 0x000000ff00047c82 */ /* 0x000fe20008000000 */
[----:B------:R-:W-:Y:S01]  /*0700*/  IMAD R0, R18, UR38, RZ ;  /* 0x0000002612007c24 */ /* 0x000fe2000f8e02ff */
[----:B------:R-:W-:Y:S01]  /*0710*/  IADD3 R8, P0, PT, R32, -UR4, RZ ;  /* 0x8000000420087c10 */ /* 0x000fe2000ff1e0ff */
[----:B------:R-:W-:Y:S02]  /*0720*/  VIADD R11, R4, 0x1 ;  /* 0x00000001040b7836 */ /* 0x000fe40000000000 */
[----:B------:R-:W-:Y:S02]  /*0730*/  IMAD.MOV R5, RZ, RZ, -R4 ;  /* 0x000000ffff057224 */ /* 0x000fe400078e0a04 */
[----:B------:R-:W-:Y:S01]  /*0740*/  IMAD.X R3, R35, 0x1, ~R0, P0 ;  /* 0x0000000123037824 */ /* 0x000fe200000e0e00 */
[----:B------:R-:W-:Y:S01]  /*0750*/  SHF.R.S32.HI R10, RZ, 0x1f, R11 ;  /* 0x0000001fff0a7819 */ /* 0x000fe2000001140b */
[----:B------:R-:W-:-:S03]  /*0760*/  IMAD R18, R5, UR39, R18 ;  /* 0x0000002705127c24 */ /* 0x000fc6000f8e0212 */
[--C-:B------:R-:W-:Y:S01]  /*0770*/  SHF.R.S64 R8, R8, 0x1d, R3.reuse ;  /* 0x0000001d08087819 */ /* 0x100fe20000001003 */
[----:B------:R-:W-:Y:S01]  /*0780*/  VIADD R13, R18, UR48 ;  /* 0x00000030120d7c36 */ /* 0x000fe20008000000 */
[----:B------:R-:W-:Y:S01]  /*0790*/  SHF.R.S32.HI R9, RZ, 0x1d, R3 ;  /* 0x0000001dff097819 */ /* 0x000fe20000011403 */
[----:B------:R-:W-:Y:S02]  /*07a0*/  IMAD R3, R10, 0x14b88, RZ ;  /* 0x00014b880a037824 */ /* 0x000fe400078e02ff */
[----:B------:R-:W-:-:S04]  /*07b0*/  IMAD.WIDE.U32 R8, R11, 0x14b88, R8 ;  /* 0x00014b880b087825 */ /* 0x000fc800078e0008 */
[----:B------:R-:W-:Y:S02]  /*07c0*/  IMAD.IADD R9, R9, 0x1, R3 ;  /* 0x0000000109097824 */ /* 0x000fe400078e0203 */
[----:B------:R-:W-:-:S03]  /*07d0*/  IMAD.WIDE R4, R13, 0x338, R8 ;  /* 0x000003380d047825 */ /* 0x000fc600078e0208 */
[----:B------:R-:W-:-:S04]  /*07e0*/  IADD3 R3, P0, PT, R4, UR40, RZ ;  /* 0x0000002804037c10 */ /* 0x000fc8000ff1e0ff */
[----:B------:R-:W-:Y:S02]  /*07f0*/  IADD3.X R0, PT, PT, R5, UR41, RZ, P0, !PT ;  /* 0x0000002905007c10 */ /* 0x000fe400087fe4ff */
[----:B------:R-:W-:-:S05]  /*0800*/  IADD3 R6, P0, PT, R3, 0x1000000, RZ ;  /* 0x0100000003067810 */ /* 0x000fca0007f1e0ff */
[----:B------:R-:W-:-:S05]  /*0810*/  IMAD.X R7, RZ, RZ, R0, P0 ;  /* 0x000000ffff077224 */ /* 0x000fca00000e0600 */
[----:B------:R-:W2:Y:S01]  /*0820*/  LDG.E.64 R24, desc[UR36][R6.64+-0x7be7d0] ;  /* 0x8418302406187981 */ /* 0x000ea2000c1e1b00 */
[----:B------:R-:W-:Y:S01]  /*0830*/  IMAD R10, R10, -0x668, RZ ;  /* 0xfffff9980a0a7824 */ /* 0x000fe200078e02ff */
[C---:B------:R-:W-:Y:S01]  /*0840*/  IADD3 R26, P1, PT, R4.reuse, UR44, RZ ;  /* 0x0000002c041a7c10 */ /* 0x040fe2000ff3e0ff */
[----:B------:R-:W-:Y:S01]  /*0850*/  IMAD.WIDE.U32 R8, R11, -0x668, R8 ;  /* 0xfffff9980b087825 */ /* 0x000fe200078e0008 */
[----:B------:R-:W-:Y:S02]  /*0860*/  IADD3 R14, P2, PT, R4, UR46, RZ ;  /* 0x0000002e040e7c10 */ /* 0x000fe4000ff5e0ff */
[----:B------:R-:W-:Y:S02]  /*0870*/  IADD3.X R27, PT, PT, R5, UR45, RZ, P1, !PT ;  /* 0x0000002d051b7c10 */ /* 0x000fe40008ffe4ff */
[----:B------:R-:W-:Y:S02]  /*0880*/  IADD3 R9, PT, PT, R9, -R11, R10 ;  /* 0x8000000b09097210 */ /* 0x000fe40007ffe00a */
[----:B------:R-:W-:Y:S01]  /*0890*/  IADD3.X R15, PT, PT, R5, UR47, RZ, P2, !PT ;  /* 0x0000002f050f7c10 */ /* 0x000fe200097fe4ff */
[----:B------:R-:W-:-:S03]  /*08a0*/  IMAD.WIDE R8, R13, 0x330, R8 ;  /* 0x000003300d087825 */ /* 0x000fc600078e0208 */
[----:B------:R-:W-:-:S04]  /*08b0*/  IADD3 R20, P0, PT, R8, UR42, RZ ;  /* 0x0000002a08147c10 */ /* 0x000fc8000ff1e0ff */
[----:B------:R-:W-:Y:S02]  /*08c0*/  IADD3.X R21, PT, PT, R9, UR43, RZ, P0, !PT ;  /* 0x0000002b09157c10 */ /* 0x000fe400087fe4ff */
[----:B------:R-:W-:-:S05]  /*08d0*/  IADD3 R4, P0, PT, R3, 0x2000000, RZ ;  /* 0x0200000003047810 */ /* 0x000fca0007f1e0ff */
[----:B------:R-:W-:Y:S01]  /*08e0*/  IMAD.X R5, RZ, RZ, R0, P0 ;  /* 0x000000ffff057224 */ /* 0x000fe200000e0600 */
[----:B--2---:R0:W-:Y:S04]  /*08f0*/  STG.E.64 desc[UR36][R20.64], R24 ;  /* 0x0000001814007986 */ /* 0x0041e8000c101b24 */
[----:B------:R-:W2:Y:S04]  /*0900*/  LDG.E.64 R18, desc[UR36][R26.64] ;  /* 0x000000241a127981 */ /* 0x000ea8000c1e1b00 */
[----:B------:R-:W3:Y:S04]  /*0910*/  LDG.E.64 R14, desc[UR36][R14.64] ;  /* 0x000000240e0e7981 */ /* 0x000ee8000c1e1b00 */
[----:B------:R-:W3:Y:S01]  /*0920*/  LDG.E.64 R8, desc[UR36][R4.64+0x1060c0] ;  /* 0x1060c02404087981 */ /* 0x000ee2000c1e1b00 */
[----:B------:R-:W-:Y:S01]  /*0930*/  IADD3 R12, P0, PT, R20, 0x1000000, RZ ;  /* 0x01000000140c7810 */ /* 0x000fe20007f1e0ff */
[----:B------:R-:W-:Y:S01]  /*0940*/  UMOV UR4, 0x9999999a ;  /* 0x9999999a00047882 */ /* 0x000fe20000000000 */
[----:B------:R-:W-:-:S03]  /*0950*/  UMOV UR5, 0x3fd99999 ;  /* 0x3fd9999900057882 */ /* 0x000fc60000000000 */
[----:B------:R-:W-:Y:S01]  /*0960*/  IMAD.X R13, RZ, RZ, R21, P0 ;  /* 0x000000ffff0d7224 */ /* 0x000fe200000e0615 */
[----:B--2---:R-:W-:Y:S02]  /*0970*/  DMUL R18, R24, R18 ;  /* 0x0000001218127228 */ /* 0x004fe40000000000 */
[----:B---3--:R-:W-:-:S06]  /*0980*/  DADD R8, -R14, R8 ;  /* 0x000000000e087229 */ /* 0x008fcc0000000108 */
[----:B------:R-:W-:-:S08]  /*0990*/  DMUL R10, R24, R18 ;  /* 0x00000012180a7228 */ /* 0x000fd00000000000 */
[----:B------:R-:W-:-:S07]  /*09a0*/  DFMA R8, R8, UR4, R10 ;  /* 0x0000000408087c2b */ /* 0x000fce000800000a */
[----:B------:R1:W-:Y:S04]  /*09b0*/  STG.E.64 desc[UR36][R12.64+-0x7e7540], R8 ;  /* 0x818ac0080c007986 */ /* 0x0003e8000c101b24 */
[----:B0-----:R-:W2:Y:S02]  /*09c0*/  LDG.E.64 R24, desc[UR36][R6.64+0x83060] ;  /* 0x0830602406187981 */ /* 0x001ea4000c1e1b00 */
[----:B--2---:R-:W-:-:S07]  /*09d0*/  DMUL R24, R18, R24 ;  /* 0x0000001812187228 */ /* 0x004fce0000000000 */
[----:B------:R1:W-:Y:S04]  /*09e0*/  STG.E.64 desc[UR36][R12.64+0x31580], R24 ;  /* 0x031580180c007986 */ /* 0x0003e8000c101b24 */
[----:B------:R-:W2:Y:S01]  /*09f0*/  LDG.E.64 R10, desc[UR36][R4.64+-0x73b770] ;  /* 0x8c489024040a7981 */ /* 0x000ea2000c1e1b00 */
[----:B------:R-:W-:-:S05]  /*0a00*/  IADD3 R20, P0, PT, R20, 0x2000000, RZ ;  /* 0x0200000014147810 */ /* 0x000fca0007f1e0ff */
[----:B------:R-:W-:Y:S01]  /*0a10*/  IMAD.X R21, RZ, RZ, R21, P0 ;  /* 0x000000ffff157224 */ /* 0x000fe200000e0615 */
        /* <DEDUP_REMOVED lines=9> */
.L_x_285:
[----:B------:R-:W-:Y:S05]  /*0ab0*/  BSYNC.RECONVERGENT B0 ;  /* 0x0000000000007941 */ /* 0x000fea0003800200 */
.L_x_284:
[----:B------:R-:W-:Y:S02]  /*0ac0*/  ISETP.NE.AND P2, PT, R37, RZ, PT ;  /* 0x000000ff2500720c */ /* 0x000fe40003f45270 */
[----:B------:R-:W-:Y:S02]  /*0ad0*/  IADD3 R32, P0, PT, RZ, R32, RZ ;  /* 0x00000020ff207210 */ /* 0x000fe40007f1e0ff */
[----:B------:R-:W-:-:S03]  /*0ae0*/  IADD3 R33, P1, PT, R38, R33, RZ ;  /* 0x0000002126217210 */ /* 0x000fc60007f3e0ff */
[----:B------:R-:W-:Y:S02]  /*0af0*/  IMAD.U32.X R35, R34, 0x80, R35, P0 ;  /* 0x0000008022237824 */ /* 0x000fe400000e0423 */
[----:B------:R-:W-:-:S04]  /*0b00*/  IMAD.X R31, R39, 0x1, R31, P1 ;  /* 0x00000001271f7824 */ /* 0x000fc800008e061f */
[----:B------:R-:W-:Y:S05]  /*0b10*/  @P2 BRA `(.L_x_286) ;  /* 0xfffffff400c42947 */ /* 0x000fea000383ffff */
[----:B------:R-:W-:Y:S05]  /*0b20*/  BSYNC.RECONVERGENT B7 ;  /* 0x0000000000077941 */ /* 0x000fea0003800200 */
.L_x_278:
[----:B------:R-:W-:Y:S05]  /*0b30*/  EXIT ;  /* 0x000000000000794d */ /* 0x000fea0003800000 */
.L_x_287:
        /* <DEDUP_REMOVED lines=12> */
.L_x_438:


//--------------------- .text.__cuda_sm20_dblrcp_rn_slowpath_v3 --------------------------
	.section	.text.__cuda_sm20_dblrcp_rn_slowpath_v3,"ax",@progbits
	.align	128
.text.__cuda_sm20_dblrcp_rn_slowpath_v3:
        .type           __cuda_sm20_dblrcp_rn_slowpath_v3,@function
        .size           __cuda_sm20_dblrcp_rn_slowpath_v3,(.L_x_412 - __cuda_sm20_dblrcp_rn_slowpath_v3)
__cuda_sm20_dblrcp_rn_slowpath_v3:
[----:B------:R-:W-:Y:S02]  /*0000*/  MOV R9, R5 ;  /* 0x0000000500097202 */ /* 0x000fe40000000f00 */
[----:B------:R-:W-:-:S06]  /*0010*/  MOV R8, R4 ;  /* 0x0000000400087202 */ /* 0x000fcc0000000f00 */
[----:B------:R-:W-:Y:S01]  /*0020*/  DSETP.GTU.AND P0, PT, |R8|, +INF , PT ;  /* 0x7ff000000800742a */ /* 0x000fe20003f0c200 */
[----:B------:R-:W-:-:S13]  /*0030*/  BSSY.RECONVERGENT B0, `(.L_x_288) ;  /* 0x0000022000007945 */ /* 0x000fda0003800200 */
[----:B------:R-:W-:Y:S05]  /*0040*/  @P0 BRA `(.L_x_289) ;  /* 0x0000000000780947 */ /* 0x000fea0003800000 */
[----:B------:R-:W-:-:S05]  /*0050*/  LOP3.LUT R3, R9, 0x7fffffff, RZ, 0xc0, !PT ;  /* 0x7fffffff09037812 */ /* 0x000fca00078ec0ff */
[----:B------:R-:W-:-:S05]  /*0060*/  VIADD R0, R3, 0xffffffff ;  /* 0xffffffff03007836 */ /* 0x000fca0000000000 */
[----:B------:R-:W-:-:S13]  /*0070*/  ISETP.GE.U32.AND P0, PT, R0, 0x7fefffff, PT ;  /* 0x7fefffff0000780c */ /* 0x000fda0003f06070 */
[----:B------:R-:W-:Y:S01]  /*0080*/  @P0 LOP3.LUT R5, R9, 0x7ff00000, RZ, 0x3c, !PT ;  /* 0x7ff0000009050812 */ /* 0x000fe200078e3cff */
[----:B------:R-:W-:Y:S01]  /*0090*/  @P0 IMAD.MOV.U32 R4, RZ, RZ, RZ ;  /* 0x000000ffff040224 */ /* 0x000fe200078e00ff */
[----:B------:R-:W-:Y:S06]  /*00a0*/  @P0 BRA `(.L_x_290) ;  /* 0x0000000000680947 */ /* 0x000fec0003800000 */
[----:B------:R-:W-:-:S13]  /*00b0*/  ISETP.GE.U32.AND P0, PT, R3, 0x1000001, PT ;  /* 0x010000010300780c */ /* 0x000fda0003f06070 */
[----:B------:R-:W-:Y:S05]  /*00c0*/  @!P0 BRA `(.L_x_291) ;  /* 0x0000000000348947 */ /* 0x000fea0003800000 */
[----:B------:R-:W-:Y:S02]  /*00d0*/  IADD3 R11, PT, PT, R9, -0x3fe00000, RZ ;  /* 0xc0200000090b7810 */ /* 0x000fe40007ffe0ff */
[----:B------:R-:W-:Y:S02]  /*00e0*/  MOV R10, R8 ;  /* 0x00000008000a7202 */ /* 0x000fe40000000f00 */
[----:B------:R-:W0:Y:S04]  /*00f0*/  MUFU.RCP64H R7, R11 ;  /* 0x0000000b00077308 */ /* 0x000e280000001800 */
[----:B0-----:R-:W-:-:S08]  /*0100*/  DFMA R4, -R10, R6, 1 ;  /* 0x3ff000000a04742b */ /* 0x001fd00000000106 */
[----:B------:R-:W-:-:S08]  /*0110*/  DFMA R4, R4, R4, R4 ;  /* 0x000000040404722b */ /* 0x000fd00000000004 */
[----:B------:R-:W-:-:S08]  /*0120*/  DFMA R4, R6, R4, R6 ;  /* 0x000000040604722b */ /* 0x000fd00000000006 */
[----:B------:R-:W-:-:S08]  /*0130*/  DFMA R6, -R10, R4, 1 ;  /* 0x3ff000000a06742b */ /* 0x000fd00000000104 */
[----:B------:R-:W-:-:S08]  /*0140*/  DFMA R6, R4, R6, R4 ;  /* 0x000000060406722b */ /* 0x000fd00000000004 */
[----:B------:R-:W-:-:S08]  /*0150*/  DMUL R6, R6, 2.2250738585072013831e-308 ;  /* 0x0010000006067828 */ /* 0x000fd00000000000 */
[----:B------:R-:W-:-:S08]  /*0160*/  DFMA R8, -R8, R6, 1 ;  /* 0x3ff000000808742b */ /* 0x000fd00000000106 */
[----:B------:R-:W-:-:S08]  /*0170*/  DFMA R4, R8, R8, R8 ;  /* 0x000000080804722b */ /* 0x000fd00000000008 */
[----:B------:R-:W-:Y:S01]  /*0180*/  DFMA R4, R6, R4, R6 ;  /* 0x000000040604722b */ /* 0x000fe20000000006 */
[----:B------:R-:W-:Y:S10]  /*0190*/  BRA `(.L_x_290) ;  /* 0x00000000002c7947 */ /* 0x000ff40003800000 */
.L_x_291:
[----:B------:R-:W-:-:S06]  /*01a0*/  DMUL R8, R8, 8.11296384146066816958e+31 ;  /* 0x4690000008087828 */ /* 0x000fcc0000000000 */
[----:B------:R-:W0:Y:S02]  /*01b0*/  MUFU.RCP64H R7, R9 ;  /* 0x0000000900077308 */ /* 0x000e240000001800 */
[----:B0-----:R-:W-:-:S08]  /*01c0*/  DFMA R4, -R8, R6, 1 ;  /* 0x3ff000000804742b */ /* 0x001fd00000000106 */
[----:B------:R-:W-:-:S08]  /*01d0*/  DFMA R4, R4, R4, R4 ;  /* 0x000000040404722b */ /* 0x000fd00000000004 */
[----:B------:R-:W-:-:S08]  /*01e0*/  DFMA R4, R6, R4, R6 ;  /* 0x000000040604722b */ /* 0x000fd00000000006 */
[----:B------:R-:W-:-:S08]  /*01f0*/  DFMA R6, -R8, R4, 1 ;  /* 0x3ff000000806742b */ /* 0x000fd00000000104 */
[----:B------:R-:W-:-:S08]  /*0200*/  DFMA R4, R4, R6, R4 ;  /* 0x000000060404722b */ /* 0x000fd00000000004 */
[----:B------:R-:W-:Y:S01]  /*0210*/  DMUL R4, R4, 8.11296384146066816958e+31 ;  /* 0x4690000004047828 */ /* 0x000fe20000000000 */
[----:B------:R-:W-:Y:S10]  /*0220*/  BRA `(.L_x_290) ;  /* 0x0000000000087947 */ /* 0x000ff40003800000 */
.L_x_289:
[----:B------:R-:W-:Y:S02]  /*0230*/  LOP3.LUT R5, R9, 0x80000, RZ, 0xfc, !PT ;  /* 0x0008000009057812 */ /* 0x000fe400078efcff */
[----:B------:R-:W-:-:S07]  /*0240*/  MOV R4, R8 ;  /* 0x0000000800047202 */ /* 0x000fce0000000f00 */
.L_x_290:
[----:B------:R-:W-:Y:S05]  /*0250*/  BSYNC.RECONVERGENT B0 ;  /* 0x0000000000007941 */ /* 0x000fea0003800200 */
.L_x_288:
[----:B------:R-:W-:Y:S05]  /*0260*/  RET.ABS.NODEC R20 0x0 ;  /* 0x0000000014007950 */ /* 0x000fea0003e00000 */
.L_x_292:
        /* <DEDUP_REMOVED lines=9> */
.L_x_412:


//--------------------- .text.nvkernel__Z3rhsv_F1L1574_16 --------------------------
	.section	.text.nvkernel__Z3rhsv_F1L1574_16,"ax",@progbits
	.align	128
        .global         nvkernel__Z3rhsv_F1L1574_16
        .type           nvkernel__Z3rhsv_F1L1574_16,@function
        .size           nvkernel__Z3rhsv_F1L1574_16,(.L_x_439 - nvkernel__Z3rhsv_F1L1574_16)
        .other          nvkernel__Z3rhsv_F1L1574_16,@"STO_CUDA_ENTRY STV_DEFAULT"
nvkernel__Z3rhsv_F1L1574_16:
.text.nvkernel__Z3rhsv_F1L1574_16:
        /* <DEDUP_REMOVED lines=23> */
[----:B------:R-:W0:Y:S01]  /*0170*/  LDCU.64 UR38, c[0x0][0x380] ;  /* 0x00007000ff2677ac */ /* 0x000e220008000a00 */
[----:B------:R-:W0:Y:S01]  /*0180*/  LDCU.64 UR40, c[0x0][0x3a8] ;  /* 0x00007500ff2877ac */ /* 0x000e220008000a00 */
        /* <DEDUP_REMOVED lines=10> */
[----:B------:R-:W3:Y:S01]  /*0230*/  LDCU.64 UR46, c[0x0][0x398] ;  /* 0x00007300ff2e77ac */ /* 0x000ee20008000a00 */
[----:B-12-4-:R-:W0:Y:S05]  /*0240*/  LDCU.64 UR48, c[0x0][0x3a0] ;  /* 0x00007400ff3077ac */ /* 0x016e2a0008000a00 */
.L_x_302:
        /* <DEDUP_REMOVED lines=29> */
.L_x_295:
[----:B------:R-:W1:Y:S01]  /*0420*/  LDCU UR4, c[0x0][0x380] ;  /* 0x00007000ff0477ac */ /* 0x000e620008000800 */
[----:B------:R-:W-:Y:S01]  /*0430*/  IMAD.MOV.U32 R4, RZ, RZ, R33 ;  /* 0x000000ffff047224 */ /* 0x000fe200078e0021 */
[----:B------:R-:W-:Y:S01]  /*0440*/  MOV R7, R2 ;  /* 0x0000000200077202 */ /* 0x000fe20000000f00 */
[----:B------:R-:W-:Y:S01]  /*0450*/  IMAD.MOV.U32 R5, RZ, RZ, R31 ;  /* 0x000000ffff057224 */ /* 0x000fe200078e001f */
[----:B------:R-:W-:Y:S02]  /*0460*/  MOV R20, 32@lo((nvkernel__Z3rhsv_F1L1574_16 + .L_x_42@srel)) ;  /* 0x0000000000147802 */ /* 0x000fe40000000f00 */
[----:B------:R-:W-:Y:S01]  /*0470*/  MOV R21, 32@hi((nvkernel__Z3rhsv_F1L1574_16 + .L_x_42@srel)) ;  /* 0x0000000000157802 */ /* 0x000fe20000000f00 */
[----:B-1----:R-:W-:-:S07]  /*0480*/  IMAD.U32 R6, RZ, RZ, UR4 ;  /* 0x00000004ff067e24 */ /* 0x002fce000f8e00ff */
[----:B0--3--:R-:W-:Y:S05]  /*0490*/  CALL.ABS.NOINC `(__cuda_sm20_div_s64) ;  /* 0x0000000000007943 */ /* 0x009fea0003c00000 */
.L_x_42:
[----:B------:R-:W-:Y:S02]  /*04a0*/  MOV R18, R4 ;  /* 0x0000000400127202 */ /* 0x000fe40000000f00 */
[----:B------:R-:W-:-:S07]  /*04b0*/  MOV R19, R5 ;  /* 0x0000000500137202 */ /* 0x000fce0000000f00 */
.L_x_296:
[----:B0--3--:R-:W-:Y:S05]  /*04c0*/  BSYNC.RECONVERGENT B6 ;  /* 0x0000000000067941 */ /* 0x009fea0003800200 */
.L_x_294:
        /* <DEDUP_REMOVED lines=23> */
.L_x_298:
[----:B------:R-:W0:Y:S01]  /*0640*/  LDCU UR4, c[0x0][0x384] ;  /* 0x00007080ff0477ac */ /* 0x000e220008000800 */
[----:B------:R-:W-:Y:S01]  /*0650*/  IMAD.MOV.U32 R4, RZ, RZ, R18 ;  /* 0x000000ffff047224 */ /* 0x000fe200078e0012 */
[----:B------:R-:W-:Y:S01]  /*0660*/  MOV R7, R23 ;  /* 0x0000001700077202 */ /* 0x000fe20000000f00 */
[----:B------:R-:W-:Y:S01]  /*0670*/  IMAD.MOV.U32 R5, RZ, RZ, R19 ;  /* 0x000000ffff057224 */ /* 0x000fe200078e0013 */
[----:B------:R-:W-:Y:S02]  /*0680*/  MOV R20, 32@lo((nvkernel__Z3rhsv_F1L1574_16 + .L_x_43@srel)) ;  /* 0x0000000000147802 */ /* 0x000fe40000000f00 */
[----:B------:R-:W-:Y:S01]  /*0690*/  MOV R21, 32@hi((nvkernel__Z3rhsv_F1L1574_16 + .L_x_43@srel)) ;  /* 0x0000000000157802 */ /* 0x000fe20000000f00 */
[----:B0-----:R-:W-:-:S07]  /*06a0*/  IMAD.U32 R6, RZ, RZ, UR4 ;  /* 0x00000004ff067e24 */ /* 0x001fce000f8e00ff */
[----:B------:R-:W-:Y:S05]  /*06b0*/  CALL.ABS.NOINC `(__cuda_sm20_div_s64) ;  /* 0x0000000000007943 */ /* 0x000fea0003c00000 */
.L_x_43:
[----:B------:R-:W-:Y:S05]  /*06c0*/  BSYNC.RECONVERGENT B6 ;  /* 0x0000000000067941 */ /* 0x000fea0003800200 */
.L_x_297:
[----:B------:R-:W-:Y:S01]  /*06d0*/  ISETP.GE.U32.AND P0, PT, R33, R16, PT ;  /* 0x000000102100720c */ /* 0x000fe20003f06070 */
[----:B------:R-:W-:Y:S03]  /*06e0*/  BSSY.RECONVERGENT B7, `(.L_x_299) ;  /* 0x0000055000077945 */ /* 0x000fe60003800200 */
[----:B------:R-:W-:-:S13]  /*06f0*/  ISETP.GE.AND.EX P0, PT, R31, R36, PT, P0 ;  /* 0x000000241f00720c */ /* 0x000fda0003f06300 */
[----:B------:R-:W-:Y:S05]  /*0700*/  @P0 BRA `(.L_x_300) ;  /* 0x0000000400480947 */ /* 0x000fea0003800000 */
[----:B------:R-:W-:Y:S01]  /*0710*/  UMOV UR4, URZ ;  /* 0x000000ff00047c82 */ /* 0x000fe20008000000 */
[----:B------:R-:W-:Y:S01]  /*0720*/  IMAD R0, R18, UR38, RZ ;  /* 0x0000002612007c24 */ /* 0x000fe2000f8e02ff */
[----:B------:R-:W-:Y:S01]  /*0730*/  IADD3 R6, P0, PT, R32, -UR4, RZ ;  /* 0x8000000420067c10 */ /* 0x000fe2000ff1e0ff */
[----:B------:R-:W-:-:S04]  /*0740*/  IMAD.MOV R19, RZ, RZ, -R4 ;  /* 0x000000ffff137224 */ /* 0x000fc800078e0a04 */
[----:B------:R-:W-:Y:S01]  /*0750*/  IMAD.X R3, R35, 0x1, ~R0, P0 ;  /* 0x0000000123037824 */ /* 0x000fe200000e0e00 */
[----:B------:R-:W-:Y:S01]  /*0760*/  SHF.R.S32.HI R0, RZ, 0x1f, R4 ;  /* 0x0000001fff007819 */ /* 0x000fe20000011404 */
[----:B------:R-:W-:-:S03]  /*0770*/  IMAD R19, R19, UR39, R18 ;  /* 0x0000002713137c24 */ /* 0x000fc6000f8e0212 */
[--C-:B------:R-:W-:Y:S02]  /*0780*/  SHF.R.S64 R6, R6, 0x1d, R3.reuse ;  /* 0x0000001d06067819 */ /* 0x100fe40000001003 */
[----:B------:R-:W-:Y:S01]  /*0790*/  SHF.R.S32.HI R7, RZ, 0x1d, R3 ;  /* 0x0000001dff077819 */ /* 0x000fe20000011403 */
[----:B------:R-:W-:Y:S01]  /*07a0*/  IMAD R3, R0, 0x14b88, RZ ;  /* 0x00014b8800037824 */ /* 0x000fe200078e02ff */
[----:B------:R-:W-:Y:S01]  /*07b0*/  SHF.R.S32.HI R0, RZ, 0x1f, R19 ;  /* 0x0000001fff007819 */ /* 0x000fe20000011413 */
[----:B------:R-:W-:-:S04]  /*07c0*/  IMAD.WIDE.U32 R6, R4, 0x14b88, R6 ;  /* 0x00014b8804067825 */ /* 0x000fc800078e0006 */
[----:B------:R-:W-:Y:S02]  /*07d0*/  IMAD.IADD R7, R7, 0x1, R3 ;  /* 0x0000000107077824 */ /* 0x000fe400078e0203 */
[----:B------:R-:W-:Y:S02]  /*07e0*/  IMAD R3, R0, 0x338, RZ ;  /* 0x0000033800037824 */ /* 0x000fe400078e02ff */
[----:B------:R-:W-:-:S04]  /*07f0*/  IMAD.WIDE.U32 R24, R19, 0x338, R6 ;  /* 0x0000033813187825 */ /* 0x000fc800078e0006 */
[----:B------:R-:W-:Y:S01]  /*0800*/  IMAD.IADD R26, R25, 0x1, R3 ;  /* 0x00000001191a7824 */ /* 0x000fe200078e0203 */
[----:B------:R-:W-:-:S04]  /*0810*/  IADD3 R12, P0, PT, R24, UR40, RZ ;  /* 0x00000028180c7c10 */ /* 0x000fc8000ff1e0ff */
[----:B------:R-:W-:-:S05]  /*0820*/  IADD3.X R13, PT, PT, R26, UR41, RZ, P0, !PT ;  /* 0x000000291a0d7c10 */ /* 0x000fca00087fe4ff */
[----:B------:R-:W2:Y:S01]  /*0830*/  LDG.E.64 R18, desc[UR36][R12.64] ;  /* 0x000000240c127981 */ /* 0x000ea2000c1e1b00 */
[----:B------:R-:W-:Y:S02]  /*0840*/  IADD3 R10, P0, PT, R24, UR42, RZ ;  /* 0x0000002a180a7c10 */ /* 0x000fe4000ff1e0ff */
[----:B------:R-:W-:Y:S02]  /*0850*/  IADD3 R4, P1, PT, R12, 0x1000000, RZ ;  /* 0x010000000c047810 */ /* 0x000fe40007f3e0ff */
[----:B------:R-:W-:-:S03]  /*0860*/  IADD3.X R11, PT, PT, R26, UR43, RZ, P0, !PT ;  /* 0x0000002b1a0b7c10 */ /* 0x000fc600087fe4ff */
[----:B------:R-:W-:Y:S01]  /*0870*/  IMAD.X R5, RZ, RZ, R13, P1 ;  /* 0x000000ffff057224 */ /* 0x000fe200008e060d */
[----:B--2---:R-:W-:-:S07]  /*0880*/  DADD R18, -RZ, -R18 ;  /* 0x00000000ff127229 */ /* 0x004fce0000000912 */
[----:B------:R-:W-:Y:S04]  /*0890*/  STG.E.64 desc[UR36][R10.64], R18 ;  /* 0x000000120a007986 */ /* 0x000fe8000c101b24 */
[----:B------:R-:W2:Y:S01]  /*08a0*/  LDG.E.64 R8, desc[UR36][R4.64+-0x7be7d0] ;  /* 0x8418302404087981 */ /* 0x000ea2000c1e1b00 */
[----:B------:R-:W-:-:S05]  /*08b0*/  IADD3 R6, P0, PT, R10, 0x1000000, RZ ;  /* 0x010000000a067810 */ /* 0x000fca0007f1e0ff */
[----:B------:R-:W-:Y:S01]  /*08c0*/  IMAD.X R7, RZ, RZ, R11, P0 ;  /* 0x000000ffff077224 */ /* 0x000fe200000e060b */
[----:B--2---:R-:W-:-:S07]  /*08d0*/  DADD R8, -RZ, -R8 ;  /* 0x00000000ff087229 */ /* 0x004fce0000000908 */
[----:B------:R0:W-:Y:S04]  /*08e0*/  STG.E.64 desc[UR36][R6.64+-0x7be7d0], R8 ;  /* 0x8418300806007986 */ /* 0x0001e8000c101b24 */
        /* <DEDUP_REMOVED lines=10> */
[----:B0-----:R-:W3:Y:S01]  /*0990*/  LDG.E.64 R8, desc[UR36][R12.64+0x1060c0] ;  /* 0x1060c0240c087981 */ /* 0x001ee2000c1e1b00 */
[----:B------:R-:W-:-:S04]  /*09a0*/  IADD3 R18, P0, PT, R24, UR44, RZ ;  /* 0x0000002c18127c10 */ /* 0x000fc8000ff1e0ff */
[----:B------:R-:W-:Y:S01]  /*09b0*/  IADD3.X R19, PT, PT, R26, UR45, RZ, P0, !PT ;  /* 0x0000002d1a137c10 */ /* 0x000fe200087fe4ff */
[----:B---3--:R-:W-:-:S07]  /*09c0*/  DADD R40, -RZ, -R8 ;  /* 0x00000000ff287229 */ /* 0x008fce0000000908 */
[----:B------:R2:W-:Y:S04]  /*09d0*/  STG.E.64 desc[UR36][R20.64+0x1060c0], R40 ;  /* 0x1060c02814007986 */ /* 0x0005e8000c101b24 */
[----:B-1----:R-:W3:Y:S01]  /*09e0*/  LDG.E.64 R6, desc[UR36][R18.64] ;  /* 0x0000002412067981 */ /* 0x002ee2000c1e1b00 */
[----:B------:R-:W-:Y:S01]  /*09f0*/  BSSY.RECONVERGENT B6, `(.L_x_301) ;  /* 0x0000011000067945 */ /* 0x000fe20003800200 */
[----:B---3--:R-:W0:Y:S01]  /*0a00*/  MUFU.RCP64H R11, R7 ;  /* 0x00000007000b7308 */ /* 0x008e220000001800 */
[----:B------:R-:W-:-:S05]  /*0a10*/  VIADD R10, R7, 0x300402 ;  /* 0x00300402070a7836 */ /* 0x000fca0000000000 */
[----:B------:R-:W-:Y:S01]  /*0a20*/  FSETP.GEU.AND P0, PT, |R10|, 5.8789094863358348022e-39, PT ;  /* 0x004004020a00780b */ /* 0x000fe20003f0e200 */
[----:B0-----:R-:W-:-:S08]  /*0a30*/  DFMA R8, -R6, R10, 1 ;  /* 0x3ff000000608742b */ /* 0x001fd0000000010a */
[----:B------:R-:W-:-:S08]  /*0a40*/  DFMA R8, R8, R8, R8 ;  /* 0x000000080808722b */ /* 0x000fd00000000008 */
[----:B------:R-:W-:-:S08]  /*0a50*/  DFMA R8, R10, R8, R10 ;  /* 0x000000080a08722b */ /* 0x000fd0000000000a */
[----:B------:R-:W-:-:S08]  /*0a60*/  DFMA R4, -R6, R8, 1 ;  /* 0x3ff000000604742b */ /* 0x000fd00000000108 */
[----:B------:R-:W-:Y:S01]  /*0a70*/  DFMA R4, R8, R4, R8 ;  /* 0x000000040804722b */ /* 0x000fe20000000008 */
[----:B--2---:R-:W-:Y:S10]  /*0a80*/  @P0 BRA `(.L_x_44) ;  /* 0x00000000001c0947 */ /* 0x004ff40003800000 */
[----:B------:R-:W-:Y:S01]  /*0a90*/  LOP3.LUT R0, R7, 0x7fffffff, RZ, 0xc0, !PT ;  /* 0x7fffffff07007812 */ /* 0x000fe200078ec0ff */
[----:B------:R-:W-:Y:S01]  /*0aa0*/  IMAD.MOV.U32 R4, RZ, RZ, R6 ;  /* 0x000000ffff047224 */ /* 0x000fe200078e0006 */
[----:B------:R-:W-:Y:S01]  /*0ab0*/  MOV R20, 32@lo((nvkernel__Z3rhsv_F1L1574_16 + .L_x_44@srel)) ;  /* 0x0000000000147802 */ /* 0x000fe20000000f00 */
[----:B------:R-:W-:Y:S01]  /*0ac0*/  IMAD.MOV.U32 R5, RZ, RZ, R7 ;  /* 0x000000ffff057224 */ /* 0x000fe200078e0007 */
[----:B------:R-:W-:Y:S01]  /*0ad0*/  MOV R21, 32@hi((nvkernel__Z3rhsv_F1L1574_16 + .L_x_44@srel)) ;  /* 0x0000000000157802 */ /* 0x000fe20000000f00 */
[----:B------:R-:W-:-:S07]  /*0ae0*/  VIADD R6, R0, 0xfff00000 ;  /* 0xfff0000000067836 */ /* 0x000fce0000000000 */
[----:B------:R-:W-:Y:S05]  /*0af0*/  CALL.ABS.NOINC `(__cuda_sm20_dblrcp_rn_slowpath_v3) ;  /* 0x0000000000007943 */ /* 0x000fea0003c00000 */
.L_x_44:
[----:B------:R-:W-:Y:S05]  /*0b00*/  BSYNC.RECONVERGENT B6 ;  /* 0x0000000000067941 */ /* 0x000fea0003800200 */
.L_x_301:
[----:B------:R-:W-:Y:S02]  /*0b10*/  IADD3 R14, P0, PT, R24, UR46, RZ ;  /* 0x0000002e180e7c10 */ /* 0x000fe4000ff1e0ff */
[----:B------:R-:W-:Y:S02]  /*0b20*/  IADD3 R6, P1, PT, R18, 0x1000000, RZ ;  /* 0x0100000012067810 */ /* 0x000fe40007f3e0ff */
[----:B------:R-:W-:-:S03]  /*0b30*/  IADD3.X R15, PT, PT, R26, UR47, RZ, P0, !PT ;  /* 0x0000002f1a0f7c10 */ /* 0x000fc600087fe4ff */
[----:B------:R-:W-:Y:S02]  /*0b40*/  IMAD.X R7, RZ, RZ, R19, P1 ;  /* 0x000000ffff077224 */ /* 0x000fe400008e0613 */
[----:B------:R0:W-:Y:S04]  /*0b50*/  STG.E.64 desc[UR36][R14.64], R4 ;  /* 0x000000040e007986 */ /* 0x0001e8000c101b24 */
[----:B------:R-:W2:Y:S01]  /*0b60*/  LDG.E.64 R8, desc[UR36][R6.64+-0x7be7d0] ;  /* 0x8418302406087981 */ /* 0x000ea2000c1e1b00 */
[----:B------:R-:W-:-:S03]  /*0b70*/  IADD3 R10, P0, PT, R18, 0x2000000, RZ ;  /* 0x02000000120a7810 */ /* 0x000fc60007f1e0ff */
[----:B------:R-:W3:Y:S02]  /*0b80*/  LDG.E.64 R12, desc[UR36][R6.64+0x83060] ;  /* 0x08306024060c7981 */ /* 0x000ee4000c1e1b00 */
[----:B------:R-:W-:-:S06]  /*0b90*/  IMAD.X R11, RZ, RZ, R19, P0 ;  /* 0x000000ffff0b7224 */ /* 0x000fcc00000e0613 */
[----:B------:R-:W4:Y:S01]  /*0ba0*/  LDG.E.64 R10, desc[UR36][R10.64+-0x73b770] ;  /* 0x8c4890240a0a7981 */ /* 0x000f22000c1e1b00 */
[----:B------:R-:W-:-:S04]  /*0bb0*/  IADD3 R24, P0, PT, R24, UR48, RZ ;  /* 0x0000003018187c10 */ /* 0x000fc8000ff1e0ff */
[----:B------:R-:W-:Y:S01]  /*0bc0*/  IADD3.X R25, PT, PT, R26, UR49, RZ, P0, !PT ;  /* 0x000000311a197c10 */ /* 0x000fe200087fe4ff */
[----:B--2---:R-:W-:-:S08]  /*0bd0*/  DMUL R8, R8, R8 ;  /* 0x0000000808087228 */ /* 0x004fd00000000000 */
[----:B---3--:R-:W-:-:S08]  /*0be0*/  DFMA R8, R12, R12, R8 ;  /* 0x0000000c0c08722b */ /* 0x008fd00000000008 */
[----:B----4-:R-:W-:-:S08]  /*0bf0*/  DFMA R8, R10, R10, R8 ;  /* 0x0000000a0a08722b */ /* 0x010fd00000000008 */
[----:B------:R-:W-:-:S08]  /*0c00*/  DMUL R8, R8, 0.5 ;  /* 0x3fe0000008087828 */ /* 0x000fd00000000000 */
[----:B------:R-:W-:-:S07]  /*0c10*/  DMUL R8, R8, R4 ;  /* 0x0000000408087228 */ /* 0x000fce0000000000 */
[----:B------:R0:W-:Y:S04]  /*0c20*/  STG.E.64 desc[UR36][R24.64], R8 ;  /* 0x0000000818007986 */ /* 0x0001e8000c101b24 */
.L_x_300:
[----:B------:R-:W-:Y:S05]  /*0c30*/  BSYNC.RECONVERGENT B7 ;  /* 0x0000000000077941 */ /* 0x000fea0003800200 */
.L_x_299:
[----:B------:R-:W-:Y:S02]  /*0c40*/  ISETP.NE.AND P2, PT, R37, RZ, PT ;  /* 0x000000ff2500720c */ /* 0x000fe40003f45270 */
[----:B------:R-:W-:Y:S02]  /*0c50*/  IADD3 R32, P0, PT, RZ, R32, RZ ;  /* 0x00000020ff207210 */ /* 0x000fe40007f1e0ff */
[----:B------:R-:W-:-:S03]  /*0c60*/  IADD3 R33, P1, PT, R38, R33, RZ ;  /* 0x0000002126217210 */ /* 0x000fc60007f3e0ff */
[----:B------:R-:W-:Y:S02]  /*0c70*/  IMAD.U32.X R35, R34, 0x80, R35, P0 ;  /* 0x0000008022237824 */ /* 0x000fe400000e0423 */
[----:B------:R-:W-:-:S04]  /*0c80*/  IMAD.X R31, R39, 0x1, R31, P1 ;  /* 0x00000001271f7824 */ /* 0x000fc800008e061f */
[----:B------:R-:W-:Y:S05]  /*0c90*/  @P2 BRA `(.L_x_302) ;  /* 0xfffffff4006c2947 */ /* 0x000fea000383ffff */
[----:B------:R-:W-:Y:S05]  /*0ca0*/  BSYNC.RECONVERGENT B8 ;  /* 0x0000000000087941 */ /* 0x000fea0003800200 */
.L_x_293:
[----:B------:R-:W-:Y:S05]  /*0cb0*/  EXIT ;  /* 0x000000000000794d */ /* 0x000fea0003800000 */
.L_x_303:
        /* <DEDUP_REMOVED lines=12> */
.L_x_439:


//--------------------- .text.nvkernel__Z6l2normiiiiiiiiii_F1L1529_14 --------------------------
	.section	.text.nvkernel__Z6l2normiiiiiiiiii_F1L1529_14,"ax",@progbits
	.align	128
        .global         nvkernel__Z6l2normiiiiiiiiii_F1L1529_14
        .type           nvkernel__Z6l2normiiiiiiiiii_F1L1529_14,@function
        .size           nvkernel__Z6l2normiiiiiiiiii_F1L1529_14,(.L_x_440 - nvkernel__Z6l2normiiiiiiiiii_F1L1529_14)
        .other          nvkernel__Z6l2normiiiiiiiiii_F1L1529_14,@"STO_CUDA_ENTRY STV_DEFAULT"
nvkernel__Z6l2normiiiiiiiiii_F1L1529_14:
.text.nvkernel__Z6l2normiiiiiiiiii_F1L1529_14:
[----:B------:R-:W0:Y:S01]  /*0000*/  LDC R1, c[0x0][0x37c] ;  /* 0x0000df00ff017b82 */ /* 0x000e220000000800 */
[----:B------:R-:W1:Y:S01]  /*0010*/  LDCU UR40, c[0x0][0x384] ;  /* 0x00007080ff2877ac */ /* 0x000e620008000800 */
[----:B------:R-:W-:Y:S02]  /*0020*/  CS2R R36, SRZ ;  /* 0x0000000000247805 */ /* 0x000fe4000001ff00 */
[----:B------:R-:W-:Y:S02]  /*0030*/  CS2R R34, SRZ ;  /* 0x0000000000227805 */ /* 0x000fe4000001ff00 */
[----:B------:R-:W-:Y:S01]  /*0040*/  CS2R R32, SRZ ;  /* 0x0000000000207805 */ /* 0x000fe2000001ff00 */
[----:B------:R-:W1:Y:S01]  /*0050*/  LDCU.64 UR8, c[0x0][0x388] ;  /* 0x00007100ff0877ac */ /* 0x000e620008000a00 */
[----:B------:R-:W-:Y:S02]  /*0060*/  CS2R R30, SRZ ;  /* 0x00000000001e7805 */ /* 0x000fe4000001ff00 */
[----:B------:R-:W-:Y:S01]  /*0070*/  CS2R R22, SRZ ;  /* 0x0000000000167805 */ /* 0x000fe2000001ff00 */
[----:B------:R-:W2:Y:S01]  /*0080*/  LDCU.64 UR38, c[0x0][0x358] ;  /* 0x00006b00ff2677ac */ /* 0x000ea20008000a00 */
[----:B-1----:R-:W-:-:S02]  /*0090*/  UIMAD.WIDE UR4, UR8, UR40, URZ ;  /* 0x00000028080472a5 */ /* 0x002fc4000f8e02ff */
[----:B------:R-:W-:Y:S02]  /*00a0*/  USHF.R.S32.HI UR6, URZ, 0x1f, UR9 ;  /* 0x0000001fff067899 */ /* 0x000fe40008011409 */
[----:B------:R-:W-:Y:S02]  /*00b0*/  UIMAD UR5, UR5, UR9, URZ ;  /* 0x00000009050572a4 */ /* 0x000fe4000f8e02ff */
[----:B------:R-:W-:Y:S02]  /*00c0*/  UIMAD.WIDE.U32 UR36, UR4, UR9, URZ ;  /* 0x00000009042472a5 */ /* 0x000fe4000f8e00ff */
[----:B------:R-:W-:Y:S02]  /*00d0*/  UIMAD UR5, UR4, UR6, UR5 ;  /* 0x00000006040572a4 */ /* 0x000fe4000f8e0205 */
[----:B------:R-:W-:Y:S02]  /*00e0*/  UISETP.GE.U32.AND UP0, UPT, UR36, 0x1, UPT ;  /* 0x000000012400788c */ /* 0x000fe4000bf06070 */
[----:B------:R-:W-:-:S04]  /*00f0*/  UIADD3 UR42, UPT, UPT, UR37, UR5, URZ ;  /* 0x00000005252a7290 */ /* 0x000fc8000fffe0ff */
[----:B------:R-:W-:-:S09]  /*0100*/  UISETP.GE.AND.EX UP0, UPT, UR42, URZ, UPT, UP0 ;  /* 0x000000ff2a00728c */ /* 0x000fd2000bf06300 */
[----:B0-2---:R-:W-:Y:S05]  /*0110*/  BRA.U !UP0, `(.L_x_304) ;  /* 0x0000000908187547 */ /* 0x005fea000b800000 */
[----:B------:R-:W0:Y:S01]  /*0120*/  S2R R39, SR_TID.X ;  /* 0x0000000000277919 */ /* 0x000e220000002100 */
[----:B------:R-:W1:Y:S01]  /*0130*/  LDC R38, c[0x0][0x370] ;  /* 0x0000dc00ff267b82 */ /* 0x000e620000000800 */
[----:B------:R-:W0:Y:S01]  /*0140*/  LDCU UR4, c[0x0][0x390] ;  /* 0x00007200ff0477ac */ /* 0x000e220008000800 */
[----:B------:R-:W-:Y:S01]  /*0150*/  BSSY.RECONVERGENT B7, `(.L_x_304) ;  /* 0x0000082000077945 */ /* 0x000fe20003800200 */
[----:B------:R-:W2:Y:S01]  /*0160*/  S2R R0, SR_CTAID.X ;  /* 0x0000000000007919 */ /* 0x000ea20000002500 */
[----:B------:R-:W-:Y:S01]  /*0170*/  MOV R2, UR36 ;  /* 0x0000002400027c02 */ /* 0x000fe20008000f00 */
[----:B------:R-:W-:Y:S01]  /*0180*/  IMAD.U32 R45, RZ, RZ, UR42 ;  /* 0x0000002aff2d7e24 */ /* 0x000fe2000f8e00ff */
[----:B------:R-:W-:Y:S02]  /*0190*/  MOV R3, UR37 ;  /* 0x0000002500037c02 */ /* 0x000fe40008000f00 */
[----:B------:R-:W-:Y:S01]  /*01a0*/  CS2R R36, SRZ ;  /* 0x0000000000247805 */ /* 0x000fe2000001ff00 */
[----:B------:R-:W3:Y:S01]  /*01b0*/  LDCU UR47, c[0x0][0x384] ;  /* 0x00007080ff2f77ac */ /* 0x000ee20008000800 */
[----:B------:R-:W4:Y:S01]  /*01c0*/  LDCU UR46, c[0x0][0x388] ;  /* 0x00007100ff2e77ac */ /* 0x000f220008000800 */
[----:B------:R-:W0:Y:S01]  /*01d0*/  LDCU UR43, c[0x0][0x394] ;  /* 0x00007280ff2b77ac */ /* 0x000e220008000800 */
[----:B------:R-:W0:Y:S01]  /*01e0*/  LDCU.64 UR44, c[0x0][0x398] ;  /* 0x00007300ff2c77ac */ /* 0x000e220008000a00 */
[----:B-1----:R-:W-:Y:S01]  /*01f0*/  IMAD.WIDE.U32 R18, R38, 0x80, RZ ;  /* 0x0000008026127825 */ /* 0x002fe200078e00ff */
[----:B------:R-:W-:-:S02]  /*0200*/  USHF.R.S32.HI UR41, URZ, 0x1f, UR8 ;  /* 0x0000001fff297899 */ /* 0x000fc40008011408 */
[----:B------:R-:W-:Y:S01]  /*0210*/  USHF.R.S32.HI UR40, URZ, 0x1f, UR40 ;  /* 0x0000001fff287899 */ /* 0x000fe20008011428 */
[----:B0-----:R-:W-:Y:S02]  /*0220*/  VIADD R43, R39, UR4 ;  /* 0x00000004272b7c36 */ /* 0x001fe40008000000 */
[----:B--2---:R-:W-:-:S03]  /*0230*/  IMAD.WIDE.U32 R40, R0, 0x80, RZ ;  /* 0x0000008000287825 */ /* 0x004fc600078e00ff */
[----:B------:R-:W-:Y:S02]  /*0240*/  LEA R43, R0, R43, 0x7 ;  /* 0x0000002b002b7211 */ /* 0x000fe400078e38ff */
[----:B---34-:R-:W-:-:S07]  /*0250*/  LOP3.LUT R39, R40, R39, RZ, 0xfc, !PT ;  /* 0x0000002728277212 */ /* 0x018fce00078efcff */
.L_x_312:
[----:B------:R-:W-:Y:S01]  /*0260*/  LOP3.LUT R0, R41, UR40, RZ, 0xfc, !PT ;  /* 0x0000002829007c12 */ /* 0x000fe2000f8efcff */
[----:B------:R-:W-:Y:S01]  /*0270*/  BSSY.RECONVERGENT B6, `(.L_x_305) ;  /* 0x0000026000067945 */ /* 0x000fe20003800200 */
[----:B------:R-:W-:Y:S02]  /*0280*/  IADD3 R2, P0, PT, -R18, R2, RZ ;  /* 0x0000000212027210 */ /* 0x000fe40007f1e1ff */
[----:B------:R-:W-:-:S03]  /*0290*/  ISETP.NE.U32.AND P1, PT, R0, RZ, PT ;  /* 0x000000ff0000720c */ /* 0x000fc60003f25070 */
[----:B------:R-:W-:Y:S01]  /*02a0*/  IMAD.X R45, R45, 0x1, ~R19, P0 ;  /* 0x000000012d2d7824 */ /* 0x000fe200000e0e13 */
[----:B------:R-:W-:-:S04]  /*02b0*/  ISETP.GT.U32.AND P0, PT, R2, RZ, PT ;  /* 0x000000ff0200720c */ /* 0x000fc80003f04070 */
[----:B------:R-:W-:-:S04]  /*02c0*/  ISETP.GT.AND.EX P0, PT, R45, RZ, PT, P0 ;  /* 0x000000ff2d00720c */ /* 0x000fc80003f04300 */
[----:B------:R-:W-:Y:S01]  /*02d0*/  P2R R40, PR, RZ, 0x1 ;  /* 0x00000001ff287803 */ /* 0x000fe20000000000 */
[----:B------:R-:W-:Y:S08]  /*02e0*/  @P1 BRA `(.L_x_306) ;  /* 0x0000000000501947 */ /* 0x000ff00003800000 */
        /* <DEDUP_REMOVED lines=20> */
.L_x_306:
[----:B------:R-:W0:Y:S01]  /*0430*/  LDCU UR4, c[0x0][0x384] ;  /* 0x00007080ff0477ac */ /* 0x000e220008000800 */
[----:B------:R-:W-:Y:S01]  /*0440*/  IMAD.MOV.U32 R4, RZ, RZ, R39 ;  /* 0x000000ffff047224 */ /* 0x000fe200078e0027 */
[----:B------:R-:W-:Y:S01]  /*0450*/  MOV R7, UR40 ;  /* 0x0000002800077c02 */ /* 0x000fe20008000f00 */
[----:B------:R-:W-:Y:S01]  /*0460*/  IMAD.MOV.U32 R5, RZ, RZ, R41 ;  /* 0x000000ffff057224 */ /* 0x000fe200078e0029 */
[----:B------:R-:W-:Y:S02]  /*0470*/  MOV R20, 32@lo((nvkernel__Z6l2normiiiiiiiiii_F1L1529_14 + .L_x_45@srel)) ;  /* 0x0000000000147802 */ /* 0x000fe40000000f00 */
[----:B------:R-:W-:Y:S01]  /*0480*/  MOV R21, 32@hi((nvkernel__Z6l2normiiiiiiiiii_F1L1529_14 + .L_x_45@srel)) ;  /* 0x0000000000157802 */ /* 0x000fe20000000f00 */
[----:B0-----:R-:W-:-:S07]  /*0490*/  IMAD.U32 R6, RZ, RZ, UR4 ;  /* 0x00000004ff067e24 */ /* 0x001fce000f8e00ff */
[----:B------:R-:W-:Y:S05]  /*04a0*/  CALL.ABS.NOINC `(__cuda_sm20_div_s64) ;  /* 0x0000000000007943 */ /* 0x000fea0003c00000 */
.L_x_45:
[----:B------:R-:W-:Y:S02]  /*04b0*/  MOV R16, R4 ;  /* 0x0000000400107202 */ /* 0x000fe40000000f00 */
[----:B------:R-:W-:-:S07]  /*04c0*/  MOV R17, R5 ;  /* 0x0000000500117202 */ /* 0x000fce0000000f00 */
.L_x_307:
[----:B------:R-:W-:Y:S05]  /*04d0*/  BSYNC.RECONVERGENT B6 ;  /* 0x0000000000067941 */ /* 0x000fea0003800200 */
.L_x_305:
[----:B------:R-:W-:Y:S01]  /*04e0*/  LOP3.LUT R0, R17, UR41, RZ, 0xfc, !PT ;  /* 0x0000002911007c12 */ /* 0x000fe2000f8efcff */
        /* <DEDUP_REMOVED lines=22> */
.L_x_309:
        /* <DEDUP_REMOVED lines=8> */
.L_x_46:
[----:B------:R-:W-:Y:S05]  /*06d0*/  BSYNC.RECONVERGENT B6 ;  /* 0x0000000000067941 */ /* 0x000fea0003800200 */
.L_x_308:
[----:B------:R-:W-:Y:S01]  /*06e0*/  ISETP.GE.U32.AND P0, PT, R39, UR36, PT ;  /* 0x0000002427007c0c */ /* 0x000fe2000bf06070 */
[----:B------:R-:W-:Y:S03]  /*06f0*/  BSSY.RECONVERGENT B0, `(.L_x_310) ;  /* 0x0000022000007945 */ /* 0x000fe60003800200 */
[----:B------:R-:W-:-:S13]  /*0700*/  ISETP.GE.AND.EX P0, PT, R41, UR42, PT, P0 ;  /* 0x0000002a29007c0c */ /* 0x000fda000bf06300 */
[----:B------:R-:W-:Y:S05]  /*0710*/  @P0 BRA `(.L_x_311) ;  /* 0x00000000007c0947 */ /* 0x000fea0003800000 */
[----:B------:R-:W-:Y:S01]  /*0720*/  IMAD.MOV R5, RZ, RZ, -R4 ;  /* 0x000000ffff057224 */ /* 0x000fe200078e0a04 */
[----:B------:R-:W-:Y:S01]  /*0730*/  IADD3 R3, PT, PT, R4, 0x1, RZ ;  /* 0x0000000104037810 */ /* 0x000fe20007ffe0ff */
[----:B------:R-:W-:Y:S02]  /*0740*/  UIADD3 UR4, UPT, UPT, -UR47, URZ, URZ ;  /* 0x000000ff2f047290 */ /* 0x000fe4000fffe1ff */
[----:B------:R-:W-:Y:S01]  /*0750*/  IMAD R5, R5, UR46, R16 ;  /* 0x0000002e05057c24 */ /* 0x000fe2000f8e0210 */
[----:B------:R-:W-:-:S03]  /*0760*/  SHF.R.S32.HI R0, RZ, 0x1f, R3 ;  /* 0x0000001fff007819 */ /* 0x000fc60000011403 */
[----:B------:R-:W-:Y:S02]  /*0770*/  VIADD R4, R5, UR43 ;  /* 0x0000002b05047c36 */ /* 0x000fe40008000000 */
[----:B------:R-:W-:Y:S02]  /*0780*/  IMAD R6, R16, UR4, R43 ;  /* 0x0000000410067c24 */ /* 0x000fe4000f8e022b */
[----:B------:R-:W-:Y:S01]  /*0790*/  IMAD R9, R0, 0x67, RZ ;  /* 0x0000006700097824 */ /* 0x000fe200078e02ff */
[----:B------:R-:W-:Y:S02]  /*07a0*/  SHF.R.S32.HI R5, RZ, 0x1f, R4 ;  /* 0x0000001fff057819 */ /* 0x000fe40000011404 */
[----:B------:R-:W-:Y:S01]  /*07b0*/  SHF.R.S32.HI R7, RZ, 0x1f, R6 ;  /* 0x0000001fff077819 */ /* 0x000fe20000011406 */
[----:B------:R-:W-:-:S05]  /*07c0*/  IMAD.WIDE.U32 R4, R3, 0x67, R4 ;  /* 0x0000006703047825 */ /* 0x000fca00078e0004 */
[----:B------:R-:W-:Y:S01]  /*07d0*/  IADD3 R0, PT, PT, R5, R9, RZ ;  /* 0x0000000905007210 */ /* 0x000fe20007ffe0ff */
[----:B------:R-:W-:-:S04]  /*07e0*/  IMAD.WIDE.U32 R6, R4, 0x67, R6 ;  /* 0x0000006704067825 */ /* 0x000fc800078e0006 */
[----:B------:R-:W-:Y:S01]  /*07f0*/  IMAD R3, R0, 0x67, RZ ;  /* 0x0000006700037824 */ /* 0x000fe200078e02ff */
[----:B------:R-:W-:-:S03]  /*0800*/  LEA R4, P0, R6, UR44, 0x3 ;  /* 0x0000002c06047c11 */ /* 0x000fc6000f8018ff */
[----:B------:R-:W-:Y:S01]  /*0810*/  IMAD.IADD R3, R7, 0x1, R3 ;  /* 0x0000000107037824 */ /* 0x000fe200078e0203 */
[----:B------:R-:W-:-:S04]  /*0820*/  IADD3 R14, P1, PT, R4, 0x1000000, RZ ;  /* 0x01000000040e7810 */ /* 0x000fc80007f3e0ff */
[----:B------:R-:W-:Y:S02]  /*0830*/  LEA.HI.X R5, R6, UR45, R3, 0x3, P0 ;  /* 0x0000002d06057c11 */ /* 0x000fe400080f1c03 */
[----:B------:R-:W-:Y:S02]  /*0840*/  IADD3 R16, P0, PT, R4, 0x2000000, RZ ;  /* 0x0200000004107810 */ /* 0x000fe40007f1e0ff */
[----:B------:R-:W-:-:S03]  /*0850*/  IADD3.X R15, PT, PT, RZ, R5, RZ, P1, !PT ;  /* 0x00000005ff0f7210 */ /* 0x000fc60000ffe4ff */
[----:B------:R-:W-:Y:S02]  /*0860*/  IMAD.X R17, RZ, RZ, R5, P0 ;  /* 0x000000ffff117224 */ /* 0x000fe400000e0605 */
[----:B------:R-:W2:Y:S04]  /*0870*/  LDG.E.64 R4, desc[UR38][R4.64] ;  /* 0x0000002604047981 */ /* 0x000ea8000c1e1b00 */
[----:B------:R-:W3:Y:S04]  /*0880*/  LDG.E.64 R6, desc[UR38][R14.64+-0x7be7d0] ;  /* 0x841830260e067981 */ /* 0x000ee8000c1e1b00 */
[----:B------:R-:W4:Y:S04]  /*0890*/  LDG.E.64 R8, desc[UR38][R14.64+0x83060] ;  /* 0x083060260e087981 */ /* 0x000f28000c1e1b00 */
[----:B------:R-:W5:Y:S04]  /*08a0*/  LDG.E.64 R10, desc[UR38][R16.64+-0x73b770] ;  /* 0x8c489026100a7981 */ /* 0x000f68000c1e1b00 */
[----:B------:R-:W5:Y:S01]  /*08b0*/  LDG.E.64 R12, desc[UR38][R16.64+0x1060c0] ;  /* 0x1060c026100c7981 */ /* 0x000f62000c1e1b00 */
[----:B--2---:R-:W-:-:S02]  /*08c0*/  DFMA R22, R4, R4, R22 ;  /* 0x000000040416722b */ /* 0x004fc40000000016 */
[----:B---3--:R-:W-:Y:S02]  /*08d0*/  DFMA R36, R6, R6, R36 ;  /* 0x000000060624722b */ /* 0x008fe40000000024 */
[----:B----4-:R-:W-:Y:S02]  /*08e0*/  DFMA R34, R8, R8, R34 ;  /* 0x000000080822722b */ /* 0x010fe40000000022 */
[----:B-----5:R-:W-:Y:S02]  /*08f0*/  DFMA R32, R10, R10, R32 ;  /* 0x0000000a0a20722b */ /* 0x020fe40000000020 */
[----:B------:R-:W-:-:S11]  /*0900*/  DFMA R30, R12, R12, R30 ;  /* 0x0000000c0c1e722b */ /* 0x000fd6000000001e */
.L_x_311:
[----:B------:R-:W-:Y:S05]  /*0910*/  BSYNC.RECONVERGENT B0 ;  /* 0x0000000000007941 */ /* 0x000fea0003800200 */
.L_x_310:
[----:B------:R-:W-:Y:S01]  /*0920*/  ISETP.NE.AND P1, PT, R40, RZ, PT ;  /* 0x000000ff2800720c */ /* 0x000fe20003f25270 */
[----:B------:R-:W-:Y:S01]  /*0930*/  IMAD R43, R38, 0x80, R43 ;  /* 0x00000080262b7824 */ /* 0x000fe200078e022b */
[----:B------:R-:W-:-:S05]  /*0940*/  IADD3 R39, P0, PT, R18, R39, RZ ;  /* 0x0000002712277210 */ /* 0x000fca0007f1e0ff */
[----:B------:R-:W-:-:S06]  /*0950*/  IMAD.X R41, R19, 0x1, R41, P0 ;  /* 0x0000000113297824 */ /* 0x000fcc00000e0629 */
[----:B------:R-:W-:Y:S05]  /*0960*/  @P1 BRA `(.L_x_312) ;  /* 0xfffffff8003c1947 */ /* 0x000fea000383ffff */
[----:B------:R-:W-:Y:S05]  /*0970*/  BSYNC.RECONVERGENT B7 ;  /* 0x0000000000077941 */ /* 0x000fea0003800200 */
.L_x_304:
[----:B------:R-:W0:Y:S01]  /*0980*/  S2R R10, SR_TID.X ;  /* 0x00000000000a7919 */ /* 0x000e220000002100 */
[----:B------:R-:W-:-:S03]  /*0990*/  UMOV UR4, 0xffffffff ;  /* 0xffffffff00047882 */ /* 0x000fc60000000000 */
[----:B------:R-:W-:Y:S05]  /*09a0*/  BRA.DIV UR4, `(.L_x_313) ;  /* 0x0000001204687947 */ /* 0x000fea000b800000 */
[----:B------:R-:W1:Y:S04]  /*09b0*/  SHFL.DOWN PT, R0, R22, 0x1, 0x1f ;  /* 0x08201f0016007f89 */ /* 0x000e6800000e0000 */
[----:B------:R-:W2:Y:S01]  /*09c0*/  SHFL.DOWN PT, R14, R23, 0x1, 0x1f ;  /* 0x08201f00170e7f89 */ /* 0x000ea200000e0000 */
[----:B-1----:R-:W-:Y:S02]  /*09d0*/  IMAD.MOV.U32 R2, RZ, RZ, R0 ;  /* 0x000000ffff027224 */ /* 0x002fe400078e0000 */
[----:B--2---:R-:W-:-:S06]  /*09e0*/  IMAD.MOV.U32 R3, RZ, RZ, R14 ;  /* 0x000000ffff037224 */ /* 0x004fcc00078e000e */
[----:B------:R-:W-:-:S07]  /*09f0*/  DADD R2, R2, R22 ;  /* 0x0000000002027229 */ /* 0x000fce0000000016 */
[----:B------:R-:W1:Y:S04]  /*0a00*/  SHFL.DOWN PT, R0, R2, 0x2, 0x1f ;  /* 0x08401f0002007f89 */ /* 0x000e6800000e0000 */
[----:B------:R-:W2:Y:S01]  /*0a10*/  SHFL.DOWN PT, R14, R3, 0x2, 0x1f ;  /* 0x08401f00030e7f89 */ /* 0x000ea200000e0000 */
[----:B-1----:R-:W-:Y:S01]  /*0a20*/  MOV R4, R0 ;  /* 0x0000000000047202 */ /* 0x002fe20000000f00 */
        /* <DEDUP_REMOVED lines=9> */
[----:B-1----:R-:W-:Y:S02]  /*0ac0*/  MOV R8, R0 ;  /* 0x0000000000087202 */ /* 0x002fe40000000f00 */
[----:B--2---:R-:W-:-:S06]  /*0ad0*/  MOV R9, R14 ;  /* 0x0000000e00097202 */ /* 0x004fcc0000000f00 */
[----:B------:R-:W-:-:S07]  /*0ae0*/  DADD R8, R6, R8 ;  /* 0x0000000006087229 */ /* 0x000fce0000000008 */
[----:B------:R1:W2:Y:S04]  /*0af0*/  SHFL.DOWN PT, R0, R8, 0x10, 0x1f ;  /* 0x0a001f0008007f89 */ /* 0x0002a800000e0000 */
[----:B------:R1:W3:Y:S02]  /*0b00*/  SHFL.DOWN PT, R14, R9, 0x10, 0x1f ;  /* 0x0a001f00090e7f89 */ /* 0x0002e400000e0000 */
.L_x_332:
[----:B0-----:R-:W-:Y:S01]  /*0b10*/  LOP3.LUT P0, R16, R10, 0x1f, RZ, 0xc0, !PT ;  /* 0x0000001f0a107812 */ /* 0x001fe2000780c0ff */
[----:B---3--:R-:W-:Y:S01]  /*0b20*/  IMAD.MOV.U32 R15, RZ, RZ, R14 ;  /* 0x000000ffff0f7224 */ /* 0x008fe200078e000e */
[----:B------:R-:W-:Y:S05]  /*0b30*/  WARPSYNC.ALL ;  /* 0x0000000000007948 */ /* 0x000fea0003800000 */
[----:B------:R-:W-:Y:S01]  /*0b40*/  NOP ;  /* 0x0000000000007918 */ /* 0x000fe20000000000 */
[----:B--2---:R-:W-:-:S05]  /*0b50*/  IMAD.MOV.U32 R14, RZ, RZ, R0 ;  /* 0x000000ffff0e7224 */ /* 0x004fca00078e0000 */
[----:B------:R-:W0:Y:S01]  /*0b60*/  @!P0 S2R R5, SR_CgaCtaId ;  /* 0x0000000000058919 */ /* 0x000e220000008800 */
[----:B------:R-:W-:Y:S01]  /*0b70*/  @!P0 MOV R2, `(S51_7) ;  /* 0x0000000000028802 */ /* 0x000fe20000000f00 */
[----:B------:R-:W-:Y:S01]  /*0b80*/  DADD R14, R8, R14 ;  /* 0x00000000080e7229 */ /* 0x000fe2000000000e */
[----:B------:R-:W-:-:S05]  /*0b90*/  @!P0 MOV R3, 0x400 ;  /* 0x0000040000038802 */ /* 0x000fca0000000f00 */
[----:B------:R-:W-:-:S05]  /*0ba0*/  @!P0 IMAD.IADD R2, R2, 0x1, R3 ;  /* 0x0000000102028824 */ /* 0x000fca00078e0203 */
[----:B0-----:R-:W-:-:S04]  /*0bb0*/  @!P0 LEA R3, R5, R2, 0x18 ;  /* 0x0000000205038211 */ /* 0x001fc800078ec0ff */
[----:B------:R-:W-:-:S05]  /*0bc0*/  @!P0 LEA.HI R3, R10, R3, RZ, 0x1e ;  /* 0x000000030a038211 */ /* 0x000fca00078ff0ff */
[----:B------:R0:W-:Y:S01]  /*0bd0*/  @!P0 STS.64 [R3], R14 ;  /* 0x0000000e03008388 */ /* 0x0001e20000000a00 */
[----:B------:R-:W-:Y:S01]  /*0be0*/  BAR.SYNC.DEFER_BLOCKING 0x0 ;  /* 0x0000000000007b1d */ /* 0x000fe20000010000 */
[----:B------:R-:W-:-:S13]  /*0bf0*/  ISETP.GT.U32.AND P0, PT, R10, 0x1f, PT ;  /* 0x0000001f0a00780c */ /* 0x000fda0003f04070 */
[----:B0-----:R-:W-:Y:S05]  /*0c00*/  @P0 BRA `(.L_x_314) ;  /* 0x0000000000700947 */ /* 0x001fea0003800000 */
[----:B------:R-:W-:Y:S01]  /*0c10*/  ISETP.GT.U32.AND P1, PT, R10, 0x3, PT ;  /* 0x000000030a00780c */ /* 0x000fe20003f24070 */
[----:B------:R-:W-:-:S12]  /*0c20*/  UMOV UR4, 0xffffffff ;  /* 0xffffffff00047882 */ /* 0x000fd80000000000 */
[----:B------:R-:W0:Y:S01]  /*0c30*/  @!P1 S2R R5, SR_CgaCtaId ;  /* 0x0000000000059919 */ /* 0x000e220000008800 */
[----:B------:R-:W-:Y:S02]  /*0c40*/  @!P1 MOV R0, `(S51_7) ;  /* 0x0000000000009802 */ /* 0x000fe40000000f00 */
[----:B------:R-:W-:-:S05]  /*0c50*/  @!P1 MOV R3, 0x400 ;  /* 0x0000040000039802 */ /* 0x000fca0000000f00 */
[----:B------:R-:W-:Y:S01]  /*0c60*/  @!P1 IMAD.IADD R0, R0, 0x1, R3 ;  /* 0x0000000100009824 */ /* 0x000fe200078e0203 */
[----:B------:R-:W-:-:S04]  /*0c70*/  CS2R R2, SRZ ;  /* 0x0000000000027805 */ /* 0x000fc8000001ff00 */
[----:B0-----:R-:W-:-:S05]  /*0c80*/  @!P1 LEA R5, R5, R0, 0x18 ;  /* 0x0000000005059211 */ /* 0x001fca00078ec0ff */
[----:B------:R-:W-:-:S05]  /*0c90*/  @!P1 IMAD.U32 R0, R10, 0x8, R5 ;  /* 0x000000080a009824 */ /* 0x000fca00078e0005 */
[----:B------:R0:W2:Y:S01]  /*0ca0*/  @!P1 LDS.64 R2, [R0] ;  /* 0x0000000000029984 */ /* 0x0000a20000000a00 */
[----:B------:R-:W-:Y:S05]  /*0cb0*/  BRA.DIV UR4, `(.L_x_315) ;  /* 0x0000001204a87947 */ /* 0x000fea000b800000 */
[----:B0-2---:R-:W0:Y:S04]  /*0cc0*/  SHFL.DOWN PT, R0, R2, 0x1, 0x1f ;  /* 0x08201f0002007f89 */ /* 0x005e2800000e0000 */
[----:B------:R-:W2:Y:S01]  /*0cd0*/  SHFL.DOWN PT, R14, R3, 0x1, 0x1f ;  /* 0x08201f00030e7f89 */ /* 0x000ea200000e0000 */
[----:B0-----:R-:W-:Y:S02]  /*0ce0*/  MOV R4, R0 ;  /* 0x0000000000047202 */ /* 0x001fe40000000f00 */
[----:B--2---:R-:W-:-:S06]  /*0cf0*/  MOV R5, R14 ;  /* 0x0000000e00057202 */ /* 0x004fcc0000000f00 */
[----:B------:R-:W-:-:S07]  /*0d00*/  DADD R4, R4, R2 ;  /* 0x0000000004047229 */ /* 0x000fce0000000002 */
[----:B------:R0:W2:Y:S04]  /*0d10*/  SHFL.DOWN PT, R0, R4, 0x2, 0x1f ;  /* 0x08401f0004007f89 */ /* 0x0000a800000e0000 */
[----:B------:R0:W3:Y:S02]  /*0d20*/  SHFL.DOWN PT, R14, R5, 0x2, 0x1f ;  /* 0x08401f00050e7f89 */ /* 0x0000e400000e0000 */
.L_x_337:
[----:B------:R-:W4:Y:S01]  /*0d30*/  S2R R3, SR_TID.Y ;  /* 0x0000000000037919 */ /* 0x000f220000002200 */
[----:B---3--:R-:W-:Y:S01]  /*0d40*/  MOV R15, R14 ;  /* 0x0000000e000f7202 */ /* 0x008fe20000000f00 */
[----:B--2---:R-:W-:Y:S01]  /*0d50*/  IMAD.MOV.U32 R14, RZ, RZ, R0 ;  /* 0x000000ffff0e7224 */ /* 0x004fe200078e0000 */
[----:B------:R-:W2:Y:S05]  /*0d60*/  S2R R7, SR_TID.Z ;  /* 0x0000000000077919 */ /* 0x000eaa0000002300 */
[----:B------:R-:W-:Y:S01]  /*0d70*/  DADD R14, R4, R14 ;  /* 0x00000000040e7229 */ /* 0x000fe2000000000e */
[----:B----4-:R-:W-:-:S05]  /*0d80*/  IMAD.IADD R2, R10, 0x1, R3 ;  /* 0x000000010a027824 */ /* 0x010fca00078e0203 */
[----:B--2---:R-:W-:-:S13]  /*0d90*/  LOP3.LUT P1, RZ, R2, R7, RZ, 0xfc, !PT ;  /* 0x0000000702ff7212 */ /* 0x004fda000782fcff */
[----:B------:R-:W-:Y:S05]  /*0da0*/  @P1 BRA `(.L_x_314) ;  /* 0x0000000000081947 */ /* 0x000fea0003800000 */
[----:B------:R-:W2:Y:S02]  /*0db0*/  LDC.64 R2, c[0x0][0x3a0] ;  /* 0x0000e800ff027b82 */ /* 0x000ea40000000a00 */
[----:B--2---:R2:W5:Y:S02]  /*0dc0*/  ATOMG.E.ADD.F64.RN.STRONG.GPU PT, RZ, desc[UR38][R2.64], R14 ;  /* 0x8000000e02ff79a3 */ /* 0x004564000c1eff26 */
.L_x_314:
[----:B------:R-:W-:Y:S05]  /*0dd0*/  WARPSYNC.ALL ;  /* 0x0000000000007948 */ /* 0x000fea0003800000 */
[----:B------:R-:W-:Y:S01]  /*0de0*/  NOP ;  /* 0x0000000000007918 */ /* 0x000fe20000000000 */
[----:B--2---:R-:W-:Y:S01]  /*0df0*/  SHFL.DOWN PT, R2, R30, 0x1, 0x1f ;  /* 0x08201f001e027f89 */ /* 0x004fe200000e0000 */
[----:B------:R-:W-:Y:S01]  /*0e00*/  BAR.SYNC.DEFER_BLOCKING 0x0 ;  /* 0x0000000000007b1d */ /* 0x000fe20000010000 */
[----:B------:R-:W-:-:S05]  /*0e10*/  ISETP.NE.AND P1, PT, R16, RZ, PT ;  /* 0x000000ff1000720c */ /* 0x000fca0003f25270 */
[----:B------:R-:W2:Y:S08]  /*0e20*/  SHFL.DOWN PT, R3, R31, 0x1, 0x1f ;  /* 0x08201f001f037f89 */ /* 0x000eb000000e0000 */
[----:B------:R-:W3:Y:S01]  /*0e30*/  @!P1 S2R R11, SR_CgaCtaId ;  /* 0x00000000000b9919 */ /* 0x000ee20000008800 */
[----:B------:R-:W-:Y:S01]  /*0e40*/  @!P1 MOV R0, `(S51_7) ;  /* 0x0000000000009802 */ /* 0x000fe20000000f00 */
[----:B--2---:R-:W-:-:S07]  /*0e50*/  DADD R2, R2, R30 ;  /* 0x0000000002027229 */ /* 0x004fce000000001e */
[----:B0-----:R-:W-:Y:S04]  /*0e60*/  SHFL.DOWN PT, R4, R2, 0x2, 0x1f ;  /* 0x08401f0002047f89 */ /* 0x001fe800000e0000 */
[----:B------:R-:W0:Y:S02]  /*0e70*/  SHFL.DOWN PT, R5, R3, 0x2, 0x1f ;  /* 0x08401f0003057f89 */ /* 0x000e2400000e0000 */
[----:B0-----:R-:W-:Y:S01]  /*0e80*/  DADD R4, R2, R4 ;  /* 0x0000000002047229 */ /* 0x001fe20000000004 */
[----:B------:R-:W-:-:S06]  /*0e90*/  @!P1 MOV R3, 0x400 ;  /* 0x0000040000039802 */ /* 0x000fcc0000000f00 */
[----:B------:R-:W-:Y:S01]  /*0ea0*/  SHFL.DOWN PT, R6, R4, 0x4, 0x1f ;  /* 0x08801f0004067f89 */ /* 0x000fe200000e0000 */
[----:B------:R-:W-:-:S03]  /*0eb0*/  @!P1 IMAD.IADD R0, R0, 0x1, R3 ;  /* 0x0000000100009824 */ /* 0x000fc600078e0203 */
[----:B------:R-:W0:Y:S02]  /*0ec0*/  SHFL.DOWN PT, R7, R5, 0x4, 0x1f ;  /* 0x08801f0005077f89 */ /* 0x000e2400000e0000 */
[----:B---3--:R-:W-:-:S04]  /*0ed0*/  @!P1 LEA R11, R11, R0, 0x18 ;  /* 0x000000000b0b9211 */ /* 0x008fc800078ec0ff */
[----:B------:R-:W-:Y:S01]  /*0ee0*/  @!P1 LEA.HI R11, R10, R11, RZ, 0x1e ;  /* 0x0000000b0a0b9211 */ /* 0x000fe200078ff0ff */
[----:B0-----:R-:W-:-:S07]  /*0ef0*/  DADD R6, R4, R6 ;  /* 0x0000000004067229 */ /* 0x001fce0000000006 */
[----:B-1----:R-:W-:Y:S04]  /*0f00*/  SHFL.DOWN PT, R8, R6, 0x8, 0x1f ;  /* 0x09001f0006087f89 */ /* 0x002fe800000e0000 */
[----:B------:R-:W0:Y:S02]  /*0f10*/  SHFL.DOWN PT, R9, R7, 0x8, 0x1f ;  /* 0x09001f0007097f89 */ /* 0x000e2400000e0000 */
[----:B0-----:R-:W-:-:S07]  /*0f20*/  DADD R8, R6, R8 ;  /* 0x0000000006087229 */ /* 0x001fce0000000008 */
[----:B------:R-:W-:Y:S04]  /*0f30*/  SHFL.DOWN PT, R12, R8, 0x10, 0x1f ;  /* 0x0a001f00080c7f89 */ /* 0x000fe800000e0000 */
[----:B------:R-:W0:Y:S02]  /*0f40*/  SHFL.DOWN PT, R13, R9, 0x10, 0x1f ;  /* 0x0a001f00090d7f89 */ /* 0x000e2400000e0000 */
[----:B0-----:R-:W-:-:S07]  /*0f50*/  DADD R12, R8, R12 ;  /* 0x00000000080c7229 */ /* 0x001fce000000000c */
[----:B------:R0:W-:Y:S01]  /*0f60*/  @!P1 STS.64 [R11], R12 ;  /* 0x0000000c0b009388 */ /* 0x0001e20000000a00 */
[----:B------:R-:W-:Y:S06]  /*0f70*/  BAR.SYNC.DEFER_BLOCKING 0x0 ;  /* 0x0000000000007b1d */ /* 0x000fec0000010000 */
[----:B------:R-:W-:Y:S05]  /*0f80*/  @P0 BRA `(.L_x_316) ;  /* 0x0000000000700947 */ /* 0x000fea0003800000 */
[----:B------:R-:W-:Y:S01]  /*0f90*/  ISETP.GT.U32.AND P2, PT, R10, 0x3, PT ;  /* 0x000000030a00780c */ /* 0x000fe20003f44070 */
[----:B------:R-:W-:-:S12]  /*0fa0*/  UMOV UR4, 0xffffffff ;  /* 0xffffffff00047882 */ /* 0x000fd80000000000 */
[----:B------:R-:W1:Y:S01]  /*0fb0*/  @!P2 S2R R5, SR_CgaCtaId ;  /* 0x000000000005a919 */ /* 0x000e620000008800 */
[----:B------:R-:W-:Y:S02]  /*0fc0*/  @!P2 MOV R0, `(S51_7) ;  /* 0x000000000000a802 */ /* 0x000fe40000000f00 */
[----:B------:R-:W-:-:S05]  /*0fd0*/  @!P2 MOV R3, 0x400 ;  /* 0x000004000003a802 */ /* 0x000fca0000000f00 */
[----:B------:R-:W-:Y:S01]  /*0fe0*/  @!P2 IMAD.IADD R0, R0, 0x1, R3 ;  /* 0x000000010000a824 */ /* 0x000fe200078e0203 */
[----:B------:R-:W-:-:S04]  /*0ff0*/  CS2R R2, SRZ ;  /* 0x0000000000027805 */ /* 0x000fc8000001ff00 */
[----:B-1----:R-:W-:-:S05]  /*1000*/  @!P2 LEA R5, R5, R0, 0x18 ;  /* 0x000000000505a211 */ /* 0x002fca00078ec0ff */
[----:B------:R-:W-:-:S05]  /*1010*/  @!P2 IMAD.U32 R5, R10, 0x8, R5 ;  /* 0x000000080a05a824 */ /* 0x000fca00078e0005 */
[----:B------:R1:W2:Y:S01]  /*1020*/  @!P2 LDS.64 R2, [R5] ;  /* 0x000000000502a984 */ /* 0x0002a20000000a00 */
[----:B------:R-:W-:Y:S05]  /*1030*/  BRA.DIV UR4, `(.L_x_317) ;  /* 0x0000001204307947 */ /* 0x000fea000b800000 */
[----:B--2---:R-:W2:Y:S04]  /*1040*/  SHFL.DOWN PT, R0, R2, 0x1, 0x1f ;  /* 0x08201f0002007f89 */ /* 0x004ea800000e0000 */
[----:B------:R-:W3:Y:S01]  /*1050*/  SHFL.DOWN PT, R14, R3, 0x1, 0x1f ;  /* 0x08201f00030e7f89 */ /* 0x000ee200000e0000 */
[----:B--2---:R-:W-:Y:S02]  /*1060*/  MOV R4, R0 ;  /* 0x0000000000047202 */ /* 0x004fe40000000f00 */
[----:B-1-3--:R-:W-:-:S06]  /*1070*/  MOV R5, R14 ;  /* 0x0000000e00057202 */ /* 0x00afcc0000000f00 */
[----:B------:R-:W-:-:S07]  /*1080*/  DADD R4, R4, R2 ;  /* 0x0000000004047229 */ /* 0x000fce0000000002 */
[----:B------:R1:W2:Y:S04]  /*1090*/  SHFL.DOWN PT, R0, R4, 0x2, 0x1f ;  /* 0x08401f0004007f89 */ /* 0x0002a800000e0000 */
[----:B------:R1:W3:Y:S02]  /*10a0*/  SHFL.DOWN PT, R14, R5, 0x2, 0x1f ;  /* 0x08401f00050e7f89 */ /* 0x0002e400000e0000 */
.L_x_342:
        /* <DEDUP_REMOVED lines=10> */
.L_x_316:
[----:B------:R-:W-:Y:S05]  /*1150*/  WARPSYNC.ALL ;  /* 0x0000000000007948 */ /* 0x000fea0003800000 */
[----:B------:R-:W-:Y:S01]  /*1160*/  NOP ;  /* 0x0000000000007918 */ /* 0x000fe20000000000 */
[----:B--2---:R-:W-:Y:S04]  /*1170*/  SHFL.DOWN PT, R2, R32, 0x1, 0x1f ;  /* 0x08201f0020027f89 */ /* 0x004fe800000e0000 */
[----:B------:R-:W2:Y:S01]  /*1180*/  SHFL.DOWN PT, R3, R33, 0x1, 0x1f ;  /* 0x08201f0021037f89 */ /* 0x000ea200000e0000 */
[----:B------:R-:W-:Y:S06]  /*1190*/  BAR.SYNC.DEFER_BLOCKING 0x0 ;  /* 0x0000000000007b1d */ /* 0x000fec0000010000 */
[----:B0-----:R-:W0:Y:S01]  /*11a0*/  @!P1 S2R R11, SR_CgaCtaId ;  /* 0x00000000000b9919 */ /* 0x001e220000008800 */
[----:B--2---:R-:W-:Y:S01]  /*11b0*/  DADD R2, R2, R32 ;  /* 0x0000000002027229 */ /* 0x004fe20000000020 */
[----:B------:R-:W-:-:S06]  /*11c0*/  @!P1 MOV R0, `(S51_7) ;  /* 0x0000000000009802 */ /* 0x000fcc0000000f00 */
[----:B-1----:R-:W-:Y:S04]  /*11d0*/  SHFL.DOWN PT, R4, R2, 0x2, 0x1f ;  /* 0x08401f0002047f89 */ /* 0x002fe800000e0000 */
[----:B------:R-:W1:Y:S02]  /*11e0*/  SHFL.DOWN PT, R5, R3, 0x2, 0x1f ;  /* 0x08401f0003057f89 */ /* 0x000e6400000e0000 */
[----:B-1----:R-:W-:Y:S01]  /*11f0*/  DADD R4, R2, R4 ;  /* 0x0000000002047229 */ /* 0x002fe20000000004 */
[----:B------:R-:W-:-:S06]  /*1200*/  @!P1 MOV R3, 0x400 ;  /* 0x0000040000039802 */ /* 0x000fcc0000000f00 */
[----:B------:R-:W-:Y:S01]  /*1210*/  SHFL.DOWN PT, R6, R4, 0x4, 0x1f ;  /* 0x08801f0004067f89 */ /* 0x000fe200000e0000 */
[----:B------:R-:W-:-:S03]  /*1220*/  @!P1 IMAD.IADD R0, R0, 0x1, R3 ;  /* 0x0000000100009824 */ /* 0x000fc600078e0203 */
[----:B------:R-:W1:Y:S02]  /*1230*/  SHFL.DOWN PT, R7, R5, 0x4, 0x1f ;  /* 0x08801f0005077f89 */ /* 0x000e6400000e0000 */
[----:B0-----:R-:W-:-:S04]  /*1240*/  @!P1 LEA R11, R11, R0, 0x18 ;  /* 0x000000000b0b9211 */ /* 0x001fc800078ec0ff */
[----:B------:R-:W-:Y:S01]  /*1250*/  @!P1 LEA.HI R11, R10, R11, RZ, 0x1e ;  /* 0x0000000b0a0b9211 */ /* 0x000fe200078ff0ff */
[----:B-1----:R-:W-:-:S07]  /*1260*/  DADD R6, R4, R6 ;  /* 0x0000000004067229 */ /* 0x002fce0000000006 */
[----:B------:R-:W-:Y:S04]  /*1270*/  SHFL.DOWN PT, R8, R6, 0x8, 0x1f ;  /* 0x09001f0006087f89 */ /* 0x000fe800000e0000 */
        /* <DEDUP_REMOVED lines=26> */
.L_x_347:
        /* <DEDUP_REMOVED lines=10> */
.L_x_318:
        /* <DEDUP_REMOVED lines=45> */
.L_x_352:
        /* <DEDUP_REMOVED lines=10> */
.L_x_320:
        /* <DEDUP_REMOVED lines=26> */
[----:B------:R-:W-:Y:S05]  /*19d0*/  @P0 EXIT ;  /* 0x000000000000094d */ /* 0x000fea0003800000 */
[----:B------:R-:W-:Y:S01]  /*19e0*/  ISETP.GT.U32.AND P0, PT, R10, 0x3, PT ;  /* 0x000000030a00780c */ /* 0x000fe20003f04070 */
[----:B------:R-:W1:Y:S01]  /*19f0*/  S2R R7, SR_TID.Y ;  /* 0x0000000000077919 */ /* 0x000e620000002200 */
[----:B------:R-:W2:Y:S11]  /*1a00*/  S2R R6, SR_TID.Z ;  /* 0x0000000000067919 */ /* 0x000eb60000002300 */
[----:B------:R-:W3:Y:S01]  /*1a10*/  @!P0 S2R R5, SR_CgaCtaId ;  /* 0x0000000000058919 */ /* 0x000ee20000008800 */
[----:B------:R-:W-:-:S02]  /*1a20*/  @!P0 MOV R0, `(S51_7) ;  /* 0x0000000000008802 */ /* 0x000fc40000000f00 */
[----:B------:R-:W-:-:S05]  /*1a30*/  @!P0 MOV R3, 0x400 ;  /* 0x0000040000038802 */ /* 0x000fca0000000f00 */
[----:B------:R-:W-:Y:S01]  /*1a40*/  @!P0 IMAD.IADD R0, R0, 0x1, R3 ;  /* 0x0000000100008824 */ /* 0x000fe200078e0203 */
[----:B------:R-:W-:Y:S01]  /*1a50*/  CS2R R2, SRZ ;  /* 0x0000000000027805 */ /* 0x000fe2000001ff00 */
[----:B-1----:R-:W-:-:S03]  /*1a60*/  IMAD.IADD R7, R10, 0x1, R7 ;  /* 0x000000010a077824 */ /* 0x002fc600078e0207 */
[----:B---3--:R-:W-:-:S05]  /*1a70*/  @!P0 LEA R5, R5, R0, 0x18 ;  /* 0x0000000005058211 */ /* 0x008fca00078ec0ff */
[----:B------:R-:W-:-:S05]  /*1a80*/  @!P0 IMAD.U32 R0, R10, 0x8, R5 ;  /* 0x000000080a008824 */ /* 0x000fca00078e0005 */
[----:B------:R-:W1:Y:S01]  /*1a90*/  @!P0 LDS.64 R2, [R0] ;  /* 0x0000000000028984 */ /* 0x000e620000000a00 */
[----:B--2---:R-:W-:-:S03]  /*1aa0*/  LOP3.LUT P0, RZ, R7, R6, RZ, 0xfc, !PT ;  /* 0x0000000607ff7212 */ /* 0x004fc6000780fcff */
[----:B-1----:R-:W-:Y:S04]  /*1ab0*/  SHFL.DOWN PT, R4, R2, 0x1, 0x1f ;  /* 0x08201f0002047f89 */ /* 0x002fe800000e0000 */
[----:B------:R-:W1:Y:S02]  /*1ac0*/  SHFL.DOWN PT, R5, R3, 0x1, 0x1f ;  /* 0x08201f0003057f89 */ /* 0x000e6400000e0000 */
[----:B-1----:R-:W-:-:S07]  /*1ad0*/  DADD R4, R4, R2 ;  /* 0x0000000004047229 */ /* 0x002fce0000000002 */
[----:B------:R1:W2:Y:S04]  /*1ae0*/  SHFL.DOWN PT, R6, R4, 0x2, 0x1f ;  /* 0x08401f0004067f89 */ /* 0x0002a800000e0000 */
[----:B------:R1:W3:Y:S01]  /*1af0*/  SHFL.DOWN PT, R7, R5, 0x2, 0x1f ;  /* 0x08401f0005077f89 */ /* 0x0002e200000e0000 */
[----:B------:R-:W-:Y:S05]  /*1b00*/  @P0 EXIT ;  /* 0x000000000000094d */ /* 0x000fea0003800000 */
[----:B------:R-:W4:Y:S01]  /*1b10*/  LDC.64 R2, c[0x0][0x3a8] ;  /* 0x0000ea00ff027b82 */ /* 0x000f220000000a00 */
[----:B--23--:R-:W-:-:S07]  /*1b20*/  DADD R6, R4, R6 ;  /* 0x0000000004067229 */ /* 0x00cfce0000000006 */
[----:B----4-:R-:W-:Y:S01]  /*1b30*/  ATOMG.E.ADD.F64.RN.STRONG.GPU PT, RZ, desc[UR38][R2.64], R6 ;  /* 0x8000000602ff79a3 */ /* 0x010fe2000c1eff26 */
[----:B------:R-:W-:Y:S05]  /*1b40*/  EXIT ;  /* 0x000000000000794d */ /* 0x000fea0003800000 */
.L_x_313:
[----:B------:R-:W-:Y:S01]  /*1b50*/  IMAD.MOV.U32 R13, RZ, RZ, R22 ;  /* 0x000000ffff0d7224 */ /* 0x000fe200078e0016 */
[----:B------:R-:W-:Y:S01]  /*1b60*/  MOV R11, 0x1f ;  /* 0x0000001f000b7802 */ /* 0x000fe20000000f00 */
[----:B------:R-:W-:Y:S02]  /*1b70*/  IMAD.MOV.U32 R12, RZ, RZ, 0x1 ;  /* 0x00000001ff0c7424 */ /* 0x000fe400078e00ff */
[----:B------:R-:W-:-:S07]  /*1b80*/  IMAD.MOV.U32 R15, RZ, RZ, -0x1 ;  /* 0xffffffffff0f7424 */ /* 0x000fce00078e00ff */
[----:B0-----:R-:W-:Y:S05]  /*1b90*/  WARPSYNC.COLLECTIVE R15, `(.L_x_322) ;  /* 0x000000000f087348 */ /* 0x001fea0003c00000 */
[----:B------:R0:W1:Y:S02]  /*1ba0*/  SHFL.DOWN P6, R14, R13, R12, R11 ;  /* 0x0800000c0d0e7389 */ /* 0x00006400000c000b */
[----:B01----:R-:W-:Y:S05]  /*1bb0*/  ENDCOLLECTIVE ;  /* 0x000000000000791b */ /* 0x003fea0003800000 */
.L_x_322:
[----:B------:R-:W-:Y:S01]  /*1bc0*/  IMAD.MOV.U32 R13, RZ, RZ, R23 ;  /* 0x000000ffff0d7224 */ /* 0x000fe200078e0017 */
[----:B------:R-:W-:-:S07]  /*1bd0*/  MOV R0, R14 ;  /* 0x0000000e00007202 */ /* 0x000fce0000000f00 */
[----:B------:R-:W-:Y:S05]  /*1be0*/  WARPSYNC.COLLECTIVE R15, `(.L_x_323) ;  /* 0x000000000f087348 */ /* 0x000fea0003c00000 */
[----:B------:R0:W1:Y:S02]  /*1bf0*/  SHFL.DOWN P6, R14, R13, R12, R11 ;  /* 0x0800000c0d0e7389 */ /* 0x00006400000c000b */
[----:B01----:R-:W-:Y:S05]  /*1c00*/  ENDCOLLECTIVE ;  /* 0x000000000000791b */ /* 0x003fea0003800000 */
.L_x_323:
[----:B------:R-:W-:Y:S01]  /*1c10*/  MOV R2, R0 ;  /* 0x0000000000027202 */ /* 0x000fe20000000f00 */
[----:B------:R-:W-:Y:S02]  /*1c20*/  IMAD.MOV.U32 R12, RZ, RZ, 0x2 ;  /* 0x00000002ff0c7424 */ /* 0x000fe400078e00ff */
[----:B------:R-:W-:-:S06]  /*1c30*/  IMAD.MOV.U32 R3, RZ, RZ, R14 ;  /* 0x000000ffff037224 */ /* 0x000fcc00078e000e */
[----:B------:R-:W-:-:S10]  /*1c40*/  DADD R2, R2, R22 ;  /* 0x0000000002027229 */ /* 0x000fd40000000016 */
[----:B------:R-:W-:-:S07]  /*1c50*/  MOV R13, R2 ;  /* 0x00000002000d7202 */ /* 0x000fce0000000f00 */
[----:B------:R-:W-:Y:S05]  /*1c60*/  WARPSYNC.COLLECTIVE R15, `(.L_x_324) ;  /* 0x000000000f087348 */ /* 0x000fea0003c00000 */
[----:B------:R0:W1:Y:S02]  /*1c70*/  SHFL.DOWN P6, R14, R13, R12, R11 ;  /* 0x0800000c0d0e7389 */ /* 0x00006400000c000b */
[----:B01----:R-:W-:Y:S05]  /*1c80*/  ENDCOLLECTIVE ;  /* 0x000000000000791b */ /* 0x003fea0003800000 */
.L_x_324:
[----:B------:R-:W-:Y:S01]  /*1c90*/  IMAD.MOV.U32 R13, RZ, RZ, R3 ;  /* 0x000000ffff0d7224 */ /* 0x000fe200078e0003 */
[----:B------:R-:W-:-:S07]  /*1ca0*/  MOV R0, R14 ;  /* 0x0000000e00007202 */ /* 0x000fce0000000f00 */
[----:B------:R-:W-:Y:S05]  /*1cb0*/  WARPSYNC.COLLECTIVE R15, `(.L_x_325) ;  /* 0x000000000f087348 */ /* 0x000fea0003c00000 */
[----:B------:R0:W1:Y:S02]  /*1cc0*/  SHFL.DOWN P6, R14, R13, R12, R11 ;  /* 0x0800000c0d0e7389 */ /* 0x00006400000c000b */
[----:B01----:R-:W-:Y:S05]  /*1cd0*/  ENDCOLLECTIVE ;  /* 0x000000000000791b */ /* 0x003fea0003800000 */
.L_x_325:
        /* <DEDUP_REMOVED lines=8> */
.L_x_326:
[----:B------:R-:W-:Y:S01]  /*1d60*/  IMAD.MOV.U32 R13, RZ, RZ, R5 ;  /* 0x000000ffff0d7224 */ /* 0x000fe200078e0005 */
[----:B------:R-:W-:-:S07]  /*1d70*/  MOV R0, R14 ;  /* 0x0000000e00007202 */ /* 0x000fce0000000f00 */
[----:B------:R-:W-:Y:S05]  /*1d80*/  WARPSYNC.COLLECTIVE R15, `(.L_x_327) ;  /* 0x000000000f087348 */ /* 0x000fea0003c00000 */
[----:B------:R0:W1:Y:S02]  /*1d90*/  SHFL.DOWN P6, R14, R13, R12, R11 ;  /* 0x0800000c0d0e7389 */ /* 0x00006400000c000b */
[----:B01----:R-:W-:Y:S05]  /*1da0*/  ENDCOLLECTIVE ;  /* 0x000000000000791b */ /* 0x003fea0003800000 */
.L_x_327:
        /* <DEDUP_REMOVED lines=8> */
.L_x_328:
[----:B------:R-:W-:Y:S01]  /*1e30*/  IMAD.MOV.U32 R13, RZ, RZ, R7 ;  /* 0x000000ffff0d7224 */ /* 0x000fe200078e0007 */
[----:B------:R-:W-:-:S07]  /*1e40*/  MOV R0, R14 ;  /* 0x0000000e00007202 */ /* 0x000fce0000000f00 */
[----:B------:R-:W-:Y:S05]  /*1e50*/  WARPSYNC.COLLECTIVE R15, `(.L_x_329) ;  /* 0x000000000f087348 */ /* 0x000fea0003c00000 */
[----:B------:R0:W1:Y:S02]  /*1e60*/  SHFL.DOWN P6, R14, R13, R12, R11 ;  /* 0x0800000c0d0e7389 */ /* 0x00006400000c000b */
[----:B01----:R-:W-:Y:S05]  /*1e70*/  ENDCOLLECTIVE ;  /* 0x000000000000791b */ /* 0x003fea0003800000 */
.L_x_329:
        /* <DEDUP_REMOVED lines=8> */
.L_x_330:
[----:B------:R-:W-:Y:S02]  /*1f00*/  MOV R13, R9 ;  /* 0x00000009000d7202 */ /* 0x000fe40000000f00 */
[----:B------:R-:W-:-:S07]  /*1f10*/  MOV R0, R14 ;  /* 0x0000000e00007202 */ /* 0x000fce0000000f00 */
[----:B------:R-:W-:Y:S05]  /*1f20*/  WARPSYNC.COLLECTIVE R15, `(.L_x_331) ;  /* 0x000000000f087348 */ /* 0x000fea0003c00000 */
[----:B------:R0:W1:Y:S02]  /*1f30*/  SHFL.DOWN P6, R14, R13, R12, R11 ;  /* 0x0800000c0d0e7389 */ /* 0x00006400000c000b */
[----:B01----:R-:W-:Y:S05]  /*1f40*/  ENDCOLLECTIVE ;  /* 0x000000000000791b */ /* 0x003fea0003800000 */
.L_x_331:
[----:B------:R-:W-:Y:S05]  /*1f50*/  BRA `(.L_x_332) ;  /* 0xffffffe800ec7947 */ /* 0x000fea000383ffff */
.L_x_315:
[----:B------:R-:W-:Y:S02]  /*1f60*/  HFMA2 R11, -RZ, RZ, 0, 1.847743988037109375e-06 ;  /* 0x0000001fff0b7431 */ /* 0x000fe400000001ff */
[----:B--2---:R-:W-:Y:S02]  /*1f70*/  IMAD.MOV.U32 R13, RZ, RZ, R2 ;  /* 0x000000ffff0d7224 */ /* 0x004fe400078e0002 */
[----:B------:R-:W-:Y:S02]  /*1f80*/  IMAD.MOV.U32 R12, RZ, RZ, 0x1 ;  /* 0x00000001ff0c7424 */ /* 0x000fe400078e00ff */
[----:B------:R-:W-:-:S07]  /*1f90*/  IMAD.MOV.U32 R15, RZ, RZ, -0x1 ;  /* 0xffffffffff0f7424 */ /* 0x000fce00078e00ff */
[----:B01----:R-:W-:Y:S05]  /*1fa0*/  WARPSYNC.COLLECTIVE R15, `(.L_x_333) ;  /* 0x000000000f087348 */ /* 0x003fea0003c00000 */
[----:B------:R0:W1:Y:S02]  /*1fb0*/  SHFL.DOWN P6, R14, R13, R12, R11 ;  /* 0x0800000c0d0e7389 */ /* 0x00006400000c000b */
[----:B01----:R-:W-:Y:S05]  /*1fc0*/  ENDCOLLECTIVE ;  /* 0x000000000000791b */ /* 0x003fea0003800000 */
.L_x_333:
[----:B------:R-:W-:Y:S01]  /*1fd0*/  IMAD.MOV.U32 R13, RZ, RZ, R3 ;  /* 0x000000ffff0d7224 */ /* 0x000fe200078e0003 */
[----:B------:R-:W-:-:S07]  /*1fe0*/  MOV R0, R14 ;  /* 0x0000000e00007202 */ /* 0x000fce0000000f00 */
[----:B------:R-:W-:Y:S05]  /*1ff0*/  WARPSYNC.COLLECTIVE R15, `(.L_x_334) ;  /* 0x000000000f087348 */ /* 0x000fea0003c00000 */
[----:B------:R0:W1:Y:S02]  /*2000*/  SHFL.DOWN P6, R14, R13, R12, R11 ;  /* 0x0800000c0d0e7389 */ /* 0x00006400000c000b */
[----:B01----:R-:W-:Y:S05]  /*2010*/  ENDCOLLECTIVE ;  /* 0x000000000000791b */ /* 0x003fea0003800000 */
.L_x_334:
        /* <DEDUP_REMOVED lines=8> */
.L_x_335:
[----:B------:R-:W-:Y:S02]  /*20a0*/  MOV R13, R5 ;  /* 0x00000005000d7202 */ /* 0x000fe40000000f00 */
[----:B------:R-:W-:-:S07]  /*20b0*/  MOV R0, R14 ;  /* 0x0000000e00007202 */ /* 0x000fce0000000f00 */
[----:B------:R-:W-:Y:S05]  /*20c0*/  WARPSYNC.COLLECTIVE R15, `(.L_x_336) ;  /* 0x000000000f087348 */ /* 0x000fea0003c00000 */
[----:B------:R0:W1:Y:S02]  /*20d0*/  SHFL.DOWN P6, R14, R13, R12, R11 ;  /* 0x0800000c0d0e7389 */ /* 0x00006400000c000b */
[----:B01----:R-:W-:Y:S05]  /*20e0*/  ENDCOLLECTIVE ;  /* 0x000000000000791b */ /* 0x003fea0003800000 */
.L_x_336:
[----:B------:R-:W-:Y:S05]  /*20f0*/  BRA `(.L_x_337) ;  /* 0xffffffec000c7947 */ /* 0x000fea000383ffff */
.L_x_317:
[----:B0-----:R-:W-:Y:S02]  /*2100*/  HFMA2 R11, -RZ, RZ, 0, 1.847743988037109375e-06 ;  /* 0x0000001fff0b7431 */ /* 0x001fe400000001ff */
[----:B--2---:R-:W-:Y:S02]  /*2110*/  IMAD.MOV.U32 R13, RZ, RZ, R2 ;  /* 0x000000ffff0d7224 */ /* 0x004fe400078e0002 */
[----:B------:R-:W-:Y:S02]  /*2120*/  IMAD.MOV.U32 R12, RZ, RZ, 0x1 ;  /* 0x00000001ff0c7424 */ /* 0x000fe400078e00ff */
[----:B------:R-:W-:-:S07]  /*2130*/  IMAD.MOV.U32 R15, RZ, RZ, -0x1 ;  /* 0xffffffffff0f7424 */ /* 0x000fce00078e00ff */
[----:B-1---5:R-:W-:Y:S05]  /*2140*/  WARPSYNC.COLLECTIVE R15, `(.L_x_338) ;  /* 0x000000000f087348 */ /* 0x022fea0003c00000 */
[----:B------:R0:W1:Y:S02]  /*2150*/  SHFL.DOWN P6, R14, R13, R12, R11 ;  /* 0x0800000c0d0e7389 */ /* 0x00006400000c000b */
[----:B01----:R-:W-:Y:S05]  /*2160*/  ENDCOLLECTIVE ;  /* 0x000000000000791b */ /* 0x003fea0003800000 */
.L_x_338:
[----:B------:R-:W-:Y:S01]  /*2170*/  IMAD.MOV.U32 R13, RZ, RZ, R3 ;  /* 0x000000ffff0d7224 */ /* 0x000fe200078e0003 */
[----:B------:R-:W-:-:S07]  /*2180*/  MOV R0, R14 ;  /* 0x0000000e00007202 */ /* 0x000fce0000000f00 */
[----:B------:R-:W-:Y:S05]  /*2190*/  WARPSYNC.COLLECTIVE R15, `(.L_x_339) ;  /* 0x000000000f087348 */ /* 0x000fea0003c00000 */
[----:B------:R0:W1:Y:S02]  /*21a0*/  SHFL.DOWN P6, R14, R13, R12, R11 ;  /* 0x0800000c0d0e7389 */ /* 0x00006400000c000b */
[----:B01----:R-:W-:Y:S05]  /*21b0*/  ENDCOLLECTIVE ;  /* 0x000000000000791b */ /* 0x003fea0003800000 */
.L_x_339:
        /* <DEDUP_REMOVED lines=8> */
.L_x_340:
[----:B------:R-:W-:Y:S02]  /*2240*/  MOV R13, R5 ;  /* 0x00000005000d7202 */ /* 0x000fe40000000f00 */
[----:B------:R-:W-:-:S07]  /*2250*/  MOV R0, R14 ;  /* 0x0000000e00007202 */ /* 0x000fce0000000f00 */
[----:B------:R-:W-:Y:S05]  /*2260*/  WARPSYNC.COLLECTIVE R15, `(.L_x_341) ;  /* 0x000000000f087348 */ /* 0x000fea0003c00000 */
[----:B------:R0:W1:Y:S02]  /*2270*/  SHFL.DOWN P6, R14, R13, R12, R11 ;  /* 0x0800000c0d0e7389 */ /* 0x00006400000c000b */
[----:B01----:R-:W-:Y:S05]  /*2280*/  ENDCOLLECTIVE ;  /* 0x000000000000791b */ /* 0x003fea0003800000 */
.L_x_341:
[----:B------:R-:W-:Y:S05]  /*2290*/  BRA `(.L_x_342) ;  /* 0xffffffec00847947 */ /* 0x000fea000383ffff */
.L_x_319:
[----:B0-----:R-:W-:Y:S02]  /*22a0*/  HFMA2 R11, -RZ, RZ, 0, 1.847743988037109375e-06 ;  /* 0x0000001fff0b7431 */ /* 0x001fe400000001ff */
[----:B--2---:R-:W-:Y:S02]  /*22b0*/  IMAD.MOV.U32 R13, RZ, RZ, R2 ;  /* 0x000000ffff0d7224 */ /* 0x004fe400078e0002 */
[----:B------:R-:W-:Y:S02]  /*22c0*/  IMAD.MOV.U32 R12, RZ, RZ, 0x1 ;  /* 0x00000001ff0c7424 */ /* 0x000fe400078e00ff */
[----:B------:R-:W-:-:S07]  /*22d0*/  IMAD.MOV.U32 R15, RZ, RZ, -0x1 ;  /* 0xffffffffff0f7424 */ /* 0x000fce00078e00ff */
[----:B-1---5:R-:W-:Y:S05]  /*22e0*/  WARPSYNC.COLLECTIVE R15, `(.L_x_343) ;  /* 0x000000000f087348 */ /* 0x022fea0003c00000 */
[----:B------:R0:W1:Y:S02]  /*22f0*/  SHFL.DOWN P6, R14, R13, R12, R11 ;  /* 0x0800000c0d0e7389 */ /* 0x00006400000c000b */
[----:B01----:R-:W-:Y:S05]  /*2300*/  ENDCOLLECTIVE ;  /* 0x000000000000791b */ /* 0x003fea0003800000 */
.L_x_343:
[----:B------:R-:W-:Y:S01]  /*2310*/  IMAD.MOV.U32 R13, RZ, RZ, R3 ;  /* 0x000000ffff0d7224 */ /* 0x000fe200078e0003 */
[----:B------:R-:W-:-:S07]  /*2320*/  MOV R0, R14 ;  /* 0x0000000e00007202 */ /* 0x000fce0000000f00 */
[----:B------:R-:W-:Y:S05]  /*2330*/  WARPSYNC.COLLECTIVE R15, `(.L_x_344) ;  /* 0x000000000f087348 */ /* 0x000fea0003c00000 */
[----:B------:R0:W1:Y:S02]  /*2340*/  SHFL.DOWN P6, R14, R13, R12, R11 ;  /* 0x0800000c0d0e7389 */ /* 0x00006400000c000b */
[----:B01----:R-:W-:Y:S05]  /*2350*/  ENDCOLLECTIVE ;  /* 0x000000000000791b */ /* 0x003fea0003800000 */
.L_x_344:
        /* <DEDUP_REMOVED lines=8> */
.L_x_345:
[----:B------:R-:W-:Y:S02]  /*23e0*/  MOV R13, R5 ;  /* 0x00000005000d7202 */ /* 0x000fe40000000f00 */
[----:B------:R-:W-:-:S07]  /*23f0*/  MOV R0, R14 ;  /* 0x0000000e00007202 */ /* 0x000fce0000000f00 */
[----:B------:R-:W-:Y:S05]  /*2400*/  WARPSYNC.COLLECTIVE R15, `(.L_x_346) ;  /* 0x000000000f087348 */ /* 0x000fea0003c00000 */
[----:B------:R0:W1:Y:S02]  /*2410*/  SHFL.DOWN P6, R14, R13, R12, R11 ;  /* 0x0800000c0d0e7389 */ /* 0x00006400000c000b */
[----:B01----:R-:W-:Y:S05]  /*2420*/  ENDCOLLECTIVE ;  /* 0x000000000000791b */ /* 0x003fea0003800000 */
.L_x_346:
[----:B------:R-:W-:Y:S05]  /*2430*/  BRA `(.L_x_347) ;  /* 0xffffffec00f87947 */ /* 0x000fea000383ffff */
.L_x_321:
[----:B0-----:R-:W-:Y:S02]  /*2440*/  HFMA2 R11, -RZ, RZ, 0, 1.847743988037109375e-06 ;  /* 0x0000001fff0b7431 */ /* 0x001fe400000001ff */
[----:B--2---:R-:W-:Y:S02]  /*2450*/  IMAD.MOV.U32 R13, RZ, RZ, R2 ;  /* 0x000000ffff0d7224 */ /* 0x004fe400078e0002 */
[----:B------:R-:W-:Y:S02]  /*2460*/  IMAD.MOV.U32 R12, RZ, RZ, 0x1 ;  /* 0x00000001ff0c7424 */ /* 0x000fe400078e00ff */
[----:B------:R-:W-:-:S07]  /*2470*/  IMAD.MOV.U32 R15, RZ, RZ, -0x1 ;  /* 0xffffffffff0f7424 */ /* 0x000fce00078e00ff */
[----:B-1---5:R-:W-:Y:S05]  /*2480*/  WARPSYNC.COLLECTIVE R15, `(.L_x_348) ;  /* 0x000000000f087348 */ /* 0x022fea0003c00000 */
[----:B------:R0:W1:Y:S02]  /*2490*/  SHFL.DOWN P6, R14, R13, R12, R11 ;  /* 0x0800000c0d0e7389 */ /* 0x00006400000c000b */
[----:B01----:R-:W-:Y:S05]  /*24a0*/  ENDCOLLECTIVE ;  /* 0x000000000000791b */ /* 0x003fea0003800000 */
.L_x_348:
[----:B------:R-:W-:Y:S01]  /*24b0*/  IMAD.MOV.U32 R13, RZ, RZ, R3 ;  /* 0x000000ffff0d7224 */ /* 0x000fe200078e0003 */
[----:B------:R-:W-:-:S07]  /*24c0*/  MOV R0, R14 ;  /* 0x0000000e00007202 */ /* 0x000fce0000000f00 */
[----:B------:R-:W-:Y:S05]  /*24d0*/  WARPSYNC.COLLECTIVE R15, `(.L_x_349) ;  /* 0x000000000f087348 */ /* 0x000fea0003c00000 */
[----:B------:R0:W1:Y:S02]  /*24e0*/  SHFL.DOWN P6, R14, R13, R12, R11 ;  /* 0x0800000c0d0e7389 */ /* 0x00006400000c000b */
[----:B01----:R-:W-:Y:S05]  /*24f0*/  ENDCOLLECTIVE ;  /* 0x000000000000791b */ /* 0x003fea0003800000 */
.L_x_349:
        /* <DEDUP_REMOVED lines=8> */
.L_x_350:
[----:B------:R-:W-:Y:S02]  /*2580*/  MOV R13, R5 ;  /* 0x00000005000d7202 */ /* 0x000fe40000000f00 */
[----:B------:R-:W-:-:S07]  /*2590*/  MOV R0, R14 ;  /* 0x0000000e00007202 */ /* 0x000fce0000000f00 */
[----:B------:R-:W-:Y:S05]  /*25a0*/  WARPSYNC.COLLECTIVE R15, `(.L_x_351) ;  /* 0x000000000f087348 */ /* 0x000fea0003c00000 */
[----:B------:R0:W1:Y:S02]  /*25b0*/  SHFL.DOWN P6, R14, R13, R12, R11 ;  /* 0x0800000c0d0e7389 */ /* 0x00006400000c000b */
[----:B01----:R-:W-:Y:S05]  /*25c0*/  ENDCOLLECTIVE ;  /* 0x000000000000791b */ /* 0x003fea0003800000 */
.L_x_351:
[----:B------:R-:W-:Y:S05]  /*25d0*/  BRA `(.L_x_352) ;  /* 0xfffffff0006c7947 */ /* 0x000fea000383ffff */
.L_x_353:
        /* <DEDUP_REMOVED lines=10> */
.L_x_440:


//--------------------- .text.nvkernel__Z4jacui_F1L1214_12 --------------------------
	.section	.text.nvkernel__Z4jacui_F1L1214_12,"ax",@progbits
	.align	128
        .global         nvkernel__Z4jacui_F1L1214_12
        .type           nvkernel__Z4jacui_F1L1214_12,@function
        .size           nvkernel__Z4jacui_F1L1214_12,(.L_x_441 - nvkernel__Z4jacui_F1L1214_12)
        .other          nvkernel__Z4jacui_F1L1214_12,@"STO_CUDA_ENTRY STV_DEFAULT"
nvkernel__Z4jacui_F1L1214_12:
.text.nvkernel__Z4jacui_F1L1214_12:
[----:B------:R-:W0:Y:S08]  /*0000*/  LDC R1, c[0x0][0x37c] ;  /* 0x0000df00ff017b82 */ /* 0x000e300000000800 */
[----:B------:R-:W1:Y:S01]  /*0010*/  LDC.64 R48, c[0x0][0x400] ;  /* 0x00010000ff307b82 */ /* 0x000e620000000a00 */
[----:B------:R-:W1:Y:S01]  /*0020*/  LDCU.128 UR4, c[0x0][0x460] ;  /* 0x00008c00ff0477ac */ /* 0x000e620008000c00 */
[----:B------:R-:W2:Y:S06]  /*0030*/  LDCU.128 UR16, c[0x0][0x480] ;  /* 0x00009000ff1077ac */ /* 0x000eac0008000c00 */
[----:B------:R-:W3:Y:S01]  /*0040*/  LDC.64 R6, c[0x0][0x448] ;  /* 0x00011200ff067b82 */ /* 0x000ee20000000a00 */
[----:B------:R-:W4:Y:S01]  /*0050*/  LDCU.128 UR12, c[0x0][0x430] ;  /* 0x00008600ff0c77ac */ /* 0x000f220008000c00 */
[----:B------:R-:W5:Y:S06]  /*0060*/  LDCU.128 UR8, c[0x0][0x3f0] ;  /* 0x00007e00ff0877ac */ /* 0x000f6c0008000c00 */
[----:B------:R-:W0:Y:S01]  /*0070*/  LDC.64 R18, c[0x0][0x458] ;  /* 0x00011600ff127b82 */ /* 0x000e220000000a00 */
[----:B------:R-:W0:Y:S01]  /*0080*/  LDCU.64 UR28, c[0x0][0x3d8] ;  /* 0x00007b00ff1c77ac */ /* 0x000e220008000a00 */
[----:B------:R-:W0:Y:S06]  /*0090*/  LDCU.128 UR36, c[0x0][0x490] ;  /* 0x00009200ff2477ac */ /* 0x000e2c0008000c00 */
[----:B------:R-:W0:Y:S01]  /*00a0*/  LDC.64 R20, c[0x0][0x478] ;  /* 0x00011e00ff147b82 */ /* 0x000e220000000a00 */
[C---:B-1----:R-:W-:Y:S01]  /*00b0*/  DMUL R8, R48.reuse, UR4 ;  /* 0x0000000430087c28 */ /* 0x042fe20008000000 */
[----:B------:R-:W1:Y:S01]  /*00c0*/  LDCU UR5, c[0x0][0x370] ;  /* 0x00006e00ff0577ac */ /* 0x000e620008000800 */
[----:B--2---:R-:W-:-:S02]  /*00d0*/  DMUL R10, R48, UR16 ;  /* 0x00000010300a7c28 */ /* 0x004fc40008000000 */
[C---:B----4-:R-:W-:Y:S01]  /*00e0*/  DMUL R4, R48.reuse, UR12 ;  /* 0x0000000c30047c28 */ /* 0x050fe20008000000 */
[----:B------:R-:W2:Y:S01]  /*00f0*/  LDCU.64 UR44, c[0x0][0x358] ;  /* 0x00006b00ff2c77ac */ /* 0x000ea20008000a00 */
[C---:B-----5:R-:W-:Y:S01]  /*0100*/  DMUL R2, R48.reuse, UR10 ;  /* 0x0000000a30027c28 */ /* 0x060fe20008000000 */
[----:B------:R-:W4:Y:S01]  /*0110*/  LDC.64 R14, c[0x0][0x428] ;  /* 0x00010a00ff0e7b82 */ /* 0x000f220000000a00 */
[----:B---3--:R-:W-:Y:S01]  /*0120*/  DMUL R6, R48, R6 ;  /* 0x0000000630067228 */ /* 0x008fe20000000000 */
[----:B------:R-:W3:Y:S01]  /*0130*/  LDCU UR56, c[0x0][0x380] ;  /* 0x00007000ff3877ac */ /* 0x000ee20008000800 */
[----:B------:R-:W1:Y:S05]  /*0140*/  LDCU.64 UR46, c[0x0][0x3d8] ;  /* 0x00007b00ff2e77ac */ /* 0x000e6a0008000a00 */
[----:B------:R-:W5:Y:S01]  /*0150*/  LDC.64 R16, c[0x0][0x440] ;  /* 0x00011000ff107b82 */ /* 0x000f620000000a00 */
[----:B0-----:R-:W-:Y:S01]  /*0160*/  DFMA R8, R18, UR8, R8 ;  /* 0x0000000812087c2b */ /* 0x001fe20008000008 */
[----:B------:R-:W0:Y:S01]  /*0170*/  LDCU UR57, c[0x0][0x380] ;  /* 0x00007000ff3977ac */ /* 0x000e220008000800 */
[----:B------:R-:W0:Y:S01]  /*0180*/  S2R R18, SR_TID.X ;  /* 0x0000000000127919 */ /* 0x000e220000002100 */
[----:B------:R-:W0:Y:S04]  /*0190*/  LDCU.64 UR48, c[0x0][0x410] ;  /* 0x00008200ff3077ac */ /* 0x000e280008000a00 */
[----:B------:R-:W0:Y:S01]  /*01a0*/  LDC.64 R72, c[0x0][0x3e0] ;  /* 0x0000f800ff487b82 */ /* 0x000e220000000a00 */
[----:B------:R-:W-:Y:S01]  /*01b0*/  DFMA R10, R20, UR8, R10 ;  /* 0x00000008140a7c2b */ /* 0x000fe2000800000a */
[----:B------:R-:W0:Y:S01]  /*01c0*/  LDCU.64 UR50, c[0x0][0x3f8] ;  /* 0x00007f00ff3277ac */ /* 0x000e220008000a00 */
[----:B------:R-:W0:Y:S05]  /*01d0*/  LDCU.64 UR52, c[0x0][0x480] ;  /* 0x00009000ff3477ac */ /* 0x000e2a0008000a00 */
[----:B------:R-:W1:Y:S01]  /*01e0*/  LDC.64 R34, c[0x0][0x450] ;  /* 0x00011400ff227b82 */ /* 0x000e620000000a00 */
[----:B----4-:R-:W-:Y:S01]  /*01f0*/  DFMA R4, R14, UR8, R4 ;  /* 0x000000080e047c2b */ /* 0x010fe20008000004 */
[----:B------:R-:W4:Y:S01]  /*0200*/  LDCU.64 UR54, c[0x0][0x3e8] ;  /* 0x00007d00ff3677ac */ /* 0x000f220008000a00 */
[----:B------:R-:W1:Y:S05]  /*0210*/  LDCU.128 UR20, c[0x0][0x450] ;  /* 0x00008a00ff1477ac */ /* 0x000e6a0008000c00 */
[----:B------:R-:W2:Y:S01]  /*0220*/  LDC.64 R36, c[0x0][0x470] ;  /* 0x00011c00ff247b82 */ /* 0x000ea20000000a00 */
[----:B-----5:R-:W-:Y:S01]  /*0230*/  DFMA R6, R16, UR8, R6 ;  /* 0x0000000810067c2b */ /* 0x020fe20008000006 */
[----:B------:R-:W2:Y:S01]  /*0240*/  LDCU.128 UR24, c[0x0][0x470] ;  /* 0x00008e00ff1877ac */ /* 0x000ea20008000c00 */
[----:B------:R-:W2:Y:S05]  /*0250*/  LDCU.64 UR58, c[0x0][0x388] ;  /* 0x00007100ff3a77ac */ /* 0x000eaa0008000a00 */
[----:B------:R-:W5:Y:S01]  /*0260*/  LDC.64 R56, c[0x0][0x418] ;  /* 0x00010600ff387b82 */ /* 0x000f620000000a00 */
[C---:B0-----:R-:W-:Y:S01]  /*0270*/  DFMA R38, R72.reuse, UR14, R6 ;  /* 0x0000000e48267c2b */ /* 0x041fe20008000006 */
[----:B------:R-:W0:Y:S01]  /*0280*/  LDCU.128 UR12, c[0x0][0x420] ;  /* 0x00008400ff0c77ac */ /* 0x000e220008000c00 */
[----:B------:R-:W0:Y:S05]  /*0290*/  LDCU.128 UR32, c[0x0][0x3a0] ;  /* 0x00007400ff2077ac */ /* 0x000e2a0008000c00 */
[----:B------:R-:W0:Y:S01]  /*02a0*/  LDC.64 R54, c[0x0][0x410] ;  /* 0x00010400ff367b82 */ /* 0x000e220000000a00 */
[----:B-1----:R-:W-:Y:S01]  /*02b0*/  DFMA R34, R72, R34, R8 ;  /* 0x000000224822722b */ /* 0x002fe20000000008 */
[----:B------:R-:W1:Y:S01]  /*02c0*/  LDCU.128 UR40, c[0x0][0x3c0] ;  /* 0x00007800ff2877ac */ /* 0x000e620008000c00 */
[----:B------:R-:W-:Y:S01]  /*02d0*/  DADD R8, -R48, -UR8 ;  /* 0x8000000830087e29 */ /* 0x000fe20008000100 */
[----:B------:R-:W-:-:S04]  /*02e0*/  USHF.L.U32 UR5, UR5, 0x7, URZ ;  /* 0x0000000705057899 */ /* 0x000fc800080006ff */
[----:B------:R-:W1:Y:S01]  /*02f0*/  LDC.64 R32, c[0x0][0x420] ;  /* 0x00010800ff207b82 */ /* 0x000e620000000a00 */
[----:B--2---:R-:W-:Y:S02]  /*0300*/  DFMA R36, R72, R36, R10 ;  /* 0x000000244824722b */ /* 0x004fe4000000000a */
[----:B------:R-:W-:-:S05]  /*0310*/  DADD R10, R48, UR8 ;  /* 0x00000008300a7e29 */ /* 0x000fca0008000000 */
[----:B------:R-:W2:Y:S01]  /*0320*/  LDC.64 R78, c[0x0][0x408] ;  /* 0x00010200ff4e7b82 */ /* 0x000ea20000000a00 */
[--C-:B-----5:R-:W-:Y:S02]  /*0330*/  DFMA R6, -R56, UR8, -R48.reuse ;  /* 0x0000000838067c2b */ /* 0x120fe40008000930 */
[-C--:B------:R-:W-:Y:S02]  /*0340*/  DFMA R58, R48, R56.reuse, UR8 ;  /* 0x00000008303a7e2b */ /* 0x080fe40008000038 */
[----:B------:R-:W-:Y:S02]  /*0350*/  DFMA R60, R56, UR8, R48 ;  /* 0x00000008383c7c2b */ /* 0x000fe40008000030 */
[----:B------:R-:W-:Y:S01]  /*0360*/  DFMA R8, R72, -R56, R8 ;  /* 0x800000384808722b */ /* 0x000fe20000000008 */
[----:B------:R-:W5:Y:S01]  /*0370*/  LDC.64 R12, c[0x0][0x3e8] ;  /* 0x0000fa00ff0c7b82 */ /* 0x000f620000000a00 */
[----:B0-----:R-:W-:Y:S02]  /*0380*/  DFMA R42, R56, R54, -UR6 ;  /* 0x80000006382a7e2b */ /* 0x001fe40008000036 */
[----:B------:R-:W-:-:S02]  /*0390*/  DADD R44, R54, -UR6 ;  /* 0x80000006362c7e29 */ /* 0x000fc40008000000 */
[CC--:B------:R-:W-:Y:S02]  /*03a0*/  DMUL R52, R56.reuse, R54.reuse ;  /* 0x0000003638347228 */ /* 0x0c0fe40000000000 */
[----:B------:R-:W-:Y:S01]  /*03b0*/  DFMA R54, -R56, R54, UR6 ;  /* 0x0000000638367e2b */ /* 0x000fe20008000136 */
[----:B------:R-:W0:Y:S01]  /*03c0*/  S2UR UR4, SR_CTAID.X ;  /* 0x00000000000479c3 */ /* 0x000e220000002500 */
[----:B-1----:R-:W-:Y:S02]  /*03d0*/  DFMA R32, R72, R32, R4 ;  /* 0x000000204820722b */ /* 0x002fe40000000004 */
[-C--:B------:R-:W-:Y:S02]  /*03e0*/  DFMA R4, R48, -R56.reuse, -UR8 ;  /* 0x8000000830047e2b */ /* 0x080fe40008000838 */
[----:B------:R-:W-:Y:S02]  /*03f0*/  DFMA R56, R72, R56, R10 ;  /* 0x000000384838722b */ /* 0x000fe4000000000a */
[----:B------:R-:W-:Y:S01]  /*0400*/  DADD R10, R10, R72 ;  /* 0x000000000a0a7229 */ /* 0x000fe20000000048 */
[----:B------:R-:W1:Y:S01]  /*0410*/  LDC R0, c[0x0][0x3d0] ;  /* 0x0000f400ff007b82 */ /* 0x000e620000000800 */
[----:B--2---:R-:W-:-:S02]  /*0420*/  DADD R50, R78, R78 ;  /* 0x000000004e327229 */ /* 0x004fc4000000004e */
[CC--:B------:R-:W-:Y:S02]  /*0430*/  DMUL R16, R42.reuse, R48.reuse ;  /* 0x000000302a107228 */ /* 0x0c0fe40000000000 */
[----:B------:R-:W-:Y:S02]  /*0440*/  DMUL R14, R42, UR8 ;  /* 0x000000082a0e7c28 */ /* 0x000fe40008000000 */
[----:B------:R-:W-:Y:S01]  /*0450*/  DADD R4, R4, -R72 ;  /* 0x0000000004047229 */ /* 0x000fe20000000848 */
[----:B------:R-:W2:Y:S01]  /*0460*/  LDC.64 R62, c[0x0][0x460] ;  /* 0x00011800ff3e7b82 */ /* 0x000ea20000000a00 */
[----:B-----5:R-:W-:Y:S02]  /*0470*/  DFMA R2, R12, UR8, R2 ;  /* 0x000000080c027c2b */ /* 0x020fe40008000002 */
[----:B------:R-:W-:Y:S02]  /*0480*/  DMUL R12, R44, R48 ;  /* 0x000000302c0c7228 */ /* 0x000fe40000000000 */
[----:B------:R-:W-:-:S02]  /*0490*/  DADD R6, R6, -R72 ;  /* 0x0000000006067229 */ /* 0x000fc40000000848 */
[----:B------:R-:W-:Y:S01]  /*04a0*/  DMUL R82, R50, R10 ;  /* 0x0000000a32527228 */ /* 0x000fe20000000000 */
[----:B------:R-:W1:Y:S01]  /*04b0*/  LDC.64 R68, c[0x0][0x468] ;  /* 0x00011a00ff447b82 */ /* 0x000e620000000a00 */
[----:B------:R-:W-:Y:S01]  /*04c0*/  DFMA R2, R72, UR28, R2 ;  /* 0x0000001c48027c2b */ /* 0x000fe20008000002 */
[----:B0-----:R-:W-:Y:S01]  /*04d0*/  USHF.L.U32 UR4, UR4, 0x7, URZ ;  /* 0x0000000704047899 */ /* 0x001fe200080006ff */
[C---:B------:R-:W-:Y:S01]  /*04e0*/  DFMA R12, R44.reuse, UR8, R12 ;  /* 0x000000082c0c7c2b */ /* 0x040fe2000800000c */
[----:B------:R-:W0:Y:S01]  /*04f0*/  LDCU.128 UR28, c[0x0][0x390] ;  /* 0x00007200ff1c77ac */ /* 0x000e220008000c00 */
[C---:B------:R-:W-:Y:S02]  /*0500*/  DFMA R16, R44.reuse, UR8, R16 ;  /* 0x000000082c107c2b */ /* 0x040fe40008000010 */
[----:B------:R-:W-:Y:S01]  /*0510*/  DFMA R14, R44, R48, R14 ;  /* 0x000000302c0e722b */ /* 0x000fe2000000000e */
[----:B------:R-:W0:Y:S01]  /*0520*/  LDC.64 R74, c[0x0][0x408] ;  /* 0x00010200ff4a7b82 */ /* 0x000e220000000a00 */
[----:B------:R-:W-:-:S02]  /*0530*/  DMUL R80, R10, UR6 ;  /* 0x000000060a507c28 */ /* 0x000fc40008000000 */
[----:B------:R-:W-:Y:S02]  /*0540*/  DMUL R82, R82, UR6 ;  /* 0x0000000652527c28 */ /* 0x000fe40008000000 */
[C---:B------:R-:W-:Y:S02]  /*0550*/  DMUL R84, R50.reuse, R4 ;  /* 0x0000000432547228 */ /* 0x040fe40000000000 */
[C---:B------:R-:W-:Y:S02]  /*0560*/  DMUL R86, R50.reuse, R6 ;  /* 0x0000000632567228 */ /* 0x040fe40000000000 */
[----:B------:R-:W-:Y:S02]  /*0570*/  DMUL R88, R50, R8 ;  /* 0x0000000832587228 */ /* 0x000fe40000000000 */
[----:B------:R-:W-:Y:S02]  /*0580*/  DFMA R90, R2, R50, 1 ;  /* 0x3ff00000025a742b */ /* 0x000fe40000000032 */
[--C-:B------:R-:W-:Y:S01]  /*0590*/  DADD R58, R58, R72.reuse ;  /* 0x000000003a3a7229 */ /* 0x100fe20000000048 */
[----:B------:R-:W-:Y:S01]  /*05a0*/  LOP3.LUT R2, R18, UR4, RZ, 0xfc, !PT ;  /* 0x0000000412027c12 */ /* 0x000fe2000f8efcff */
[----:B------:R-:W-:-:S02]  /*05b0*/  DADD R60, R60, R72 ;  /* 0x000000003c3c7229 */ /* 0x000fc40000000048 */
[-C--:B------:R-:W-:Y:S02]  /*05c0*/  DFMA R64, R42, R72.reuse, R12 ;  /* 0x000000482a40722b */ /* 0x080fe4000000000c */
[CC--:B------:R-:W-:Y:S02]  /*05d0*/  DFMA R66, R44.reuse, R72.reuse, R14 ;  /* 0x000000482c42722b */ /* 0x0c0fe4000000000e */
[----:B------:R-:W-:Y:S02]  /*05e0*/  DFMA R70, R44, R72, R16 ;  /* 0x000000482c46722b */ /* 0x000fe40000000010 */
[C---:B------:R-:W-:Y:S01]  /*05f0*/  DMUL R40, R78.reuse, UR18 ;  /* 0x000000124e287c28 */ /* 0x040fe20008000000 */
[----:B------:R-:W0:Y:S01]  /*0600*/  LDCU.128 UR16, c[0x0][0x430] ;  /* 0x00008600ff1077ac */ /* 0x000e220008000c00 */
[----:B------:R-:W-:Y:S02]  /*0610*/  DMUL R46, R78, UR8 ;  /* 0x000000084e2e7c28 */ /* 0x000fe40008000000 */
[-C--:B------:R-:W-:Y:S01]  /*0620*/  DMUL R48, R48, R78.reuse ;  /* 0x0000004e30307228 */ /* 0x080fe20000000000 */
[----:B------:R-:W0:Y:S01]  /*0630*/  LDCU.128 UR8, c[0x0][0x440] ;  /* 0x00008800ff0877ac */ /* 0x000e220008000c00 */
[----:B------:R-:W-:-:S02]  /*0640*/  DMUL R72, R72, R78 ;  /* 0x0000004e48487228 */ /* 0x000fc40000000000 */
[C---:B------:R-:W-:Y:S02]  /*0650*/  DMUL R76, R78.reuse, UR36 ;  /* 0x000000244e4c7c28 */ /* 0x040fe40008000000 */
[----:B------:R-:W-:Y:S01]  /*0660*/  DMUL R78, R78, UR38 ;  /* 0x000000264e4e7c28 */ /* 0x000fe20008000000 */
[----:B--234-:R-:W0:Y:S10]  /*0670*/  LDCU.128 UR36, c[0x0][0x3b0] ;  /* 0x00007600ff2477ac */ /* 0x01ce340008000c00 */
.L_x_356:
[----:B------:R-:W-:Y:S01]  /*0680*/  ISETP.GE.AND P0, PT, R2, UR57, PT ;  /* 0x0000003902007c0c */ /* 0x000fe2000bf06270 */
[----:B------:R-:W-:Y:S01]  /*0690*/  UIADD3 UR56, UPT, UPT, -UR5, UR56, URZ ;  /* 0x0000003805387290 */ /* 0x000fe2000fffe1ff */
[----:B------:R-:W-:Y:S03]  /*06a0*/  BSSY.RECONVERGENT B0, `(.L_x_354) ;  /* 0x00002ea000007945 */ /* 0x000fe60003800200 */
[----:B------:R-:W-:-:S08]  /*06b0*/  UISETP.GT.AND UP0, UPT, UR56, URZ, UPT ;  /* 0x000000ff3800728c */ /* 0x000fd0000bf04270 */
[----:B--2---:R-:W-:Y:S05]  /*06c0*/  @P0 BRA `(.L_x_355) ;  /* 0x0000002c009c0947 */ /* 0x004fea0003800000 */
[----:B------:R-:W-:-:S04]  /*06d0*/  IADD3 R3, P0, PT, RZ, RZ, RZ ;  /* 0x000000ffff037210 */ /* 0x000fc80007f1e0ff */
[----:B------:R-:W-:-:S04]  /*06e0*/  IADD3.X R152, PT, PT, R2, 0x1, RZ, P0, !PT ;  /* 0x0000000102987810 */ /* 0x000fc800007fe4ff */
[----:B------:R-:W-:-:S03]  /*06f0*/  SHF.R.S32.HI R153, RZ, 0x1f, R152 ;  /* 0x0000001fff997819 */ /* 0x000fc60000011498 */
[----:B-1----:R-:W-:-:S04]  /*0700*/  IMAD.WIDE R4, R0, 0x1e7b, R152 ;  /* 0x00001e7b00047825 */ /* 0x002fc800078e0298 */
[C---:B------:R-:W-:Y:S01]  /*0710*/  IMAD.SHL.U32 R8, R4.reuse, 0x4, RZ ;  /* 0x0000000404087824 */ /* 0x040fe200078e00ff */
[----:B------:R-:W-:-:S04]  /*0720*/  SHF.L.U64.HI R4, R4, 0x2, R5 ;  /* 0x0000000204047819 */ /* 0x000fc80000010205 */
[C---:B------:R-:W-:Y:S02]  /*0730*/  IADD3 R6, P1, PT, R8.reuse, UR58, RZ ;  /* 0x0000003a08067c10 */ /* 0x040fe4000ff3e0ff */
[----:B0-----:R-:W-:Y:S02]  /*0740*/  IADD3 R8, P2, PT, R8, UR28, RZ ;  /* 0x0000001c08087c10 */ /* 0x001fe4000ff5e0ff */
[C---:B------:R-:W-:Y:S02]  /*0750*/  IADD3.X R7, PT, PT, R4.reuse, UR59, RZ, P1, !PT ;  /* 0x0000003b04077c10 */ /* 0x040fe40008ffe4ff */
[----:B------:R-:W-:-:S03]  /*0760*/  IADD3.X R9, PT, PT, R4, UR29, RZ, P2, !PT ;  /* 0x0000001d04097c10 */ /* 0x000fc600097fe4ff */
[----:B------:R0:W2:Y:S04]  /*0770*/  LDG.E.CONSTANT R4, desc[UR44][R6.64] ;  /* 0x0000002c06047981 */ /* 0x0000a8000c1e9900 */
[----:B------:R1:W3:Y:S01]  /*0780*/  LDG.E.CONSTANT R118, desc[UR44][R8.64] ;  /* 0x0000002c08767981 */ /* 0x0002e2000c1e9900 */
[--C-:B------:R-:W-:Y:S02]  /*0790*/  SHF.R.S64 R156, R3, 0x1d, R152.reuse ;  /* 0x0000001d039c7819 */ /* 0x100fe40000001098 */
[----:B------:R-:W-:Y:S02]  /*07a0*/  SHF.R.S32.HI R152, RZ, 0x1d, R152 ;  /* 0x0000001dff987819 */ /* 0x000fe40000011498 */
[C---:B------:R-:W-:Y:S02]  /*07b0*/  IADD3.X R10, PT, PT, R2.reuse, 0xcb35, RZ, P0, !PT ;  /* 0x0000cb35020a7810 */ /* 0x040fe400007fe4ff */
[----:B0-----:R-:W-:-:S02]  /*07c0*/  IADD3.X R6, PT, PT, R2, 0x19669, RZ, P0, !PT ;  /* 0x0001966902067810 */ /* 0x001fc400007fe4ff */
[C---:B------:R-:W-:Y:S02]  /*07d0*/  IADD3.X R154, PT, PT, R2.reuse, 0x2619d, RZ, P0, !PT ;  /* 0x0002619d029a7810 */ /* 0x040fe400007fe4ff */
[C---:B------:R-:W-:Y:S02]  /*07e0*/  SHF.R.S64 R158, R3.reuse, 0x1d, R10 ;  /* 0x0000001d039e7819 */ /* 0x040fe4000000100a */
[--C-:B------:R-:W-:Y:S02]  /*07f0*/  SHF.R.S64 R157, R3, 0x1d, R6.reuse ;  /* 0x0000001d039d7819 */ /* 0x100fe40000001006 */
[----:B-1----:R-:W-:Y:S02]  /*0800*/  IADD3.X R8, PT, PT, R2, 0x32cd1, RZ, P0, !PT ;  /* 0x00032cd102087810 */ /* 0x002fe400007fe4ff */
[----:B------:R-:W-:Y:S02]  /*0810*/  SHF.R.S32.HI R155, RZ, 0x1d, R6 ;  /* 0x0000001dff9b7819 */ /* 0x000fe40000011406 */
[----:B------:R-:W-:-:S02]  /*0820*/  SHF.R.S32.HI R149, RZ, 0x1d, R10 ;  /* 0x0000001dff957819 */ /* 0x000fc4000001140a */
[C---:B------:R-:W-:Y:S02]  /*0830*/  SHF.R.S64 R151, R3.reuse, 0x1d, R154 ;  /* 0x0000001d03977819 */ /* 0x040fe4000000109a */
[----:B------:R-:W-:Y:S02]  /*0840*/  SHF.R.S64 R150, R3, 0x1d, R8 ;  /* 0x0000001d03967819 */ /* 0x000fe40000001008 */
[----:B------:R-:W-:Y:S02]  /*0850*/  SHF.R.S32.HI R154, RZ, 0x1d, R154 ;  /* 0x0000001dff9a7819 */ /* 0x000fe4000001149a */
[----:B------:R-:W-:Y:S02]  /*0860*/  IADD3 R10, P3, PT, R151, UR32, RZ ;  /* 0x00000020970a7c10 */ /* 0x000fe4000ff7e0ff */
[----:B------:R-:W-:Y:S02]  /*0870*/  SHF.R.S32.HI R153, RZ, 0x1d, R8 ;  /* 0x0000001dff997819 */ /* 0x000fe40000011408 */
[----:B--2---:R-:W-:-:S02]  /*0880*/  SHF.R.S32.HI R5, RZ, 0x1f, R4 ;  /* 0x0000001fff057819 */ /* 0x004fc40000011404 */
[--C-:B---3--:R-:W-:Y:S02]  /*0890*/  IADD3 R11, PT, PT, -R4, R0, -R118.reuse ;  /* 0x00000000040b7210 */ /* 0x108fe40007ffe976 */
[----:B------:R-:W-:-:S03]  /*08a0*/  SHF.R.S32.HI R119, RZ, 0x1f, R118 ;  /* 0x0000001fff777819 */ /* 0x000fc60000011476 */
[----:B------:R-:W-:-:S04]  /*08b0*/  IMAD.WIDE R4, R11, 0x67, R4 ;  /* 0x000000670b047825 */ /* 0x000fc800078e0204 */
[----:B------:R-:W-:Y:S02]  /*08c0*/  IMAD R5, R5, 0x67, RZ ;  /* 0x0000006705057824 */ /* 0x000fe400078e02ff */
[----:B------:R-:W-:Y:S01]  /*08d0*/  IMAD.WIDE.U32 R118, R4, 0x67, R118 ;  /* 0x0000006704767825 */ /* 0x000fe200078e0076 */
[----:B------:R-:W-:-:S03]  /*08e0*/  IADD3 R4, P2, PT, R156, UR32, RZ ;  /* 0x000000209c047c10 */ /* 0x000fc6000ff5e0ff */
[----:B------:R-:W-:Y:S02]  /*08f0*/  IMAD.IADD R5, R119, 0x1, R5 ;  /* 0x0000000177057824 */ /* 0x000fe400078e0205 */
[----:B------:R-:W-:-:S03]  /*0900*/  IMAD.SHL.U32 R119, R118, 0x8, RZ ;  /* 0x0000000876777824 */ /* 0x000fc600078e00ff */
[----:B------:R-:W-:Y:S02]  /*0910*/  SHF.L.U64.HI R118, R118, 0x3, R5 ;  /* 0x0000000376767819 */ /* 0x000fe40000010205 */
[----:B------:R-:W-:Y:S02]  /*0920*/  IADD3 R100, P1, PT, R119, UR30, RZ ;  /* 0x0000001e77647c10 */ /* 0x000fe4000ff3e0ff */
[----:B------:R-:W-:Y:S02]  /*0930*/  IADD3.X R5, PT, PT, R152, UR33, RZ, P2, !PT ;  /* 0x0000002198057c10 */ /* 0x000fe400097fe4ff */
[----:B------:R-:W-:Y:S02]  /*0940*/  IADD3.X R101, PT, PT, R118, UR31, RZ, P1, !PT ;  /* 0x0000001f76657c10 */ /* 0x000fe40008ffe4ff */
[----:B------:R-:W-:-:S03]  /*0950*/  IADD3 R6, P2, PT, R158, UR32, RZ ;  /* 0x000000209e067c10 */ /* 0x000fc6000ff5e0ff */
[----:B------:R-:W2:Y:S01]  /*0960*/  LDG.E.64 R96, desc[UR44][R100.64] ;  /* 0x0000002c64607981 */ /* 0x000ea2000c1e1b00 */
[----:B------:R-:W-:Y:S02]  /*0970*/  IADD3 R92, P4, PT, R119, UR34, RZ ;  /* 0x00000022775c7c10 */ /* 0x000fe4000ff9e0ff */
[----:B------:R-:W-:Y:S01]  /*0980*/  IADD3.X R7, PT, PT, R149, UR33, RZ, P2, !PT ;  /* 0x0000002195077c10 */ /* 0x000fe200097fe4ff */
[----:B------:R0:W-:Y:S01]  /*0990*/  STG.E.64 desc[UR44][R4.64], R90 ;  /* 0x0000005a04007986 */ /* 0x0001e2000c101b2c */
[----:B------:R-:W-:Y:S02]  /*09a0*/  IADD3 R12, P2, PT, R150, UR32, RZ ;  /* 0x00000020960c7c10 */ /* 0x000fe4000ff5e0ff */
[----:B------:R-:W-:Y:S01]  /*09b0*/  IADD3.X R17, PT, PT, R118, UR35, RZ, P4, !PT ;  /* 0x0000002376117c10 */ /* 0x000fe2000a7fe4ff */
[----:B------:R1:W-:Y:S01]  /*09c0*/  STG.E.64 desc[UR44][R6.64], RZ ;  /* 0x000000ff06007986 */ /* 0x0003e2000c101b2c */
[----:B------:R-:W-:Y:S02]  /*09d0*/  IADD3.X R11, PT, PT, R154, UR33, RZ, P3, !PT ;  /* 0x000000219a0b7c10 */ /* 0x000fe40009ffe4ff */
[----:B------:R-:W-:-:S02]  /*09e0*/  IADD3.X R13, PT, PT, R153, UR33, RZ, P2, !PT ;  /* 0x00000021990d7c10 */ /* 0x000fc400097fe4ff */
[----:B0-----:R-:W-:-:S04]  /*09f0*/  IADD3 R4, P1, PT, R157, UR32, RZ ;  /* 0x000000209d047c10 */ /* 0x001fc8000ff3e0ff */
[----:B------:R-:W-:Y:S02]  /*0a00*/  IADD3.X R5, PT, PT, R155, UR33, RZ, P1, !PT ;  /* 0x000000219b057c10 */ /* 0x000fe40008ffe4ff */
[----:B------:R-:W-:-:S03]  /*0a10*/  IADD3 R98, P1, PT, R92, 0x1000000, RZ ;  /* 0x010000005c627810 */ /* 0x000fc60007f3e0ff */
[----:B------:R-:W-:Y:S02]  /*0a20*/  STG.E.64 desc[UR44][R4.64], RZ ;  /* 0x000000ff04007986 */ /* 0x000fe4000c101b2c */
[----:B------:R-:W-:Y:S02]  /*0a30*/  IMAD.X R99, RZ, RZ, R17, P1 ;  /* 0x000000ffff637224 */ /* 0x000fe400008e0611 */
[----:B------:R0:W-:Y:S04]  /*0a40*/  STG.E.64 desc[UR44][R10.64], RZ ;  /* 0x000000ff0a007986 */ /* 0x0001e8000c101b2c */
[----:B------:R3:W-:Y:S04]  /*0a50*/  STG.E.64 desc[UR44][R12.64], RZ ;  /* 0x000000ff0c007986 */ /* 0x0007e8000c101b2c */
[----:B------:R-:W3:Y:S01]  /*0a60*/  LDG.E.64 R8, desc[UR44][R98.64+-0x7be7d0] ;  /* 0x8418302c62087981 */ /* 0x000ee2000c1e1b00 */
[----:B------:R-:W-:Y:S01]  /*0a70*/  DMUL R94, R50, UR48 ;  /* 0x00000030325e7c28 */ /* 0x000fe20008000000 */
[----:B------:R-:W-:-:S02]  /*0a80*/  IADD3.X R20, PT, PT, R2, 0x28a5, RZ, P0, !PT ;  /* 0x000028a502147810 */ /* 0x000fc400007fe4ff */
[C---:B------:R-:W-:Y:S02]  /*0a90*/  IADD3.X R14, PT, PT, R2.reuse, 0x1bf0d, RZ, P0, !PT ;  /* 0x0001bf0d020e7810 */ /* 0x040fe400007fe4ff */
[C---:B------:R-:W-:Y:S02]  /*0aa0*/  IADD3.X R18, PT, PT, R2.reuse, 0xf3d9, RZ, P0, !PT ;  /* 0x0000f3d902127810 */ /* 0x040fe400007fe4ff */
[C---:B-1----:R-:W-:Y:S02]  /*0ab0*/  SHF.R.S64 R7, R3.reuse, 0x1d, R20 ;  /* 0x0000001d03077819 */ /* 0x042fe40000001014 */
[--C-:B------:R-:W-:Y:S02]  /*0ac0*/  SHF.R.S64 R144, R3, 0x1d, R14.reuse ;  /* 0x0000001d03907819 */ /* 0x100fe4000000100e */
[----:B------:R-:W-:Y:S02]  /*0ad0*/  SHF.R.S32.HI R19, RZ, 0x1d, R14 ;  /* 0x0000001dff137819 */ /* 0x000fe4000001140e */
[----:B------:R-:W-:-:S02]  /*0ae0*/  IADD3.X R16, PT, PT, R2, 0x28a41, RZ, P0, !PT ;  /* 0x00028a4102107810 */ /* 0x000fc400007fe4ff */
[----:B------:R-:W-:Y:S02]  /*0af0*/  IADD3.X R6, PT, PT, R2, 0x35575, RZ, P0, !PT ;  /* 0x0003557502067810 */ /* 0x000fe400007fe4ff */
[----:B------:R-:W-:Y:S02]  /*0b00*/  SHF.R.S64 R146, R3, 0x1d, R18 ;  /* 0x0000001d03927819 */ /* 0x000fe40000001012 */
[----:B------:R-:W-:Y:S02]  /*0b10*/  SHF.R.S32.HI R147, RZ, 0x1d, R20 ;  /* 0x0000001dff937819 */ /* 0x000fe40000011414 */
[----:B------:R-:W-:Y:S02]  /*0b20*/  IADD3 R24, P3, PT, R7, UR32, RZ ;  /* 0x0000002007187c10 */ /* 0x000fe4000ff7e0ff */
[C---:B------:R-:W-:Y:S02]  /*0b30*/  SHF.R.S64 R20, R3.reuse, 0x1d, R16 ;  /* 0x0000001d03147819 */ /* 0x040fe40000001010 */
[----:B------:R-:W-:-:S02]  /*0b40*/  SHF.R.S64 R148, R3, 0x1d, R6 ;  /* 0x0000001d03947819 */ /* 0x000fc40000001006 */
[----:B0-----:R-:W-:Y:S02]  /*0b50*/  SHF.R.S32.HI R10, RZ, 0x1d, R18 ;  /* 0x0000001dff0a7819 */ /* 0x001fe40000011412 */
[----:B------:R-:W-:Y:S02]  /*0b60*/  IADD3 R26, P2, PT, R146, UR32, RZ ;  /* 0x00000020921a7c10 */ /* 0x000fe4000ff5e0ff */
[----:B------:R-:W-:Y:S02]  /*0b70*/  IADD3 R28, P1, PT, R144, UR32, RZ ;  /* 0x00000020901c7c10 */ /* 0x000fe4000ff3e0ff */
[----:B------:R-:W-:Y:S02]  /*0b80*/  IADD3.X R25, PT, PT, R147, UR33, RZ, P3, !PT ;  /* 0x0000002193197c10 */ /* 0x000fe40009ffe4ff */
[----:B------:R-:W-:Y:S02]  /*0b90*/  SHF.R.S32.HI R16, RZ, 0x1d, R16 ;  /* 0x0000001dff107819 */ /* 0x000fe40000011410 */
[----:B------:R-:W-:-:S02]  /*0ba0*/  IADD3 R30, P3, PT, R20, UR32, RZ ;  /* 0x00000020141e7c10 */ /* 0x000fc4000ff7e0ff */
[----:B------:R-:W-:Y:S02]  /*0bb0*/  IADD3 R102, P4, PT, R148, UR32, RZ ;  /* 0x0000002094667c10 */ /* 0x000fe4000ff9e0ff */
[----:B------:R-:W-:Y:S02]  /*0bc0*/  IADD3.X R27, PT, PT, R10, UR33, RZ, P2, !PT ;  /* 0x000000210a1b7c10 */ /* 0x000fe400097fe4ff */
[----:B------:R-:W-:Y:S02]  /*0bd0*/  IADD3.X R29, PT, PT, R19, UR33, RZ, P1, !PT ;  /* 0x00000021131d7c10 */ /* 0x000fe40008ffe4ff */
[----:B------:R-:W-:Y:S01]  /*0be0*/  IADD3.X R31, PT, PT, R16, UR33, RZ, P3, !PT ;  /* 0x00000021101f7c10 */ /* 0x000fe20009ffe4ff */
[C---:B--2---:R-:W-:Y:S02]  /*0bf0*/  DMUL R112, R96.reuse, R96 ;  /* 0x0000006060707228 */ /* 0x044fe40000000000 */
[----:B------:R-:W-:-:S06]  /*0c00*/  DMUL R94, R96, R94 ;  /* 0x0000005e605e7228 */ /* 0x000fcc0000000000 */
[----:B------:R-:W-:Y:S02]  /*0c10*/  DMUL R4, R112, UR48 ;  /* 0x0000003070047c28 */ /* 0x000fe40008000000 */
[----:B------:R-:W-:-:S08]  /*0c20*/  DFMA R14, R58, R94, 1 ;  /* 0x3ff000003a0e742b */ /* 0x000fd0000000005e */
[----:B------:R-:W-:Y:S02]  /*0c30*/  DFMA R14, R50, R32, R14 ;  /* 0x00000020320e722b */ /* 0x000fe4000000000e */
[----:B---3--:R-:W-:Y:S01]  /*0c40*/  DMUL R12, R8, R4 ;  /* 0x00000004080c7228 */ /* 0x008fe20000000000 */
[----:B------:R-:W-:-:S04]  /*0c50*/  SHF.R.S32.HI R9, RZ, 0x1d, R6 ;  /* 0x0000001dff097819 */ /* 0x000fc80000011406 */
[----:B------:R-:W-:-:S03]  /*0c60*/  IADD3.X R103, PT, PT, R9, UR33, RZ, P4, !PT ;  /* 0x0000002109677c10 */ /* 0x000fc6000a7fe4ff */
[----:B------:R-:W-:-:S07]  /*0c70*/  DMUL R12, R84, R12 ;  /* 0x0000000c540c7228 */ /* 0x000fce0000000000 */
[----:B------:R0:W-:Y:S04]  /*0c80*/  STG.E.64 desc[UR44][R24.64], R12 ;  /* 0x0000000c18007986 */ /* 0x0001e8000c101b2c */
[----:B------:R1:W-:Y:S04]  /*0c90*/  STG.E.64 desc[UR44][R26.64], R14 ;  /* 0x0000000e1a007986 */ /* 0x0003e8000c101b2c */
[----:B------:R2:W-:Y:S04]  /*0ca0*/  STG.E.64 desc[UR44][R28.64], RZ ;  /* 0x000000ff1c007986 */ /* 0x0005e8000c101b2c */
[----:B------:R3:W-:Y:S04]  /*0cb0*/  STG.E.64 desc[UR44][R30.64], RZ ;  /* 0x000000ff1e007986 */ /* 0x0007e8000c101b2c */
[----:B------:R-:W-:Y:S04]  /*0cc0*/  STG.E.64 desc[UR44][R102.64], RZ ;  /* 0x000000ff66007986 */ /* 0x000fe8000c101b2c */
[----:B------:R-:W4:Y:S01]  /*0cd0*/  LDG.E.64 R22, desc[UR44][R98.64+0x83060] ;  /* 0x0830602c62167981 */ /* 0x000f22000c1e1b00 */
[----:B------:R-:W-:-:S02]  /*0ce0*/  IADD3.X R6, PT, PT, R2, 0x5149, RZ, P0, !PT ;  /* 0x0000514902067810 */ /* 0x000fc400007fe4ff */
[----:B------:R-:W-:Y:S02]  /*0cf0*/  IADD3.X R138, PT, PT, R2, 0x11c7d, RZ, P0, !PT ;  /* 0x00011c7d028a7810 */ /* 0x000fe400007fe4ff */
[--C-:B------:R-:W-:Y:S02]  /*0d00*/  SHF.R.S64 R18, R3, 0x1d, R6.reuse ;  /* 0x0000001d03127819 */ /* 0x100fe40000001006 */
[----:B------:R-:W-:Y:S02]  /*0d10*/  SHF.R.S32.HI R139, RZ, 0x1d, R6 ;  /* 0x0000001dff8b7819 */ /* 0x000fe40000011406 */
[----:B0-----:R-:W-:Y:S02]  /*0d20*/  IADD3 R12, P1, PT, R18, UR32, RZ ;  /* 0x00000020120c7c10 */ /* 0x001fe4000ff3e0ff */
[----:B------:R-:W-:Y:S02]  /*0d30*/  IADD3.X R142, PT, PT, R2, 0x1e7b1, RZ, P0, !PT ;  /* 0x0001e7b1028e7810 */ /* 0x000fe400007fe4ff */
[----:B------:R-:W-:-:S02]  /*0d40*/  IADD3.X R13, PT, PT, R139, UR33, RZ, P1, !PT ;  /* 0x000000218b0d7c10 */ /* 0x000fc40008ffe4ff */
[C---:B------:R-:W-:Y:S02]  /*0d50*/  SHF.R.S64 R8, R3.reuse, 0x1d, R138 ;  /* 0x0000001d03087819 */ /* 0x040fe4000000108a */
[C---:B-1----:R-:W-:Y:S02]  /*0d60*/  IADD3.X R14, PT, PT, R2.reuse, 0x2b2e5, RZ, P0, !PT ;  /* 0x0002b2e5020e7810 */ /* 0x042fe400007fe4ff */
[----:B------:R-:W-:Y:S02]  /*0d70*/  SHF.R.S64 R145, R3, 0x1d, R142 ;  /* 0x0000001d03917819 */ /* 0x000fe4000000108e */
[----:B------:R-:W-:Y:S02]  /*0d80*/  IADD3.X R6, PT, PT, R2, 0x37e19, RZ, P0, !PT ;  /* 0x00037e1902067810 */ /* 0x000fe400007fe4ff */
[----:B------:R-:W-:Y:S02]  /*0d90*/  SHF.R.S32.HI R138, RZ, 0x1d, R138 ;  /* 0x0000001dff8a7819 */ /* 0x000fe4000001148a */
[----:B------:R-:W-:-:S02]  /*0da0*/  IADD3 R24, P1, PT, R8, UR32, RZ ;  /* 0x0000002008187c10 */ /* 0x000fc4000ff3e0ff */
[----:B------:R-:W-:Y:S02]  /*0db0*/  SHF.R.S32.HI R142, RZ, 0x1d, R142 ;  /* 0x0000001dff8e7819 */ /* 0x000fe4000001148e */
[C---:B------:R-:W-:Y:S02]  /*0dc0*/  SHF.R.S64 R137, R3.reuse, 0x1d, R14 ;  /* 0x0000001d03897819 */ /* 0x040fe4000000100e */
[----:B------:R-:W-:Y:S02]  /*0dd0*/  SHF.R.S64 R140, R3, 0x1d, R6 ;  /* 0x0000001d038c7819 */ /* 0x000fe40000001006 */
[----:B------:R-:W-:Y:S02]  /*0de0*/  IADD3.X R25, PT, PT, R138, UR33, RZ, P1, !PT ;  /* 0x000000218a197c10 */ /* 0x000fe40008ffe4ff */
[----:B------:R-:W-:Y:S02]  /*0df0*/  SHF.R.S32.HI R141, RZ, 0x1d, R14 ;  /* 0x0000001dff8d7819 */ /* 0x000fe4000001140e */
[----:B--2---:R-:W-:-:S02]  /*0e00*/  IADD3 R28, P1, PT, R137, UR32, RZ ;  /* 0x00000020891c7c10 */ /* 0x004fc4000ff3e0ff */
[----:B------:R-:W-:Y:S02]  /*0e10*/  SHF.R.S32.HI R143, RZ, 0x1d, R6 ;  /* 0x0000001dff8f7819 */ /* 0x000fe40000011406 */
[----:B---3--:R-:W-:Y:S02]  /*0e20*/  IADD3 R30, P3, PT, R140, UR32, RZ ;  /* 0x000000208c1e7c10 */ /* 0x008fe4000ff7e0ff */
[----:B------:R-:W-:Y:S02]  /*0e30*/  IADD3.X R29, PT, PT, R141, UR33, RZ, P1, !PT ;  /* 0x000000218d1d7c10 */ /* 0x000fe40008ffe4ff */
[----:B------:R-:W-:Y:S01]  /*0e40*/  IADD3.X R31, PT, PT, R143, UR33, RZ, P3, !PT ;  /* 0x000000218f1f7c10 */ /* 0x000fe20009ffe4ff */
[----:B----4-:R-:W-:-:S08]  /*0e50*/  DMUL R22, R4, R22 ;  /* 0x0000001604167228 */ /* 0x010fd00000000000 */
[----:B------:R-:W-:-:S07]  /*0e60*/  DMUL R22, R86, R22 ;  /* 0x0000001656167228 */ /* 0x000fce0000000000 */
[----:B------:R0:W-:Y:S04]  /*0e70*/  STG.E.64 desc[UR44][R12.64], R22 ;  /* 0x000000160c007986 */ /* 0x0001e8000c101b2c */
[----:B------:R1:W-:Y:S01]  /*0e80*/  STG.E.64 desc[UR44][R24.64], RZ ;  /* 0x000000ff18007986 */ /* 0x0003e2000c101b2c */
[----:B0-----:R-:W-:Y:S01]  /*0e90*/  DFMA R12, R60, R94, 1 ;  /* 0x3ff000003c0c742b */ /* 0x001fe2000000005e */
[----:B------:R-:W-:-:S04]  /*0ea0*/  IADD3 R22, P2, PT, R145, UR32, RZ ;  /* 0x0000002091167c10 */ /* 0x000fc8000ff5e0ff */
[----:B------:R-:W-:Y:S02]  /*0eb0*/  IADD3.X R23, PT, PT, R142, UR33, RZ, P2, !PT ;  /* 0x000000218e177c10 */ /* 0x000fe400097fe4ff */
[----:B------:R-:W-:Y:S01]  /*0ec0*/  IADD3 R92, P2, PT, R92, 0x2000000, RZ ;  /* 0x020000005c5c7810 */ /* 0x000fe20007f5e0ff */
[----:B------:R-:W-:-:S04]  /*0ed0*/  DFMA R12, R50, R38, R12 ;  /* 0x00000026320c722b */ /* 0x000fc8000000000c */
[----:B------:R-:W-:-:S03]  /*0ee0*/  IMAD.X R93, RZ, RZ, R17, P2 ;  /* 0x000000ffff5d7224 */ /* 0x000fc600010e0611 */
[----:B------:R-:W-:Y:S04]  /*0ef0*/  STG.E.64 desc[UR44][R22.64], R12 ;  /* 0x0000000c16007986 */ /* 0x000fe8000c101b2c */
[----:B------:R0:W-:Y:S04]  /*0f00*/  STG.E.64 desc[UR44][R28.64], RZ ;  /* 0x000000ff1c007986 */ /* 0x0001e8000c101b2c */
[----:B------:R2:W-:Y:S04]  /*0f10*/  STG.E.64 desc[UR44][R30.64], RZ ;  /* 0x000000ff1e007986 */ /* 0x0005e8000c101b2c */
[----:B------:R-:W3:Y:S01]  /*0f20*/  LDG.E.64 R14, desc[UR44][R92.64+-0x73b770] ;  /* 0x8c48902c5c0e7981 */ /* 0x000ee2000c1e1b00 */
[C---:B------:R-:W-:Y:S01]  /*0f30*/  IADD3.X R6, PT, PT, R2.reuse, 0x79ed, RZ, P0, !PT ;  /* 0x000079ed02067810 */ /* 0x040fe200007fe4ff */
[----:B------:R-:W-:Y:S01]  /*0f40*/  DFMA R94, R56, R94, 1 ;  /* 0x3ff00000385e742b */ /* 0x000fe2000000005e */
[----:B------:R-:W-:-:S02]  /*0f50*/  IADD3.X R26, PT, PT, R2, 0x21055, RZ, P0, !PT ;  /* 0x00021055021a7810 */ /* 0x000fc400007fe4ff */
[C-C-:B------:R-:W-:Y:S02]  /*0f60*/  SHF.R.S64 R136, R3.reuse, 0x1d, R6.reuse ;  /* 0x0000001d03887819 */ /* 0x140fe40000001006 */
[----:B------:R-:W-:Y:S02]  /*0f70*/  SHF.R.S32.HI R27, RZ, 0x1d, R6 ;  /* 0x0000001dff1b7819 */ /* 0x000fe40000011406 */
[C---:B------:R-:W-:Y:S01]  /*0f80*/  IADD3.X R6, PT, PT, R2.reuse, 0x14521, RZ, P0, !PT ;  /* 0x0001452102067810 */ /* 0x040fe200007fe4ff */
[----:B------:R-:W-:Y:S01]  /*0f90*/  DFMA R94, R50, R34, R94 ;  /* 0x00000022325e722b */ /* 0x000fe2000000005e */
[C---:B-1----:R-:W-:Y:S02]  /*0fa0*/  IADD3.X R24, PT, PT, R2.reuse, 0x2db89, RZ, P0, !PT ;  /* 0x0002db8902187810 */ /* 0x042fe400007fe4ff */
[----:B0-----:R-:W-:Y:S02]  /*0fb0*/  IADD3.X R28, PT, PT, R2, 0x3a6bd, RZ, P0, !PT ;  /* 0x0003a6bd021c7810 */ /* 0x001fe400007fe4ff */
[----:B------:R-:W-:-:S02]  /*0fc0*/  SHF.R.S64 R29, R3, 0x1d, R6 ;  /* 0x0000001d031d7819 */ /* 0x000fc40000001006 */
[C---:B------:R-:W-:Y:S02]  /*0fd0*/  SHF.R.S64 R22, R3.reuse, 0x1d, R26 ;  /* 0x0000001d03167819 */ /* 0x040fe4000000101a */
[C---:B------:R-:W-:Y:S02]  /*0fe0*/  SHF.R.S64 R25, R3.reuse, 0x1d, R24 ;  /* 0x0000001d03197819 */ /* 0x040fe40000001018 */
[----:B------:R-:W-:Y:S02]  /*0ff0*/  SHF.R.S64 R23, R3, 0x1d, R28 ;  /* 0x0000001d03177819 */ /* 0x000fe4000000101c */
[----:B------:R-:W-:Y:S02]  /*1000*/  SHF.R.S32.HI R21, RZ, 0x1d, R6 ;  /* 0x0000001dff157819 */ /* 0x000fe40000011406 */
[----:B------:R-:W-:Y:S02]  /*1010*/  SHF.R.S32.HI R26, RZ, 0x1d, R26 ;  /* 0x0000001dff1a7819 */ /* 0x000fe4000001141a */
[----:B------:R-:W-:-:S02]  /*1020*/  SHF.R.S32.HI R24, RZ, 0x1d, R24 ;  /* 0x0000001dff187819 */ /* 0x000fc40000011418 */
[----:B------:R-:W-:Y:S02]  /*1030*/  IADD3 R12, P3, PT, R25, UR32, RZ ;  /* 0x00000020190c7c10 */ /* 0x000fe4000ff7e0ff */
[----:B------:R-:W-:Y:S02]  /*1040*/  SHF.R.S32.HI R28, RZ, 0x1d, R28 ;  /* 0x0000001dff1c7819 */ /* 0x000fe4000001141c */
[----:B------:R-:W-:Y:S01]  /*1050*/  IADD3.X R13, PT, PT, R24, UR33, RZ, P3, !PT ;  /* 0x00000021180d7c10 */ /* 0x000fe20009ffe4ff */
[----:B---3--:R-:W-:Y:S01]  /*1060*/  DMUL R14, R4, R14 ;  /* 0x0000000e040e7228 */ /* 0x008fe20000000000 */
[----:B------:R-:W-:-:S04]  /*1070*/  IADD3 R4, P1, PT, R136, UR32, RZ ;  /* 0x0000002088047c10 */ /* 0x000fc8000ff3e0ff */
[----:B------:R-:W-:-:S03]  /*1080*/  IADD3.X R5, PT, PT, R27, UR33, RZ, P1, !PT ;  /* 0x000000211b057c10 */ /* 0x000fc60008ffe4ff */
[----:B------:R-:W-:Y:S01]  /*1090*/  DMUL R14, R88, R14 ;  /* 0x0000000e580e7228 */ /* 0x000fe20000000000 */
[----:B--2---:R-:W-:-:S04]  /*10a0*/  IADD3 R30, P1, PT, R29, UR32, RZ ;  /* 0x000000201d1e7c10 */ /* 0x004fc8000ff3e0ff */
[----:B------:R-:W-:Y:S02]  /*10b0*/  IADD3.X R31, PT, PT, R21, UR33, RZ, P1, !PT ;  /* 0x00000021151f7c10 */ /* 0x000fe40008ffe4ff */
[----:B------:R0:W-:Y:S04]  /*10c0*/  STG.E.64 desc[UR44][R4.64], R14 ;  /* 0x0000000e04007986 */ /* 0x0001e8000c101b2c */
[----:B------:R-:W-:Y:S01]  /*10d0*/  STG.E.64 desc[UR44][R30.64], RZ ;  /* 0x000000ff1e007986 */ /* 0x000fe2000c101b2c */
[----:B0-----:R-:W-:Y:S02]  /*10e0*/  IADD3 R4, P2, PT, R22, UR32, RZ ;  /* 0x0000002016047c10 */ /* 0x001fe4000ff5e0ff */
[----:B------:R-:W-:Y:S02]  /*10f0*/  IADD3 R14, P4, PT, R23, UR32, RZ ;  /* 0x00000020170e7c10 */ /* 0x000fe4000ff9e0ff */
[----:B------:R-:W-:-:S02]  /*1100*/  IADD3.X R5, PT, PT, R26, UR33, RZ, P2, !PT ;  /* 0x000000211a057c10 */ /* 0x000fc400097fe4ff */
[----:B------:R-:W-:-:S03]  /*1110*/  IADD3.X R15, PT, PT, R28, UR33, RZ, P4, !PT ;  /* 0x000000211c0f7c10 */ /* 0x000fc6000a7fe4ff */
[----:B------:R0:W-:Y:S04]  /*1120*/  STG.E.64 desc[UR44][R4.64], RZ ;  /* 0x000000ff04007986 */ /* 0x0001e8000c101b2c */
[----:B------:R1:W-:Y:S04]  /*1130*/  STG.E.64 desc[UR44][R12.64], R94 ;  /* 0x0000005e0c007986 */ /* 0x0003e8000c101b2c */
[----:B------:R2:W-:Y:S04]  /*1140*/  STG.E.64 desc[UR44][R14.64], RZ ;  /* 0x000000ff0e007986 */ /* 0x0005e8000c101b2c */
[----:B------:R-:W3:Y:S04]  /*1150*/  LDG.E.64 R106, desc[UR44][R98.64+-0x7be7d0] ;  /* 0x8418302c626a7981 */ /* 0x000ee8000c1e1b00 */
[----:B------:R-:W4:Y:S04]  /*1160*/  LDG.E.64 R108, desc[UR44][R98.64+0x83060] ;  /* 0x0830602c626c7981 */ /* 0x000f28000c1e1b00 */
[----:B------:R-:W5:Y:S04]  /*1170*/  LDG.E.64 R104, desc[UR44][R92.64+-0x73b770] ;  /* 0x8c48902c5c687981 */ /* 0x000f68000c1e1b00 */
[----:B------:R-:W2:Y:S01]  /*1180*/  LDG.E.64 R102, desc[UR44][R92.64+0x1060c0] ;  /* 0x1060c02c5c667981 */ /* 0x000ea2000c1e1b00 */
[-C--:B0-----:R-:W-:Y:S01]  /*1190*/  DMUL R4, R96, R112.reuse ;  /* 0x0000007060047228 */ /* 0x081fe20000000000 */
[----:B------:R-:W-:Y:S01]  /*11a0*/  IADD3.X R6, PT, PT, R2, 0xa291, RZ, P0, !PT ;  /* 0x0000a29102067810 */ /* 0x000fe200007fe4ff */
[----:B-1----:R-:W-:-:S02]  /*11b0*/  DMUL R12, R80, R112 ;  /* 0x00000070500c7228 */ /* 0x002fc40000000000 */
[----:B---3--:R-:W-:Y:S02]  /*11c0*/  DMUL R106, R106, R106 ;  /* 0x0000006a6a6a7228 */ /* 0x008fe40000000000 */
[----:B----4-:R-:W-:-:S06]  /*11d0*/  DMUL R108, R108, R108 ;  /* 0x0000006c6c6c7228 */ /* 0x010fcc0000000000 */
[----:B------:R-:W-:Y:S02]  /*11e0*/  DMUL R106, R70, R106 ;  /* 0x0000006a466a7228 */ /* 0x000fe40000000000 */
[----:B-----5:R-:W-:-:S06]  /*11f0*/  DMUL R104, R104, R104 ;  /* 0x0000006868687228 */ /* 0x020fcc0000000000 */
[----:B------:R-:W-:-:S08]  /*1200*/  DFMA R30, R66, R108, R106 ;  /* 0x0000006c421e722b */ /* 0x000fd0000000006a */
[----:B--2---:R-:W-:-:S08]  /*1210*/  DFMA R14, R64, R104, R30 ;  /* 0x00000068400e722b */ /* 0x004fd0000000001e */
[----:B------:R-:W-:Y:S02]  /*1220*/  DMUL R14, R4, R14 ;  /* 0x0000000e040e7228 */ /* 0x000fe40000000000 */
[----:B------:R-:W-:-:S06]  /*1230*/  DMUL R4, R74, -2 ;  /* 0xc00000004a047828 */ /* 0x000fcc0000000000 */
[----:B------:R-:W-:Y:S01]  /*1240*/  DFMA R14, R102, R12, R14 ;  /* 0x0000000c660e722b */ /* 0x000fe2000000000e */
[--C-:B------:R-:W-:Y:S02]  /*1250*/  SHF.R.S64 R13, R3, 0x1d, R6.reuse ;  /* 0x0000001d030d7819 */ /* 0x100fe40000001006 */
[----:B------:R-:W-:Y:S02]  /*1260*/  SHF.R.S32.HI R12, RZ, 0x1d, R6 ;  /* 0x0000001dff0c7819 */ /* 0x000fe40000011406 */
[----:B------:R-:W-:-:S03]  /*1270*/  IADD3 R94, P1, PT, R13, UR32, RZ ;  /* 0x000000200d5e7c10 */ /* 0x000fc6000ff3e0ff */
[----:B------:R-:W-:Y:S01]  /*1280*/  DMUL R102, R14, R4 ;  /* 0x000000040e667228 */ /* 0x000fe20000000000 */
[----:B------:R-:W-:-:S06]  /*1290*/  IADD3.X R95, PT, PT, R12, UR33, RZ, P1, !PT ;  /* 0x000000210c5f7c10 */ /* 0x000fcc0008ffe4ff */
[----:B------:R0:W-:Y:S04]  /*12a0*/  STG.E.64 desc[UR44][R94.64], R102 ;  /* 0x000000665e007986 */ /* 0x0001e8000c101b2c */
[----:B------:R-:W2:Y:S01]  /*12b0*/  LDG.E.64 R30, desc[UR44][R98.64+-0x7be7d0] ;  /* 0x8418302c621e7981 */ /* 0x000ea2000c1e1b00 */
[----:B------:R-:W-:Y:S01]  /*12c0*/  DMUL R4, R50, R70 ;  /* 0x0000004632047228 */ /* 0x000fe20000000000 */
[----:B------:R-:W-:-:S04]  /*12d0*/  IADD3.X R6, PT, PT, R2, 0x16dc5, RZ, P0, !PT ;  /* 0x00016dc502067810 */ /* 0x000fc800007fe4ff */
[--C-:B------:R-:W-:Y:S02]  /*12e0*/  SHF.R.S64 R15, R3, 0x1d, R6.reuse ;  /* 0x0000001d030f7819 */ /* 0x100fe40000001006 */
[----:B------:R-:W-:Y:S01]  /*12f0*/  SHF.R.S32.HI R11, RZ, 0x1d, R6 ;  /* 0x0000001dff0b7819 */ /* 0x000fe20000011406 */
[----:B------:R-:W-:Y:S01]  /*1300*/  DMUL R4, R112, R4 ;  /* 0x0000000470047228 */ /* 0x000fe20000000000 */
[----:B------:R-:W-:-:S04]  /*1310*/  IADD3 R104, P1, PT, R15, UR32, RZ ;  /* 0x000000200f687c10 */ /* 0x000fc8000ff3e0ff */
[----:B------:R-:W-:-:S03]  /*1320*/  IADD3.X R105, PT, PT, R11, UR33, RZ, P1, !PT ;  /* 0x000000210b697c10 */ /* 0x000fc60008ffe4ff */
[----:B--2---:R-:W-:-:S07]  /*1330*/  DMUL R106, R30, R4 ;  /* 0x000000041e6a7228 */ /* 0x004fce0000000000 */
[----:B------:R1:W-:Y:S04]  /*1340*/  STG.E.64 desc[UR44][R104.64], R106 ;  /* 0x0000006a68007986 */ /* 0x0003e8000c101b2c */
[----:B------:R-:W2:Y:S01]  /*1350*/  LDG.E.64 R30, desc[UR44][R98.64+0x83060] ;  /* 0x0830602c621e7981 */ /* 0x000ea2000c1e1b00 */
[----:B------:R-:W-:Y:S01]  /*1360*/  DMUL R4, R50, R66 ;  /* 0x0000004232047228 */ /* 0x000fe20000000000 */
[----:B------:R-:W-:-:S04]  /*1370*/  IADD3.X R6, PT, PT, R2, 0x238f9, RZ, P0, !PT ;  /* 0x000238f902067810 */ /* 0x000fc800007fe4ff */
[--C-:B------:R-:W-:Y:S02]  /*1380*/  SHF.R.S64 R14, R3, 0x1d, R6.reuse ;  /* 0x0000001d030e7819 */ /* 0x100fe40000001006 */
[----:B------:R-:W-:Y:S01]  /*1390*/  SHF.R.S32.HI R17, RZ, 0x1d, R6 ;  /* 0x0000001dff117819 */ /* 0x000fe20000011406 */
[----:B------:R-:W-:Y:S01]  /*13a0*/  DMUL R4, R112, R4 ;  /* 0x0000000470047228 */ /* 0x000fe20000000000 */
[----:B0-----:R-:W-:-:S04]  /*13b0*/  IADD3 R94, P1, PT, R14, UR32, RZ ;  /* 0x000000200e5e7c10 */ /* 0x001fc8000ff3e0ff */
[----:B------:R-:W-:-:S03]  /*13c0*/  IADD3.X R95, PT, PT, R17, UR33, RZ, P1, !PT ;  /* 0x00000021115f7c10 */ /* 0x000fc60008ffe4ff */
[----:B--2---:R-:W-:-:S07]  /*13d0*/  DMUL R102, R30, R4 ;  /* 0x000000041e667228 */ /* 0x004fce0000000000 */
[----:B------:R0:W-:Y:S04]  /*13e0*/  STG.E.64 desc[UR44][R94.64], R102 ;  /* 0x000000665e007986 */ /* 0x0001e8000c101b2c */
[----:B------:R-:W2:Y:S01]  /*13f0*/  LDG.E.64 R30, desc[UR44][R92.64+-0x73b770] ;  /* 0x8c48902c5c1e7981 */ /* 0x000ea2000c1e1b00 */
[----:B------:R-:W-:Y:S01]  /*1400*/  DMUL R4, R50, R64 ;  /* 0x0000004032047228 */ /* 0x000fe20000000000 */
[C---:B-1----:R-:W-:Y:S01]  /*1410*/  IADD3.X R104, PT, PT, R2.reuse, 0x3042d, RZ, P0, !PT ;  /* 0x0003042d02687810 */ /* 0x042fe200007fe4ff */
[----:B------:R-:W-:Y:S01]  /*1420*/  DFMA R96, R82, R96, 1 ;  /* 0x3ff000005260742b */ /* 0x000fe20000000060 */
[----:B------:R-:W-:Y:S02]  /*1430*/  IADD3.X R6, PT, PT, R2, 0x3cf61, RZ, P0, !PT ;  /* 0x0003cf6102067810 */ /* 0x000fe400007fe4ff */
[----:B------:R-:W-:-:S03]  /*1440*/  IADD3 R114, P2, PT, R151, UR36, RZ ;  /* 0x0000002497727c10 */ /* 0x000fc6000ff5e0ff */
[----:B------:R-:W-:Y:S01]  /*1450*/  DMUL R112, R112, R4 ;  /* 0x0000000470707228 */ /* 0x000fe20000000000 */
[C-C-:B------:R-:W-:Y:S01]  /*1460*/  SHF.R.S64 R5, R3.reuse, 0x1d, R104.reuse ;  /* 0x0000001d03057819 */ /* 0x140fe20000001068 */
[----:B------:R-:W-:Y:S01]  /*1470*/  DFMA R96, R50, R36, R96 ;  /* 0x000000243260722b */ /* 0x000fe20000000060 */
[----:B------:R-:W-:Y:S01]  /*1480*/  SHF.R.S32.HI R4, RZ, 0x1d, R104 ;  /* 0x0000001dff047819 */ /* 0x000fe20000011468 */
[----:B------:R-:W-:Y:S01]  /*1490*/  DMUL R104, R48, -UR50 ;  /* 0x8000003230687c28 */ /* 0x000fe20008000000 */
[--C-:B------:R-:W-:Y:S02]  /*14a0*/  SHF.R.S64 R3, R3, 0x1d, R6.reuse ;  /* 0x0000001d03037819 */ /* 0x100fe40000001006 */
[----:B------:R-:W-:Y:S02]  /*14b0*/  IADD3 R108, P0, PT, R5, UR32, RZ ;  /* 0x00000020056c7c10 */ /* 0x000fe4000ff1e0ff */
[----:B------:R-:W-:Y:S02]  /*14c0*/  SHF.R.S32.HI R6, RZ, 0x1d, R6 ;  /* 0x0000001dff067819 */ /* 0x000fe40000011406 */
[----:B0-----:R-:W-:-:S02]  /*14d0*/  IADD3 R94, P1, PT, R3, UR32, RZ ;  /* 0x00000020035e7c10 */ /* 0x001fc4000ff3e0ff */
[----:B------:R-:W-:Y:S02]  /*14e0*/  IADD3.X R109, PT, PT, R4, UR33, RZ, P0, !PT ;  /* 0x00000021046d7c10 */ /* 0x000fe400087fe4ff */
[----:B------:R-:W-:Y:S02]  /*14f0*/  IADD3 R102, P0, PT, R156, UR36, RZ ;  /* 0x000000249c667c10 */ /* 0x000fe4000ff1e0ff */
[----:B------:R-:W-:Y:S02]  /*1500*/  IADD3.X R95, PT, PT, R6, UR33, RZ, P1, !PT ;  /* 0x00000021065f7c10 */ /* 0x000fe40008ffe4ff */
[----:B------:R-:W-:Y:S02]  /*1510*/  IADD3 R106, P1, PT, R158, UR36, RZ ;  /* 0x000000249e6a7c10 */ /* 0x000fe4000ff3e0ff */
[----:B------:R-:W-:Y:S02]  /*1520*/  IADD3.X R103, PT, PT, R152, UR37, RZ, P0, !PT ;  /* 0x0000002598677c10 */ /* 0x000fe400087fe4ff */
[----:B------:R-:W-:-:S02]  /*1530*/  IADD3 R116, P0, PT, R157, UR36, RZ ;  /* 0x000000249d747c10 */ /* 0x000fc4000ff1e0ff */
[----:B------:R-:W-:Y:S02]  /*1540*/  IADD3.X R107, PT, PT, R149, UR37, RZ, P1, !PT ;  /* 0x00000025956b7c10 */ /* 0x000fe40008ffe4ff */
[----:B------:R-:W-:Y:S02]  /*1550*/  IADD3.X R117, PT, PT, R155, UR37, RZ, P0, !PT ;  /* 0x000000259b757c10 */ /* 0x000fe400087fe4ff */
[----:B------:R-:W-:Y:S01]  /*1560*/  IADD3.X R115, PT, PT, R154, UR37, RZ, P2, !PT ;  /* 0x000000259a737c10 */ /* 0x000fe200097fe4ff */
[----:B--2---:R-:W-:Y:S01]  /*1570*/  DMUL R112, R30, R112 ;  /* 0x000000701e707228 */ /* 0x004fe20000000000 */
[----:B------:R-:W-:-:S06]  /*1580*/  IADD3 R30, P3, PT, R150, UR36, RZ ;  /* 0x00000024961e7c10 */ /* 0x000fcc000ff7e0ff */
[----:B------:R-:W-:Y:S01]  /*1590*/  STG.E.64 desc[UR44][R108.64], R112 ;  /* 0x000000706c007986 */ /* 0x000fe2000c101b2c */
[----:B------:R-:W-:-:S03]  /*15a0*/  IADD3.X R31, PT, PT, R153, UR37, RZ, P3, !PT ;  /* 0x00000025991f7c10 */ /* 0x000fc60009ffe4ff */
[----:B------:R0:W-:Y:S04]  /*15b0*/  STG.E.64 desc[UR44][R94.64], R96 ;  /* 0x000000605e007986 */ /* 0x0001e8000c101b2c */
[----:B------:R-:W2:Y:S04]  /*15c0*/  LDG.E.64 R110, desc[UR44][R100.64+0x8] ;  /* 0x0000082c646e7981 */ /* 0x000ea8000c1e1b00 */
[----:B------:R1:W-:Y:S04]  /*15d0*/  STG.E.64 desc[UR44][R102.64], R104 ;  /* 0x0000006866007986 */ /* 0x0003e8000c101b2c */
[----:B------:R3:W-:Y:S01]  /*15e0*/  STG.E.64 desc[UR44][R106.64], R40 ;  /* 0x000000286a007986 */ /* 0x0007e2000c101b2c */
[----:B0-----:R-:W-:-:S03]  /*15f0*/  IADD3 R96, P0, PT, R119, UR38, RZ ;  /* 0x0000002677607c10 */ /* 0x001fc6000ff1e0ff */
[----:B------:R-:W-:Y:S04]  /*1600*/  STG.E.64 desc[UR44][R116.64], RZ ;  /* 0x000000ff74007986 */ /* 0x000fe8000c101b2c */
[----:B------:R0:W-:Y:S04]  /*1610*/  STG.E.64 desc[UR44][R114.64], RZ ;  /* 0x000000ff72007986 */ /* 0x0001e8000c101b2c */
[----:B------:R4:W-:Y:S01]  /*1620*/  STG.E.64 desc[UR44][R30.64], RZ ;  /* 0x000000ff1e007986 */ /* 0x0009e2000c101b2c */
[----:B------:R-:W-:-:S03]  /*1630*/  IADD3.X R97, PT, PT, R118, UR39, RZ, P0, !PT ;  /* 0x0000002776617c10 */ /* 0x000fc600087fe4ff */
[----:B------:R-:W5:Y:S04]  /*1640*/  LDG.E.64 R94, desc[UR44][R98.64+-0x7be7c8] ;  /* 0x8418382c625e7981 */ /* 0x000f68000c1e1b00 */
[----:B-1----:R-:W4:Y:S01]  /*1650*/  LDG.E.64 R104, desc[UR44][R96.64+0x8] ;  /* 0x0000082c60687981 */ /* 0x002f22000c1e1b00 */
[----:B------:R-:W-:Y:S01]  /*1660*/  UMOV UR6, 0x9999999a ;  /* 0x9999999a00067882 */ /* 0x000fe20000000000 */
[----:B------:R-:W-:Y:S01]  /*1670*/  UMOV UR7, 0x3fd99999 ;  /* 0x3fd9999900077882 */ /* 0x000fe20000000000 */
[----:B------:R-:W-:Y:S01]  /*1680*/  UMOV UR60, 0x9999999a ;  /* 0x9999999a003c7882 */ /* 0x000fe20000000000 */
[----:B------:R-:W-:Y:S01]  /*1690*/  UMOV UR61, 0x3ff99999 ;  /* 0x3ff99999003d7882 */ /* 0x000fe20000000000 */
[-C--:B--2---:R-:W-:Y:S02]  /*16a0*/  DMUL R112, R110, R110.reuse ;  /* 0x0000006e6e707228 */ /* 0x084fe40000000000 */
[----:B---3--:R-:W-:-:S06]  /*16b0*/  DMUL R106, R52, -R110 ;  /* 0x8000006e346a7228 */ /* 0x008fcc0000000000 */
[----:B------:R-:W-:Y:S02]  /*16c0*/  DMUL R108, R52, R112 ;  /* 0x00000070346c7228 */ /* 0x000fe40000000000 */
[----:B------:R-:W-:Y:S02]  /*16d0*/  DMUL R106, R48, R106 ;  /* 0x0000006a306a7228 */ /* 0x000fe40000000000 */
[----:B-----5:R-:W-:-:S04]  /*16e0*/  DMUL R102, R110, R94 ;  /* 0x0000005e6e667228 */ /* 0x020fc80000000000 */
[----:B------:R-:W-:Y:S02]  /*16f0*/  DMUL R108, R94, R108 ;  /* 0x0000006c5e6c7228 */ /* 0x000fe40000000000 */
[----:B----4-:R-:W-:Y:S02]  /*1700*/  DMUL R104, R104, UR6 ;  /* 0x0000000668687c28 */ /* 0x010fe40008000000 */
[C---:B0-----:R-:W-:Y:S02]  /*1710*/  DMUL R114, R102.reuse, -R102 ;  /* 0x8000006666727228 */ /* 0x041fe40000000000 */
[----:B------:R-:W-:Y:S02]  /*1720*/  DMUL R30, R102, UR60 ;  /* 0x0000003c661e7c28 */ /* 0x000fe40008000000 */
[----:B------:R-:W-:-:S04]  /*1730*/  DMUL R108, R48, R108 ;  /* 0x0000006c306c7228 */ /* 0x000fc80000000000 */
[----:B------:R-:W-:Y:S02]  /*1740*/  DFMA R114, R110, R104, R114 ;  /* 0x000000686e72722b */ /* 0x000fe40000000072 */
[C---:B------:R-:W-:Y:S01]  /*1750*/  DFMA R106, R40.reuse, R30, R106 ;  /* 0x0000001e286a722b */ /* 0x040fe2000000006a */
[----:B------:R-:W-:Y:S02]  /*1760*/  IADD3 R104, P0, PT, R7, UR36, RZ ;  /* 0x0000002407687c10 */ /* 0x000fe4000ff1e0ff */
[----:B------:R-:W-:Y:S02]  /*1770*/  IADD3 R30, P1, PT, R146, UR36, RZ ;  /* 0x00000024921e7c10 */ /* 0x000fe4000ff3e0ff */
[----:B------:R-:W-:Y:S01]  /*1780*/  IADD3.X R105, PT, PT, R147, UR37, RZ, P0, !PT ;  /* 0x0000002593697c10 */ /* 0x000fe200087fe4ff */
[----:B------:R-:W-:Y:S01]  /*1790*/  DFMA R116, R40, R114, R108 ;  /* 0x000000722874722b */ /* 0x000fe2000000006c */
[----:B------:R-:W-:Y:S01]  /*17a0*/  IADD3.X R31, PT, PT, R10, UR37, RZ, P1, !PT ;  /* 0x000000250a1f7c10 */ /* 0x000fe20008ffe4ff */
[----:B------:R-:W-:-:S05]  /*17b0*/  DFMA R122, -R48, UR16, R106 ;  /* 0x00000010307a7c2b */ /* 0x000fca000800016a */
[----:B------:R-:W-:Y:S04]  /*17c0*/  STG.E.64 desc[UR44][R104.64], R116 ;  /* 0x0000007468007986 */ /* 0x000fe8000c101b2c */
[----:B------:R0:W-:Y:S04]  /*17d0*/  STG.E.64 desc[UR44][R30.64], R122 ;  /* 0x0000007a1e007986 */ /* 0x0001e8000c101b2c */
[----:B------:R-:W2:Y:S01]  /*17e0*/  LDG.E.64 R108, desc[UR44][R98.64+0x83068] ;  /* 0x0830682c626c7981 */ /* 0x000ea2000c1e1b00 */
[----:B------:R-:W-:Y:S01]  /*17f0*/  UMOV UR62, 0x9999999a ;  /* 0x9999999a003e7882 */ /* 0x000fe20000000000 */
[----:B------:R-:W-:Y:S01]  /*1800*/  UMOV UR63, 0x3fd99999 ;  /* 0x3fd99999003f7882 */ /* 0x000fe20000000000 */
[----:B------:R-:W-:-:S04]  /*1810*/  IADD3 R118, P0, PT, R144, UR36, RZ ;  /* 0x0000002490767c10 */ /* 0x000fc8000ff1e0ff */
[----:B------:R-:W-:Y:S01]  /*1820*/  IADD3.X R119, PT, PT, R19, UR37, RZ, P0, !PT ;  /* 0x0000002513777c10 */ /* 0x000fe200087fe4ff */
[----:B--2---:R-:W-:-:S08]  /*1830*/  DMUL R120, R110, R108 ;  /* 0x0000006c6e787228 */ /* 0x004fd00000000000 */
[----:B------:R-:W-:-:S08]  /*1840*/  DMUL R124, R120, -UR62 ;  /* 0x8000003e787c7c28 */ /* 0x000fd00008000000 */
[----:B------:R-:W-:-:S07]  /*1850*/  DMUL R124, R40, R124 ;  /* 0x0000007c287c7228 */ /* 0x000fce0000000000 */
[----:B------:R1:W-:Y:S04]  /*1860*/  STG.E.64 desc[UR44][R118.64], R124 ;  /* 0x0000007c76007986 */ /* 0x0003e8000c101b2c */
[----:B------:R-:W2:Y:S01]  /*1870*/  LDG.E.64 R114, desc[UR44][R92.64+-0x73b768] ;  /* 0x8c48982c5c727981 */ /* 0x000ea2000c1e1b00 */
[----:B------:R-:W-:Y:S01]  /*1880*/  DMUL R106, R94, R108 ;  /* 0x0000006c5e6a7228 */ /* 0x000fe20000000000 */
[----:B------:R-:W-:Y:S01]  /*1890*/  IADD3 R132, P0, PT, R20, UR36, RZ ;  /* 0x0000002414847c10 */ /* 0x000fe2000ff1e0ff */
[----:B------:R-:W-:Y:S02]  /*18a0*/  DMUL R126, R112, UR48 ;  /* 0x00000030707e7c28 */ /* 0x000fe40008000000 */
[----:B------:R-:W-:Y:S01]  /*18b0*/  DMUL R134, R110, -UR48 ;  /* 0x800000306e867c28 */ /* 0x000fe20008000000 */
[----:B------:R-:W-:Y:S01]  /*18c0*/  IADD3.X R133, PT, PT, R16, UR37, RZ, P0, !PT ;  /* 0x0000002510857c10 */ /* 0x000fe200087fe4ff */
[----:B------:R-:W-:-:S02]  /*18d0*/  DMUL R164, R40, R120 ;  /* 0x0000007828a47228 */ /* 0x000fc40000000000 */
[----:B0-----:R-:W-:Y:S01]  /*18e0*/  DMUL R30, R112, -R106 ;  /* 0x8000006a701e7228 */ /* 0x001fe20000000000 */
[----:B-1----:R-:W-:Y:S01]  /*18f0*/  IADD3 R118, P1, PT, R148, UR36, RZ ;  /* 0x0000002494767c10 */ /* 0x002fe2000ff3e0ff */
[----:B------:R-:W-:Y:S01]  /*1900*/  DMUL R122, R108, R126 ;  /* 0x0000007e6c7a7228 */ /* 0x000fe20000000000 */
[----:B------:R-:W-:Y:S01]  /*1910*/  IADD3 R120, P2, PT, R140, UR36, RZ ;  /* 0x000000248c787c10 */ /* 0x000fe2000ff5e0ff */
[----:B------:R-:W-:Y:S01]  /*1920*/  DMUL R134, R48, R134 ;  /* 0x0000008630867228 */ /* 0x000fe20000000000 */
[----:B------:R-:W-:Y:S01]  /*1930*/  IADD3.X R119, PT, PT, R9, UR37, RZ, P1, !PT ;  /* 0x0000002509777c10 */ /* 0x000fe20008ffe4ff */
[C---:B------:R-:W-:Y:S01]  /*1940*/  DMUL R124, R40.reuse, UR6 ;  /* 0x00000006287c7c28 */ /* 0x040fe20008000000 */
[----:B------:R-:W-:Y:S01]  /*1950*/  IADD3 R160, P1, PT, R145, UR36, RZ ;  /* 0x0000002491a07c10 */ /* 0x000fe2000ff3e0ff */
[C---:B------:R-:W-:Y:S01]  /*1960*/  DMUL R30, R40.reuse, R30 ;  /* 0x0000001e281e7228 */ /* 0x040fe20000000000 */
[----:B------:R-:W-:Y:S02]  /*1970*/  IADD3.X R121, PT, PT, R143, UR37, RZ, P2, !PT ;  /* 0x000000258f797c10 */ /* 0x000fe400097fe4ff */
[----:B------:R-:W-:Y:S01]  /*1980*/  IADD3.X R161, PT, PT, R142, UR37, RZ, P1, !PT ;  /* 0x000000258ea17c10 */ /* 0x000fe20008ffe4ff */
[----:B------:R-:W-:-:S04]  /*1990*/  DFMA R134, R40, R102, R134 ;  /* 0x000000662886722b */ /* 0x000fc80000000086 */
[----:B------:R-:W-:Y:S01]  /*19a0*/  DFMA R122, R48, R122, R30 ;  /* 0x0000007a307a722b */ /* 0x000fe2000000001e */
[----:B------:R-:W-:-:S04]  /*19b0*/  IADD3 R30, P0, PT, R18, UR36, RZ ;  /* 0x00000024121e7c10 */ /* 0x000fc8000ff1e0ff */
[----:B------:R-:W-:Y:S01]  /*19c0*/  IADD3.X R31, PT, PT, R139, UR37, RZ, P0, !PT ;  /* 0x000000258b1f7c10 */ /* 0x000fe200087fe4ff */
[-C--:B--2---:R-:W-:Y:S02]  /*19d0*/  DMUL R104, R94, R114.reuse ;  /* 0x000000725e687228 */ /* 0x084fe40000000000 */
[----:B------:R-:W-:Y:S02]  /*19e0*/  DMUL R116, R110, R114 ;  /* 0x000000726e747228 */ /* 0x000fe40000000000 */
[----:B------:R-:W-:-:S04]  /*19f0*/  DMUL R126, R114, R126 ;  /* 0x0000007e727e7228 */ /* 0x000fc80000000000 */
[----:B------:R-:W-:Y:S02]  /*1a00*/  DMUL R128, R112, -R104 ;  /* 0x8000006870807228 */ /* 0x000fe40000000000 */
[----:B------:R-:W-:-:S06]  /*1a10*/  DMUL R130, R116, -UR62 ;  /* 0x8000003e74827c28 */ /* 0x000fcc0008000000 */
[C---:B------:R-:W-:Y:S02]  /*1a20*/  DMUL R128, R40.reuse, R128 ;  /* 0x0000008028807228 */ /* 0x040fe40000000000 */
[----:B------:R-:W-:-:S06]  /*1a30*/  DMUL R130, R40, R130 ;  /* 0x0000008228827228 */ /* 0x000fcc0000000000 */
[----:B------:R-:W-:Y:S01]  /*1a40*/  DFMA R126, R48, R126, R128 ;  /* 0x0000007e307e722b */ /* 0x000fe20000000080 */
[----:B------:R0:W-:Y:S01]  /*1a50*/  STG.E.64 desc[UR44][R132.64], R130 ;  /* 0x0000008284007986 */ /* 0x0001e2000c101b2c */
[----:B------:R-:W-:-:S03]  /*1a60*/  IADD3 R128, P0, PT, R8, UR36, RZ ;  /* 0x0000002408807c10 */ /* 0x000fc6000ff1e0ff */
[----:B------:R1:W-:Y:S01]  /*1a70*/  STG.E.64 desc[UR44][R118.64], R124 ;  /* 0x0000007c76007986 */ /* 0x0003e2000c101b2c */
[----:B------:R-:W-:Y:S02]  /*1a80*/  IADD3.X R129, PT, PT, R138, UR37, RZ, P0, !PT ;  /* 0x000000258a817c10 */ /* 0x000fe400087fe4ff */
[----:B------:R-:W-:Y:S01]  /*1a90*/  IADD3 R162, P0, PT, R137, UR36, RZ ;  /* 0x0000002489a27c10 */ /* 0x000fe2000ff1e0ff */
[----:B------:R2:W-:Y:S03]  /*1aa0*/  STG.E.64 desc[UR44][R30.64], R122 ;  /* 0x0000007a1e007986 */ /* 0x0005e6000c101b2c */
[----:B------:R-:W-:Y:S01]  /*1ab0*/  IADD3.X R163, PT, PT, R141, UR37, RZ, P0, !PT ;  /* 0x000000258da37c10 */ /* 0x000fe200087fe4ff */
[----:B------:R3:W-:Y:S01]  /*1ac0*/  STG.E.64 desc[UR44][R128.64], R164 ;  /* 0x000000a480007986 */ /* 0x0007e2000c101b2c */
[C-C-:B0-----:R-:W-:Y:S02]  /*1ad0*/  DFMA R130, -R48.reuse, UR10, R134.reuse ;  /* 0x0000000a30827c2b */ /* 0x141fe40008000186 */
[----:B------:R-:W-:Y:S01]  /*1ae0*/  DFMA R134, -R48, R62, R134 ;  /* 0x0000003e3086722b */ /* 0x000fe20000000186 */
[----:B-1----:R-:W-:-:S02]  /*1af0*/  IADD3 R118, P0, PT, R136, UR36, RZ ;  /* 0x0000002488767c10 */ /* 0x002fc4000ff1e0ff */
[----:B------:R-:W-:Y:S02]  /*1b00*/  IADD3 R124, P3, PT, R23, UR36, RZ ;  /* 0x00000024177c7c10 */ /* 0x000fe4000ff7e0ff */
[----:B------:R-:W-:Y:S01]  /*1b10*/  STG.E.64 desc[UR44][R160.64], R130 ;  /* 0x00000082a0007986 */ /* 0x000fe2000c101b2c */
[----:B------:R-:W-:Y:S02]  /*1b20*/  IADD3.X R119, PT, PT, R27, UR37, RZ, P0, !PT ;  /* 0x000000251b777c10 */ /* 0x000fe400087fe4ff */
[----:B--2---:R-:W-:Y:S01]  /*1b30*/  IADD3 R122, P0, PT, R29, UR36, RZ ;  /* 0x000000241d7a7c10 */ /* 0x004fe2000ff1e0ff */
[----:B------:R-:W-:Y:S01]  /*1b40*/  STG.E.64 desc[UR44][R162.64], RZ ;  /* 0x000000ffa2007986 */ /* 0x000fe2000c101b2c */
[----:B------:R-:W-:Y:S01]  /*1b50*/  IADD3 R30, P1, PT, R22, UR36, RZ ;  /* 0x00000024161e7c10 */ /* 0x000fe2000ff3e0ff */
[----:B---3--:R-:W-:Y:S01]  /*1b60*/  DMUL R164, R40, R116 ;  /* 0x0000007428a47228 */ /* 0x008fe20000000000 */
[----:B------:R-:W-:Y:S01]  /*1b70*/  IADD3 R128, P2, PT, R25, UR36, RZ ;  /* 0x0000002419807c10 */ /* 0x000fe2000ff5e0ff */
[----:B------:R-:W-:Y:S01]  /*1b80*/  STG.E.64 desc[UR44][R120.64], RZ ;  /* 0x000000ff78007986 */ /* 0x000fe2000c101b2c */
[----:B------:R-:W-:-:S02]  /*1b90*/  IADD3.X R123, PT, PT, R21, UR37, RZ, P0, !PT ;  /* 0x00000025157b7c10 */ /* 0x000fc400087fe4ff */
[----:B------:R-:W-:Y:S01]  /*1ba0*/  IADD3.X R31, PT, PT, R26, UR37, RZ, P1, !PT ;  /* 0x000000251a1f7c10 */ /* 0x000fe20008ffe4ff */
[----:B------:R0:W-:Y:S01]  /*1bb0*/  STG.E.64 desc[UR44][R118.64], R126 ;  /* 0x0000007e76007986 */ /* 0x0001e2000c101b2c */
[----:B------:R-:W-:Y:S02]  /*1bc0*/  IADD3.X R129, PT, PT, R24, UR37, RZ, P2, !PT ;  /* 0x0000002518817c10 */ /* 0x000fe400097fe4ff */
[----:B------:R-:W-:Y:S01]  /*1bd0*/  IADD3.X R125, PT, PT, R28, UR37, RZ, P3, !PT ;  /* 0x000000251c7d7c10 */ /* 0x000fe20009ffe4ff */
[----:B------:R-:W-:Y:S04]  /*1be0*/  STG.E.64 desc[UR44][R122.64], R164 ;  /* 0x000000a47a007986 */ /* 0x000fe8000c101b2c */
[----:B------:R1:W-:Y:S04]  /*1bf0*/  STG.E.64 desc[UR44][R30.64], RZ ;  /* 0x000000ff1e007986 */ /* 0x0003e8000c101b2c */
[----:B------:R2:W-:Y:S04]  /*1c00*/  STG.E.64 desc[UR44][R128.64], R134 ;  /* 0x0000008680007986 */ /* 0x0005e8000c101b2c */
[----:B------:R3:W-:Y:S04]  /*1c10*/  STG.E.64 desc[UR44][R124.64], RZ ;  /* 0x000000ff7c007986 */ /* 0x0007e8000c101b2c */
[----:B0-----:R-:W4:Y:S04]  /*1c20*/  LDG.E.64 R126, desc[UR44][R92.64+0x1060c8] ;  /* 0x1060c82c5c7e7981 */ /* 0x001f28000c1e1b00 */
[----:B------:R-:W5:Y:S01]  /*1c30*/  LDG.E.64 R130, desc[UR44][R96.64+0x8] ;  /* 0x0000082c60827981 */ /* 0x000f62000c1e1b00 */
[----:B------:R-:W-:Y:S01]  /*1c40*/  DMUL R132, R110, R112 ;  /* 0x000000706e847228 */ /* 0x000fe20000000000 */
[----:B------:R-:W-:Y:S01]  /*1c50*/  UMOV UR64, 0x66666666 ;  /* 0x6666666600407882 */ /* 0x000fe20000000000 */
[----:B------:R-:W-:Y:S01]  /*1c60*/  DMUL R116, R108, -R108 ;  /* 0x8000006c6c747228 */ /* 0x000fe20000000000 */
[----:B------:R-:W-:Y:S01]  /*1c70*/  UMOV UR65, 0x3ff66666 ;  /* 0x3ff6666600417882 */ /* 0x000fe20000000000 */
[----:B------:R-:W-:Y:S01]  /*1c80*/  DMUL R120, R94, R94 ;  /* 0x0000005e5e787228 */ /* 0x000fe20000000000 */
[----:B------:R-:W-:Y:S01]  /*1c90*/  UMOV UR66, 0x9999999a ;  /* 0x9999999a00427882 */ /* 0x000fe20000000000 */
[----:B-1----:R-:W-:Y:S01]  /*1ca0*/  DMUL R30, R114, R114 ;  /* 0x00000072721e7228 */ /* 0x002fe20000000000 */
[----:B------:R-:W-:Y:S01]  /*1cb0*/  UMOV UR67, 0x3fe99999 ;  /* 0x3fe9999900437882 */ /* 0x000fe20000000000 */
[----:B------:R-:W-:-:S02]  /*1cc0*/  DMUL R118, R44, R132 ;  /* 0x000000842c767228 */ /* 0x000fc40000000000 */
[----:B------:R-:W-:-:S06]  /*1cd0*/  DMUL R132, R54, R132 ;  /* 0x0000008436847228 */ /* 0x000fcc0000000000 */
[----:B------:R-:W-:-:S08]  /*1ce0*/  DMUL R116, R118, R116 ;  /* 0x0000007476747228 */ /* 0x000fd00000000000 */
[----:B------:R-:W-:-:S08]  /*1cf0*/  DFMA R116, R120, R132, R116 ;  /* 0x000000847874722b */ /* 0x000fd00000000074 */
[----:B------:R-:W-:Y:S02]  /*1d00*/  DFMA R116, -R118, R30, R116 ;  /* 0x0000001e7674722b */ /* 0x000fe40000000174 */
[----:B------:R-:W-:Y:S02]  /*1d10*/  DMUL R30, R112, -R68 ;  /* 0x80000044701e7228 */ /* 0x000fe40000000000 */
[----:B----4-:R-:W-:-:S06]  /*1d20*/  DMUL R118, R126, -UR64 ;  /* 0x800000407e767c28 */ /* 0x010fcc0008000000 */
[----:B------:R-:W-:Y:S02]  /*1d30*/  DFMA R30, R126, R30, R116 ;  /* 0x0000001e7e1e722b */ /* 0x000fe40000000074 */
[----:B------:R-:W-:Y:S01]  /*1d40*/  DMUL R116, R112, R94 ;  /* 0x0000005e70747228 */ /* 0x000fe20000000000 */
[----:B------:R-:W-:Y:S01]  /*1d50*/  IADD3 R126, P0, PT, R13, UR36, RZ ;  /* 0x000000240d7e7c10 */ /* 0x000fe2000ff1e0ff */
[----:B-----5:R-:W-:-:S03]  /*1d60*/  DFMA R118, R130, UR66, R118 ;  /* 0x0000004282767c2b */ /* 0x020fc60008000076 */
[----:B------:R-:W-:Y:S01]  /*1d70*/  IADD3.X R127, PT, PT, R12, UR37, RZ, P0, !PT ;  /* 0x000000250c7f7c10 */ /* 0x000fe200087fe4ff */
[----:B------:R-:W-:-:S04]  /*1d80*/  DMUL R30, R48, -R30 ;  /* 0x8000001e301e7228 */ /* 0x000fc80000000000 */
[----:B------:R-:W-:-:S08]  /*1d90*/  DMUL R116, R116, R118 ;  /* 0x0000007674747228 */ /* 0x000fd00000000000 */
[----:B--2---:R-:W-:-:S07]  /*1da0*/  DFMA R128, R40, R116, R30 ;  /* 0x000000742880722b */ /* 0x004fce000000001e */
[----:B------:R-:W-:Y:S04]  /*1db0*/  STG.E.64 desc[UR44][R126.64], R128 ;  /* 0x000000807e007986 */ /* 0x000fe8000c101b2c */
[----:B------:R-:W2:Y:S04]  /*1dc0*/  LDG.E.64 R122, desc[UR44][R96.64+0x8] ;  /* 0x0000082c607a7981 */ /* 0x000ea8000c1e1b00 */
[----:B---3--:R-:W3:Y:S01]  /*1dd0*/  LDG.E.64 R124, desc[UR44][R92.64+0x1060c8] ;  /* 0x1060c82c5c7c7981 */ /* 0x008ee2000c1e1b00 */
[----:B------:R-:W-:Y:S01]  /*1de0*/  DMUL R120, R112, R120 ;  /* 0x0000007870787228 */ /* 0x000fe20000000000 */
[----:B------:R-:W-:Y:S01]  /*1df0*/  UMOV UR68, 0x66666666 ;  /* 0x6666666600447882 */ /* 0x000fe20000000000 */
[-C--:B------:R-:W-:Y:S01]  /*1e00*/  DMUL R116, R44, -R48.reuse ;  /* 0x800000302c747228 */ /* 0x080fe20000000000 */
[----:B------:R-:W-:Y:S01]  /*1e10*/  UMOV UR69, 0x3ff66666 ;  /* 0x3ff6666600457882 */ /* 0x000fe20000000000 */
[----:B------:R-:W-:-:S02]  /*1e20*/  DMUL R118, R42, -R48 ;  /* 0x800000302a767228 */ /* 0x000fc40000000000 */
[----:B------:R-:W-:Y:S02]  /*1e30*/  DMUL R30, R48, -R68 ;  /* 0x80000044301e7228 */ /* 0x000fe40000000000 */
[----:B------:R-:W-:Y:S02]  /*1e40*/  DMUL R104, R104, -UR62 ;  /* 0x8000003e68687c28 */ /* 0x000fe40008000000 */
[C---:B------:R-:W-:Y:S02]  /*1e50*/  DMUL R116, R112.reuse, R116 ;  /* 0x0000007470747228 */ /* 0x040fe40000000000 */
[----:B------:R-:W-:Y:S02]  /*1e60*/  DMUL R118, R112, R118 ;  /* 0x0000007670767228 */ /* 0x000fe40000000000 */
[----:B------:R-:W-:Y:S02]  /*1e70*/  DMUL R106, R106, -UR62 ;  /* 0x8000003e6a6a7c28 */ /* 0x000fe40008000000 */
[----:B------:R-:W-:-:S02]  /*1e80*/  DMUL R30, R110, R30 ;  /* 0x0000001e6e1e7228 */ /* 0x000fc40000000000 */
[----:B------:R-:W-:Y:S02]  /*1e90*/  DMUL R102, R102, UR68 ;  /* 0x0000004466667c28 */ /* 0x000fe40008000000 */
[----:B------:R-:W-:Y:S02]  /*1ea0*/  DMUL R114, R114, R116 ;  /* 0x0000007472727228 */ /* 0x000fe40000000000 */
[----:B------:R-:W-:Y:S02]  /*1eb0*/  DMUL R104, R112, R104 ;  /* 0x0000006870687228 */ /* 0x000fe40000000000 */
[----:B------:R-:W-:Y:S02]  /*1ec0*/  DMUL R118, R94, R118 ;  /* 0x000000765e767228 */ /* 0x000fe40000000000 */
[----:B------:R-:W-:Y:S01]  /*1ed0*/  DMUL R108, R108, R116 ;  /* 0x000000746c6c7228 */ /* 0x000fe20000000000 */
[----:B------:R-:W-:Y:S01]  /*1ee0*/  IADD3 R94, P0, PT, R15, UR36, RZ ;  /* 0x000000240f5e7c10 */ /* 0x000fe2000ff1e0ff */
[----:B------:R-:W-:-:S02]  /*1ef0*/  DMUL R106, R112, R106 ;  /* 0x0000006a706a7228 */ /* 0x000fc40000000000 */
[C---:B------:R-:W-:Y:S01]  /*1f00*/  DFMA R30, R40.reuse, R102, R30 ;  /* 0x00000066281e722b */ /* 0x040fe2000000001e */
[----:B------:R-:W-:Y:S01]  /*1f10*/  IADD3.X R95, PT, PT, R11, UR37, RZ, P0, !PT ;  /* 0x000000250b5f7c10 */ /* 0x000fe200087fe4ff */
[C---:B------:R-:W-:Y:S01]  /*1f20*/  DFMA R114, R40.reuse, R104, R114 ;  /* 0x000000682872722b */ /* 0x040fe20000000072 */
[----:B------:R-:W-:Y:S02]  /*1f30*/  IADD3 R102, P1, PT, R14, UR36, RZ ;  /* 0x000000240e667c10 */ /* 0x000fe4000ff3e0ff */
[----:B------:R-:W-:Y:S01]  /*1f40*/  IADD3 R104, P0, PT, R5, UR36, RZ ;  /* 0x0000002405687c10 */ /* 0x000fe2000ff1e0ff */
[----:B------:R-:W-:Y:S01]  /*1f50*/  DFMA R106, R40, R106, R108 ;  /* 0x0000006a286a722b */ /* 0x000fe2000000006c */
[----:B------:R-:W-:Y:S02]  /*1f60*/  IADD3.X R103, PT, PT, R17, UR37, RZ, P1, !PT ;  /* 0x0000002511677c10 */ /* 0x000fe40008ffe4ff */
[----:B------:R-:W-:Y:S02]  /*1f70*/  IADD3 R108, P1, PT, R3, UR36, RZ ;  /* 0x00000024036c7c10 */ /* 0x000fe4000ff3e0ff */
[----:B------:R-:W-:-:S02]  /*1f80*/  IADD3.X R105, PT, PT, R4, UR37, RZ, P0, !PT ;  /* 0x0000002504697c10 */ /* 0x000fc400087fe4ff */
[----:B------:R-:W-:Y:S02]  /*1f90*/  IADD3.X R109, PT, PT, R6, UR37, RZ, P1, !PT ;  /* 0x00000025066d7c10 */ /* 0x000fe40008ffe4ff */
[----:B------:R-:W-:Y:S02]  /*1fa0*/  IADD3 R116, P1, PT, R158, UR40, RZ ;  /* 0x000000289e747c10 */ /* 0x000fe4000ff3e0ff */
[----:B------:R-:W-:Y:S02]  /*1fb0*/  IADD3 R112, P2, PT, R151, UR40, RZ ;  /* 0x0000002897707c10 */ /* 0x000fe4000ff5e0ff */
[----:B------:R-:W-:Y:S02]  /*1fc0*/  IADD3.X R117, PT, PT, R149, UR41, RZ, P1, !PT ;  /* 0x0000002995757c10 */ /* 0x000fe40008ffe4ff */
[----:B------:R-:W-:Y:S01]  /*1fd0*/  IADD3.X R113, PT, PT, R154, UR41, RZ, P2, !PT ;  /* 0x000000299a717c10 */ /* 0x000fe200097fe4ff */
[----:B--2---:R-:W-:Y:S02]  /*1fe0*/  DFMA R120, R110, R122, R120 ;  /* 0x0000007a6e78722b */ /* 0x004fe40000000078 */
[----:B------:R-:W-:-:S02]  /*1ff0*/  DFMA R122, -R48, UR52, R30 ;  /* 0x00000034307a7c2b */ /* 0x000fc4000800011e */
[----:B---3--:R-:W-:Y:S01]  /*2000*/  DMUL R124, R110, R124 ;  /* 0x0000007c6e7c7228 */ /* 0x008fe20000000000 */
[----:B------:R-:W-:Y:S01]  /*2010*/  IADD3 R30, P0, PT, R156, UR40, RZ ;  /* 0x000000289c1e7c10 */ /* 0x000fe2000ff1e0ff */
[----:B------:R-:W-:Y:S02]  /*2020*/  DMUL R110, R46, -UR54 ;  /* 0x800000362e6e7c28 */ /* 0x000fe40008000000 */
[----:B------:R-:W-:Y:S01]  /*2030*/  DMUL R120, R120, -UR62 ;  /* 0x8000003e78787c28 */ /* 0x000fe20008000000 */
[----:B------:R-:W-:-:S07]  /*2040*/  IADD3.X R31, PT, PT, R152, UR41, RZ, P0, !PT ;  /* 0x00000029981f7c10 */ /* 0x000fce00087fe4ff */
[----:B------:R-:W-:-:S08]  /*2050*/  DFMA R120, R124, UR68, R120 ;  /* 0x000000447c787c2b */ /* 0x000fd00008000078 */
[----:B------:R-:W-:Y:S01]  /*2060*/  DFMA R118, R40, R120, R118 ;  /* 0x000000782876722b */ /* 0x000fe20000000076 */
[----:B------:R-:W-:-:S06]  /*2070*/  IADD3 R120, P0, PT, R157, UR40, RZ ;  /* 0x000000289d787c10 */ /* 0x000fcc000ff1e0ff */
[----:B------:R0:W-:Y:S01]  /*2080*/  STG.E.64 desc[UR44][R94.64], R118 ;  /* 0x000000765e007986 */ /* 0x0001e2000c101b2c */
[----:B------:R-:W-:-:S03]  /*2090*/  IADD3.X R121, PT, PT, R155, UR41, RZ, P0, !PT ;  /* 0x000000299b797c10 */ /* 0x000fc600087fe4ff */
[----:B------:R-:W-:Y:S04]  /*20a0*/  STG.E.64 desc[UR44][R102.64], R106 ;  /* 0x0000006a66007986 */ /* 0x000fe8000c101b2c */
[----:B------:R1:W-:Y:S04]  /*20b0*/  STG.E.64 desc[UR44][R104.64], R114 ;  /* 0x0000007268007986 */ /* 0x0003e8000c101b2c */
[----:B------:R-:W-:Y:S01]  /*20c0*/  STG.E.64 desc[UR44][R108.64], R122 ;  /* 0x0000007a6c007986 */ /* 0x000fe2000c101b2c */
[----:B0-----:R-:W-:-:S03]  /*20d0*/  IADD3 R94, P3, PT, R150, UR40, RZ ;  /* 0x00000028965e7c10 */ /* 0x001fc6000ff7e0ff */
[----:B------:R-:W2:Y:S01]  /*20e0*/  LDG.E.64 R130, desc[UR44][R100.64+0x338] ;  /* 0x0003382c64827981 */ /* 0x000ea2000c1e1b00 */
[----:B------:R-:W-:-:S03]  /*20f0*/  IADD3.X R95, PT, PT, R153, UR41, RZ, P3, !PT ;  /* 0x00000029995f7c10 */ /* 0x000fc60009ffe4ff */
[----:B------:R-:W-:Y:S04]  /*2100*/  STG.E.64 desc[UR44][R30.64], R110 ;  /* 0x0000006e1e007986 */ /* 0x000fe8000c101b2c */
[----:B------:R-:W-:Y:S04]  /*2110*/  STG.E.64 desc[UR44][R116.64], RZ ;  /* 0x000000ff74007986 */ /* 0x000fe8000c101b2c */
[----:B------:R-:W-:Y:S04]  /*2120*/  STG.E.64 desc[UR44][R120.64], R76 ;  /* 0x0000004c78007986 */ /* 0x000fe8000c101b2c */
[----:B------:R-:W-:Y:S04]  /*2130*/  STG.E.64 desc[UR44][R112.64], RZ ;  /* 0x000000ff70007986 */ /* 0x000fe8000c101b2c */
[----:B------:R0:W-:Y:S04]  /*2140*/  STG.E.64 desc[UR44][R94.64], RZ ;  /* 0x000000ff5e007986 */ /* 0x0001e8000c101b2c */
[----:B------:R-:W3:Y:S04]  /*2150*/  LDG.E.64 R126, desc[UR44][R98.64+-0x7be498] ;  /* 0x841b682c627e7981 */ /* 0x000ee8000c1e1b00 */
[----:B------:R-:W4:Y:S01]  /*2160*/  LDG.E.64 R124, desc[UR44][R98.64+0x83398] ;  /* 0x0833982c627c7981 */ /* 0x000f22000c1e1b00 */
[----:B-1----:R-:W-:-:S02]  /*2170*/  IADD3 R114, P0, PT, R7, UR40, RZ ;  /* 0x0000002807727c10 */ /* 0x002fc4000ff1e0ff */
[----:B------:R-:W-:Y:S02]  /*2180*/  IADD3 R102, P1, PT, R144, UR40, RZ ;  /* 0x0000002890667c10 */ /* 0x000fe4000ff3e0ff */
[----:B------:R-:W-:Y:S02]  /*2190*/  IADD3.X R115, PT, PT, R147, UR41, RZ, P0, !PT ;  /* 0x0000002993737c10 */ /* 0x000fe400087fe4ff */
[----:B------:R-:W-:Y:S02]  /*21a0*/  IADD3 R106, P0, PT, R146, UR40, RZ ;  /* 0x00000028926a7c10 */ /* 0x000fe4000ff1e0ff */
[----:B0-----:R-:W-:Y:S02]  /*21b0*/  IADD3 R94, P2, PT, R20, UR40, RZ ;  /* 0x00000028145e7c10 */ /* 0x001fe4000ff5e0ff */
[----:B------:R-:W-:Y:S02]  /*21c0*/  IADD3.X R107, PT, PT, R10, UR41, RZ, P0, !PT ;  /* 0x000000290a6b7c10 */ /* 0x000fe400087fe4ff */
[----:B------:R-:W-:-:S02]  /*21d0*/  IADD3.X R103, PT, PT, R19, UR41, RZ, P1, !PT ;  /* 0x0000002913677c10 */ /* 0x000fc40008ffe4ff */
[----:B------:R-:W-:Y:S01]  /*21e0*/  IADD3.X R95, PT, PT, R16, UR41, RZ, P2, !PT ;  /* 0x00000029105f7c10 */ /* 0x000fe200097fe4ff */
[C---:B--2---:R-:W-:Y:S02]  /*21f0*/  DMUL R128, R130.reuse, R130 ;  /* 0x0000008282807228 */ /* 0x044fe40000000000 */
[----:B------:R-:W-:-:S06]  /*2200*/  DMUL R118, R130, UR48 ;  /* 0x0000003082767c28 */ /* 0x000fcc0008000000 */
[----:B------:R-:W-:Y:S02]  /*2210*/  DMUL R104, R128, UR48 ;  /* 0x0000003080687c28 */ /* 0x000fe40008000000 */
[----:B------:R-:W-:-:S06]  /*2220*/  DMUL R118, R46, -R118 ;  /* 0x800000762e767228 */ /* 0x000fcc0000000000 */
[----:B---3--:R-:W-:Y:S02]  /*2230*/  DMUL R116, R126, R104 ;  /* 0x000000687e747228 */ /* 0x008fe40000000000 */
[----:B------:R-:W-:Y:S02]  /*2240*/  DMUL R110, R130, R126 ;  /* 0x0000007e826e7228 */ /* 0x000fe40000000000 */
[-C--:B----4-:R-:W-:Y:S02]  /*2250*/  DMUL R122, R126, R124.reuse ;  /* 0x0000007c7e7a7228 */ /* 0x090fe40000000000 */
[----:B------:R-:W-:-:S04]  /*2260*/  DMUL R120, R130, R124 ;  /* 0x0000007c82787228 */ /* 0x000fc80000000000 */
[----:B------:R-:W-:Y:S02]  /*2270*/  DMUL R108, R76, R110 ;  /* 0x0000006e4c6c7228 */ /* 0x000fe40000000000 */
[----:B------:R-:W-:Y:S02]  /*2280*/  DMUL R30, R128, -R122 ;  /* 0x8000007a801e7228 */ /* 0x000fe40000000000 */
[----:B------:R-:W-:-:S06]  /*2290*/  DFMA R118, R76, R120, R118 ;  /* 0x000000784c76722b */ /* 0x000fcc0000000076 */
[----:B------:R-:W-:Y:S02]  /*22a0*/  DMUL R30, R76, R30 ;  /* 0x0000001e4c1e7228 */ /* 0x000fe40000000000 */
[----:B------:R-:W-:-:S06]  /*22b0*/  DFMA R112, -R46, UR14, R118 ;  /* 0x0000000e2e707c2b */ /* 0x000fcc0008000176 */
[----:B------:R-:W-:Y:S01]  /*22c0*/  DFMA R116, R46, R116, R30 ;  /* 0x000000742e74722b */ /* 0x000fe2000000001e */
[----:B------:R-:W-:-:S04]  /*22d0*/  IADD3 R30, P3, PT, R148, UR40, RZ ;  /* 0x00000028941e7c10 */ /* 0x000fc8000ff7e0ff */
[----:B------:R-:W-:Y:S02]  /*22e0*/  IADD3.X R31, PT, PT, R9, UR41, RZ, P3, !PT ;  /* 0x00000029091f7c10 */ /* 0x000fe40009ffe4ff */
[----:B------:R0:W-:Y:S04]  /*22f0*/  STG.E.64 desc[UR44][R114.64], R116 ;  /* 0x0000007472007986 */ /* 0x0001e8000c101b2c */
[----:B------:R-:W-:Y:S04]  /*2300*/  STG.E.64 desc[UR44][R106.64], R112 ;  /* 0x000000706a007986 */ /* 0x000fe8000c101b2c */
[----:B------:R-:W-:Y:S04]  /*2310*/  STG.E.64 desc[UR44][R102.64], R108 ;  /* 0x0000006c66007986 */ /* 0x000fe8000c101b2c */
[----:B------:R-:W-:Y:S04]  /*2320*/  STG.E.64 desc[UR44][R94.64], RZ ;  /* 0x000000ff5e007986 */ /* 0x000fe8000c101b2c */
[----:B------:R1:W-:Y:S04]  /*2330*/  STG.E.64 desc[UR44][R30.64], RZ ;  /* 0x000000ff1e007986 */ /* 0x0003e8000c101b2c */
[----:B------:R-:W2:Y:S01]  /*2340*/  LDG.E.64 R134, desc[UR44][R96.64+0x338] ;  /* 0x0003382c60867981 */ /* 0x000ea2000c1e1b00 */
[----:B0-----:R-:W-:-:S02]  /*2350*/  DMUL R116, R52, R128 ;  /* 0x0000008034747228 */ /* 0x001fc40000000000 */
[----:B------:R-:W-:Y:S02]  /*2360*/  DMUL R114, R52, R130 ;  /* 0x0000008234727228 */ /* 0x000fe40000000000 */
[C---:B------:R-:W-:Y:S01]  /*2370*/  DMUL R132, R120.reuse, -R120 ;  /* 0x8000007878847228 */ /* 0x040fe20000000000 */
[----:B-1----:R-:W-:Y:S01]  /*2380*/  IADD3 R30, P0, PT, R18, UR40, RZ ;  /* 0x00000028121e7c10 */ /* 0x002fe2000ff1e0ff */
[----:B------:R-:W-:Y:S02]  /*2390*/  DMUL R106, R120, UR60 ;  /* 0x0000003c786a7c28 */ /* 0x000fe40008000000 */
[----:B------:R-:W-:Y:S01]  /*23a0*/  DMUL R116, R124, R116 ;  /* 0x000000747c747228 */ /* 0x000fe20000000000 */
[----:B------:R-:W-:Y:S01]  /*23b0*/  IADD3.X R31, PT, PT, R139, UR41, RZ, P0, !PT ;  /* 0x000000298b1f7c10 */ /* 0x000fe200087fe4ff */
[----:B------:R-:W-:Y:S02]  /*23c0*/  DMUL R114, R46, -R114 ;  /* 0x800000722e727228 */ /* 0x000fe40000000000 */
[----:B------:R-:W-:Y:S01]  /*23d0*/  DMUL R108, R110, -UR62 ;  /* 0x8000003e6e6c7c28 */ /* 0x000fe20008000000 */
[----:B------:R-:W-:-:S03]  /*23e0*/  IADD3 R110, P1, PT, R8, UR40, RZ ;  /* 0x00000028086e7c10 */ /* 0x000fc6000ff3e0ff */
[----:B------:R-:W-:Y:S02]  /*23f0*/  DMUL R94, R46, R116 ;  /* 0x000000742e5e7228 */ /* 0x000fe40000000000 */
[----:B------:R-:W-:Y:S01]  /*2400*/  DFMA R106, R76, R106, R114 ;  /* 0x0000006a4c6a722b */ /* 0x000fe20000000072 */
[----:B------:R-:W-:-:S07]  /*2410*/  IADD3.X R111, PT, PT, R138, UR41, RZ, P1, !PT ;  /* 0x000000298a6f7c10 */ /* 0x000fce0008ffe4ff */
[----:B------:R-:W-:Y:S02]  /*2420*/  DFMA R160, -R46, UR8, R106 ;  /* 0x000000082ea07c2b */ /* 0x000fe4000800016a */
[----:B--2---:R-:W-:-:S08]  /*2430*/  DMUL R134, R130, R134 ;  /* 0x0000008682867228 */ /* 0x004fd00000000000 */
[----:B------:R-:W-:Y:S02]  /*2440*/  DFMA R102, R134, UR6, R132 ;  /* 0x0000000686667c2b */ /* 0x000fe40008000084 */
[----:B------:R-:W-:-:S06]  /*2450*/  DMUL R134, R76, R108 ;  /* 0x0000006c4c867228 */ /* 0x000fcc0000000000 */
[----:B------:R-:W-:Y:S01]  /*2460*/  DFMA R132, R76, R102, R94 ;  /* 0x000000664c84722b */ /* 0x000fe2000000005e */
[----:B------:R-:W-:-:S04]  /*2470*/  IADD3 R94, P2, PT, R145, UR40, RZ ;  /* 0x00000028915e7c10 */ /* 0x000fc8000ff5e0ff */
[----:B------:R-:W-:Y:S02]  /*2480*/  IADD3.X R95, PT, PT, R142, UR41, RZ, P2, !PT ;  /* 0x000000298e5f7c10 */ /* 0x000fe400097fe4ff */
[----:B------:R0:W-:Y:S04]  /*2490*/  STG.E.64 desc[UR44][R30.64], R132 ;  /* 0x000000841e007986 */ /* 0x0001e8000c101b2c */
[----:B------:R1:W-:Y:S04]  /*24a0*/  STG.E.64 desc[UR44][R110.64], R134 ;  /* 0x000000866e007986 */ /* 0x0003e8000c101b2c */
[----:B------:R2:W-:Y:S04]  /*24b0*/  STG.E.64 desc[UR44][R94.64], R160 ;  /* 0x000000a05e007986 */ /* 0x0005e8000c101b2c */
[----:B------:R-:W3:Y:S01]  /*24c0*/  LDG.E.64 R116, desc[UR44][R92.64+-0x73b438] ;  /* 0x8c4bc82c5c747981 */ /* 0x000ee2000c1e1b00 */
[----:B------:R-:W-:Y:S01]  /*24d0*/  IADD3 R102, P0, PT, R137, UR40, RZ ;  /* 0x0000002889667c10 */ /* 0x000fe2000ff1e0ff */
[----:B------:R-:W-:Y:S01]  /*24e0*/  DFMA R118, -R46, UR22, R118 ;  /* 0x000000162e767c2b */ /* 0x000fe20008000176 */
[----:B0-----:R-:W-:-:S02]  /*24f0*/  IADD3 R30, P1, PT, R140, UR40, RZ ;  /* 0x000000288c1e7c10 */ /* 0x001fc4000ff3e0ff */
[----:B------:R-:W-:Y:S01]  /*2500*/  IADD3.X R103, PT, PT, R141, UR41, RZ, P0, !PT ;  /* 0x000000298d677c10 */ /* 0x000fe200087fe4ff */
[----:B-1----:R-:W-:Y:S01]  /*2510*/  DMUL R110, R76, UR6 ;  /* 0x000000064c6e7c28 */ /* 0x002fe20008000000 */
[----:B------:R-:W-:Y:S02]  /*2520*/  IADD3.X R31, PT, PT, R143, UR41, RZ, P1, !PT ;  /* 0x000000298f1f7c10 */ /* 0x000fe40008ffe4ff */
[----:B------:R-:W-:Y:S02]  /*2530*/  IADD3 R132, P1, PT, R22, UR40, RZ ;  /* 0x0000002816847c10 */ /* 0x000fe4000ff3e0ff */
[----:B--2---:R-:W-:Y:S02]  /*2540*/  IADD3 R94, P0, PT, R136, UR40, RZ ;  /* 0x00000028885e7c10 */ /* 0x004fe4000ff1e0ff */
[----:B------:R-:W-:Y:S02]  /*2550*/  IADD3 R162, P2, PT, R25, UR40, RZ ;  /* 0x0000002819a27c10 */ /* 0x000fe4000ff5e0ff */
[----:B------:R-:W-:-:S02]  /*2560*/  IADD3.X R95, PT, PT, R27, UR41, RZ, P0, !PT ;  /* 0x000000291b5f7c10 */ /* 0x000fc400087fe4ff */
[----:B------:R-:W-:Y:S02]  /*2570*/  IADD3 R134, P0, PT, R29, UR40, RZ ;  /* 0x000000281d867c10 */ /* 0x000fe4000ff1e0ff */
[----:B------:R-:W-:Y:S02]  /*2580*/  IADD3 R160, P3, PT, R23, UR40, RZ ;  /* 0x0000002817a07c10 */ /* 0x000fe4000ff7e0ff */
[----:B------:R-:W-:Y:S02]  /*2590*/  IADD3.X R135, PT, PT, R21, UR41, RZ, P0, !PT ;  /* 0x0000002915877c10 */ /* 0x000fe400087fe4ff */
[----:B------:R-:W-:Y:S02]  /*25a0*/  IADD3.X R133, PT, PT, R26, UR41, RZ, P1, !PT ;  /* 0x000000291a857c10 */ /* 0x000fe40008ffe4ff */
[----:B------:R-:W-:Y:S02]  /*25b0*/  IADD3.X R163, PT, PT, R24, UR41, RZ, P2, !PT ;  /* 0x0000002918a37c10 */ /* 0x000fe400097fe4ff */
[----:B------:R-:W-:Y:S01]  /*25c0*/  IADD3.X R161, PT, PT, R28, UR41, RZ, P3, !PT ;  /* 0x000000291ca17c10 */ /* 0x000fe20009ffe4ff */
[----:B---3--:R-:W-:-:S02]  /*25d0*/  DMUL R108, R124, R116 ;  /* 0x000000747c6c7228 */ /* 0x008fc40000000000 */
[-C--:B------:R-:W-:Y:S02]  /*25e0*/  DMUL R114, R130, R116.reuse ;  /* 0x0000007482727228 */ /* 0x080fe40000000000 */
[----:B------:R-:W-:-:S04]  /*25f0*/  DMUL R104, R104, R116 ;  /* 0x0000007468687228 */ /* 0x000fc80000000000 */
[----:B------:R-:W-:Y:S02]  /*2600*/  DMUL R106, R128, -R108 ;  /* 0x8000006c806a7228 */ /* 0x000fe40000000000 */
[----:B------:R-:W-:Y:S02]  /*2610*/  DMUL R112, R114, -UR62 ;  /* 0x8000003e72707c28 */ /* 0x000fe40008000000 */
[----:B------:R-:W-:-:S04]  /*2620*/  DMUL R164, R76, R114 ;  /* 0x000000724ca47228 */ /* 0x000fc80000000000 */
[C---:B------:R-:W-:Y:S02]  /*2630*/  DMUL R106, R76.reuse, R106 ;  /* 0x0000006a4c6a7228 */ /* 0x040fe40000000000 */
[----:B------:R-:W-:-:S06]  /*2640*/  DMUL R112, R76, R112 ;  /* 0x000000704c707228 */ /* 0x000fcc0000000000 */
[----:B------:R-:W-:Y:S01]  /*2650*/  DFMA R104, R46, R104, R106 ;  /* 0x000000682e68722b */ /* 0x000fe2000000006a */
[----:B------:R0:W-:Y:S04]  /*2660*/  STG.E.64 desc[UR44][R102.64], R112 ;  /* 0x0000007066007986 */ /* 0x0001e8000c101b2c */
[----:B------:R-:W-:Y:S04]  /*2670*/  STG.E.64 desc[UR44][R30.64], R110 ;  /* 0x0000006e1e007986 */ /* 0x000fe8000c101b2c */
[----:B------:R1:W-:Y:S04]  /*2680*/  STG.E.64 desc[UR44][R94.64], R104 ;  /* 0x000000685e007986 */ /* 0x0003e8000c101b2c */
[----:B------:R-:W-:Y:S04]  /*2690*/  STG.E.64 desc[UR44][R134.64], RZ ;  /* 0x000000ff86007986 */ /* 0x000fe8000c101b2c */
[----:B------:R-:W-:Y:S04]  /*26a0*/  STG.E.64 desc[UR44][R132.64], R164 ;  /* 0x000000a484007986 */ /* 0x000fe8000c101b2c */
[----:B------:R2:W-:Y:S04]  /*26b0*/  STG.E.64 desc[UR44][R162.64], R118 ;  /* 0x00000076a2007986 */ /* 0x0005e8000c101b2c */
[----:B------:R-:W-:Y:S04]  /*26c0*/  STG.E.64 desc[UR44][R160.64], RZ ;  /* 0x000000ffa0007986 */ /* 0x000fe8000c101b2c */
[----:B0-----:R-:W3:Y:S04]  /*26d0*/  LDG.E.64 R112, desc[UR44][R92.64+0x1063f8] ;  /* 0x1063f82c5c707981 */ /* 0x001ee8000c1e1b00 */
[----:B------:R-:W4:Y:S01]  /*26e0*/  LDG.E.64 R114, desc[UR44][R96.64+0x338] ;  /* 0x0003382c60727981 */ /* 0x000f22000c1e1b00 */
[----:B-1----:R-:W-:-:S02]  /*26f0*/  DMUL R94, R130, R128 ;  /* 0x00000080825e7228 */ /* 0x002fc40000000000 */
[----:B------:R-:W-:Y:S02]  /*2700*/  DADD R106, R68, -UR48 ;  /* 0x80000030446a7e29 */ /* 0x000fe40008000000 */
[----:B------:R-:W-:Y:S02]  /*2710*/  DMUL R104, R124, R124 ;  /* 0x0000007c7c687228 */ /* 0x000fe40000000000 */
[----:B------:R-:W-:Y:S02]  /*2720*/  DMUL R102, R126, R126 ;  /* 0x0000007e7e667228 */ /* 0x000fe40000000000 */
[----:B------:R-:W-:Y:S02]  /*2730*/  DMUL R110, R42, -R94 ;  /* 0x8000005e2a6e7228 */ /* 0x000fe40000000000 */
[----:B------:R-:W-:Y:S02]  /*2740*/  DMUL R30, R94, R106 ;  /* 0x0000006a5e1e7228 */ /* 0x000fe40000000000 */
[----:B------:R-:W-:-:S02]  /*2750*/  DMUL R94, R44, R94 ;  /* 0x0000005e2c5e7228 */ /* 0x000fc40000000000 */
[----:B------:R-:W-:Y:S02]  /*2760*/  DMUL R122, R122, -UR62 ;  /* 0x8000003e7a7a7c28 */ /* 0x000fe40008000000 */
[----:B------:R-:W-:-:S06]  /*2770*/  DMUL R110, R104, R110 ;  /* 0x0000006e686e7228 */ /* 0x000fcc0000000000 */
[----:B------:R-:W-:Y:S02]  /*2780*/  DMUL R122, R128, R122 ;  /* 0x0000007a807a7228 */ /* 0x000fe40000000000 */
[----:B------:R-:W-:Y:S02]  /*2790*/  DFMA R110, R102, R30, R110 ;  /* 0x0000001e666e722b */ /* 0x000fe4000000006e */
[----:B------:R-:W-:Y:S02]  /*27a0*/  DMUL R102, R116, -R116 ;  /* 0x8000007474667228 */ /* 0x000fe40000000000 */
[----:B------:R-:W-:-:S06]  /*27b0*/  DMUL R30, R44, -R46 ;  /* 0x8000002e2c1e7228 */ /* 0x000fcc0000000000 */
[----:B------:R-:W-:Y:S02]  /*27c0*/  DFMA R102, R94, R102, R110 ;  /* 0x000000665e66722b */ /* 0x000fe4000000006e */
[C---:B------:R-:W-:Y:S02]  /*27d0*/  DMUL R94, R128.reuse, R68 ;  /* 0x00000044805e7228 */ /* 0x040fe40000000000 */
[----:B------:R-:W-:-:S08]  /*27e0*/  DMUL R30, R128, R30 ;  /* 0x0000001e801e7228 */ /* 0x000fd00000000000 */
[----:B------:R-:W-:-:S08]  /*27f0*/  DMUL R126, R126, R30 ;  /* 0x0000001e7e7e7228 */ /* 0x000fd00000000000 */
[----:B------:R-:W-:Y:S02]  /*2800*/  DFMA R122, R76, R122, R126 ;  /* 0x0000007a4c7a722b */ /* 0x000fe4000000007e */
[C---:B---3--:R-:W-:Y:S02]  /*2810*/  DMUL R110, R112.reuse, -UR64 ;  /* 0x80000040706e7c28 */ /* 0x048fe40008000000 */
[----:B------:R-:W-:Y:S01]  /*2820*/  DFMA R94, -R112, R94, R102 ;  /* 0x0000005e705e722b */ /* 0x000fe20000000166 */
[----:B------:R-:W-:Y:S02]  /*2830*/  IADD3 R112, P0, PT, R13, UR40, RZ ;  /* 0x000000280d707c10 */ /* 0x000fe4000ff1e0ff */
[----:B------:R-:W-:-:S03]  /*2840*/  IADD3 R102, P1, PT, R15, UR40, RZ ;  /* 0x000000280f667c10 */ /* 0x000fc6000ff3e0ff */
[----:B----4-:R-:W-:Y:S01]  /*2850*/  DFMA R110, R114, UR66, R110 ;  /* 0x00000042726e7c2b */ /* 0x010fe2000800006e */
[----:B------:R-:W-:Y:S01]  /*2860*/  IADD3.X R113, PT, PT, R12, UR41, RZ, P0, !PT ;  /* 0x000000290c717c10 */ /* 0x000fe200087fe4ff */
[----:B------:R-:W-:Y:S01]  /*2870*/  DMUL R114, R128, R124 ;  /* 0x0000007c80727228 */ /* 0x000fe20000000000 */
[----:B------:R-:W-:Y:S01]  /*2880*/  IADD3.X R103, PT, PT, R11, UR41, RZ, P1, !PT ;  /* 0x000000290b677c10 */ /* 0x000fe20008ffe4ff */
[----:B------:R-:W-:-:S06]  /*2890*/  DMUL R94, R46, -R94 ;  /* 0x8000005e2e5e7228 */ /* 0x000fcc0000000000 */
[----:B------:R-:W-:-:S08]  /*28a0*/  DMUL R110, R114, R110 ;  /* 0x0000006e726e7228 */ /* 0x000fd00000000000 */
[----:B------:R-:W-:-:S07]  /*28b0*/  DFMA R94, R76, R110, R94 ;  /* 0x0000006e4c5e722b */ /* 0x000fce000000005e */
[----:B------:R0:W-:Y:S04]  /*28c0*/  STG.E.64 desc[UR44][R112.64], R94 ;  /* 0x0000005e70007986 */ /* 0x0001e8000c101b2c */
[----:B------:R1:W-:Y:S04]  /*28d0*/  STG.E.64 desc[UR44][R102.64], R122 ;  /* 0x0000007a66007986 */ /* 0x0003e8000c101b2c */
[----:B--2---:R-:W2:Y:S04]  /*28e0*/  LDG.E.64 R118, desc[UR44][R96.64+0x338] ;  /* 0x0003382c60767981 */ /* 0x004ea8000c1e1b00 */
[----:B------:R-:W3:Y:S01]  /*28f0*/  LDG.E.64 R110, desc[UR44][R92.64+0x1063f8] ;  /* 0x1063f82c5c6e7981 */ /* 0x000ee2000c1e1b00 */
[----:B------:R-:W-:Y:S01]  /*2900*/  DMUL R104, R128, R104 ;  /* 0x0000006880687228 */ /* 0x000fe20000000000 */
[----:B0-----:R-:W-:Y:S01]  /*2910*/  IADD3 R94, P0, PT, R14, UR40, RZ ;  /* 0x000000280e5e7c10 */ /* 0x001fe2000ff1e0ff */
[----:B------:R-:W-:Y:S01]  /*2920*/  DMUL R114, R42, -R46 ;  /* 0x8000002e2a727228 */ /* 0x000fe20000000000 */
[----:B------:R-:W-:Y:S01]  /*2930*/  IADD3 R150, P3, PT, R150, UR42, RZ ;  /* 0x0000002a96967c10 */ /* 0x000fe2000ff7e0ff */
[----:B------:R-:W-:Y:S01]  /*2940*/  DMUL R108, R108, -UR62 ;  /* 0x8000003e6c6c7c28 */ /* 0x000fe20008000000 */
[----:B------:R-:W-:Y:S01]  /*2950*/  IADD3.X R95, PT, PT, R17, UR41, RZ, P0, !PT ;  /* 0x00000029115f7c10 */ /* 0x000fe200087fe4ff */
[----:B------:R-:W-:Y:S01]  /*2960*/  DMUL R30, R116, R30 ;  /* 0x0000001e741e7228 */ /* 0x000fe20000000000 */
[----:B-1----:R-:W-:Y:S01]  /*2970*/  IADD3 R102, P1, PT, R5, UR40, RZ ;  /* 0x0000002805667c10 */ /* 0x002fe2000ff3e0ff */
[----:B------:R-:W-:-:S02]  /*2980*/  DMUL R120, R120, UR68 ;  /* 0x0000004478787c28 */ /* 0x000fc40008000000 */
[C---:B------:R-:W-:Y:S01]  /*2990*/  DMUL R114, R128.reuse, R114 ;  /* 0x0000007280727228 */ /* 0x040fe20000000000 */
[----:B------:R-:W-:Y:S01]  /*29a0*/  IADD3.X R103, PT, PT, R4, UR41, RZ, P1, !PT ;  /* 0x0000002904677c10 */ /* 0x000fe20008ffe4ff */
[----:B------:R-:W-:Y:S01]  /*29b0*/  DMUL R108, R128, R108 ;  /* 0x0000006c806c7228 */ /* 0x000fe20000000000 */
[----:B------:R-:W-:Y:S01]  /*29c0*/  IADD3 R158, P1, PT, R158, UR42, RZ ;  /* 0x0000002a9e9e7c10 */ /* 0x000fe2000ff3e0ff */
[----:B------:R-:W-:-:S03]  /*29d0*/  DMUL R112, R72, -UR46 ;  /* 0x8000002e48707c28 */ /* 0x000fc60008000000 */
[----:B------:R-:W-:Y:S01]  /*29e0*/  IADD3.X R159, PT, PT, R149, UR43, RZ, P1, !PT ;  /* 0x0000002b959f7c10 */ /* 0x000fe20008ffe4ff */
[----:B------:R-:W-:Y:S02]  /*29f0*/  DMUL R114, R124, R114 ;  /* 0x000000727c727228 */ /* 0x000fe40000000000 */
[----:B------:R-:W-:Y:S01]  /*2a00*/  DFMA R108, R76, R108, R30 ;  /* 0x0000006c4c6c722b */ /* 0x000fe2000000001e */
[----:B------:R-:W-:-:S04]  /*2a10*/  IADD3 R30, P0, PT, R3, UR40, RZ ;  /* 0x00000028031e7c10 */ /* 0x000fc8000ff1e0ff */
[----:B------:R-:W-:Y:S01]  /*2a20*/  IADD3.X R31, PT, PT, R6, UR41, RZ, P0, !PT ;  /* 0x00000029061f7c10 */ /* 0x000fe200087fe4ff */
[----:B--2---:R-:W-:Y:S02]  /*2a30*/  DFMA R118, R130, R118, R104 ;  /* 0x000000768276722b */ /* 0x004fe40000000068 */
[----:B------:R-:W-:Y:S02]  /*2a40*/  DMUL R104, R46, -R68 ;  /* 0x800000442e687228 */ /* 0x000fe40000000000 */
[----:B---3--:R-:W-:-:S04]  /*2a50*/  DMUL R110, R130, R110 ;  /* 0x0000006e826e7228 */ /* 0x008fc80000000000 */
[----:B------:R-:W-:Y:S02]  /*2a60*/  DMUL R118, R118, -UR62 ;  /* 0x8000003e76767c28 */ /* 0x000fe40008000000 */
[----:B------:R-:W-:-:S06]  /*2a70*/  DMUL R104, R130, R104 ;  /* 0x0000006882687228 */ /* 0x000fcc0000000000 */
[----:B------:R-:W-:Y:S02]  /*2a80*/  DFMA R110, R110, UR68, R118 ;  /* 0x000000446e6e7c2b */ /* 0x000fe40008000076 */
[----:B------:R-:W-:Y:S01]  /*2a90*/  DFMA R104, R76, R120, R104 ;  /* 0x000000784c68722b */ /* 0x000fe20000000068 */
[----:B------:R-:W-:-:S05]  /*2aa0*/  IADD3 R118, P2, PT, R151, UR42, RZ ;  /* 0x0000002a97767c10 */ /* 0x000fca000ff5e0ff */
[----:B------:R-:W-:Y:S01]  /*2ab0*/  DFMA R110, R76, R110, R114 ;  /* 0x0000006e4c6e722b */ /* 0x000fe20000000072 */
[----:B------:R-:W-:Y:S01]  /*2ac0*/  IADD3 R114, P0, PT, R156, UR42, RZ ;  /* 0x0000002a9c727c10 */ /* 0x000fe2000ff1e0ff */
[----:B------:R-:W-:-:S03]  /*2ad0*/  DFMA R104, -R46, UR26, R104 ;  /* 0x0000001a2e687c2b */ /* 0x000fc60008000168 */
[----:B------:R-:W-:Y:S02]  /*2ae0*/  IADD3.X R115, PT, PT, R152, UR43, RZ, P0, !PT ;  /* 0x0000002b98737c10 */ /* 0x000fe400087fe4ff */
[----:B------:R-:W-:Y:S01]  /*2af0*/  STG.E.64 desc[UR44][R94.64], R110 ;  /* 0x0000006e5e007986 */ /* 0x000fe2000c101b2c */
[----:B------:R-:W-:Y:S02]  /*2b00*/  IADD3 R116, P0, PT, R157, UR42, RZ ;  /* 0x0000002a9d747c10 */ /* 0x000fe4000ff1e0ff */
[----:B------:R-:W-:Y:S01]  /*2b10*/  IADD3.X R119, PT, PT, R154, UR43, RZ, P2, !PT ;  /* 0x0000002b9a777c10 */ /* 0x000fe200097fe4ff */
[----:B------:R-:W-:Y:S01]  /*2b20*/  STG.E.64 desc[UR44][R102.64], R108 ;  /* 0x0000006c66007986 */ /* 0x000fe2000c101b2c */
[----:B------:R-:W-:Y:S02]  /*2b30*/  IADD3.X R117, PT, PT, R155, UR43, RZ, P0, !PT ;  /* 0x0000002b9b757c10 */ /* 0x000fe400087fe4ff */
[----:B------:R-:W-:Y:S01]  /*2b40*/  IADD3.X R151, PT, PT, R153, UR43, RZ, P3, !PT ;  /* 0x0000002b99977c10 */ /* 0x000fe20009ffe4ff */
[----:B------:R0:W-:Y:S04]  /*2b50*/  STG.E.64 desc[UR44][R30.64], R104 ;  /* 0x000000681e007986 */ /* 0x0001e8000c101b2c */
[----:B------:R-:W2:Y:S04]  /*2b60*/  LDG.E.64 R100, desc[UR44][R100.64+0x14b88] ;  /* 0x014b882c64647981 */ /* 0x000ea8000c1e1b00 */
[----:B------:R1:W-:Y:S04]  /*2b70*/  STG.E.64 desc[UR44][R114.64], R112 ;  /* 0x0000007072007986 */ /* 0x0003e8000c101b2c */
[----:B------:R-:W-:Y:S04]  /*2b80*/  STG.E.64 desc[UR44][R158.64], RZ ;  /* 0x000000ff9e007986 */ /* 0x000fe8000c101b2c */
[----:B------:R3:W-:Y:S04]  /*2b90*/  STG.E.64 desc[UR44][R116.64], RZ ;  /* 0x000000ff74007986 */ /* 0x0007e8000c101b2c */
[----:B------:R4:W-:Y:S04]  /*2ba0*/  STG.E.64 desc[UR44][R118.64], R78 ;  /* 0x0000004e76007986 */ /* 0x0009e8000c101b2c */
[----:B------:R-:W-:Y:S04]  /*2bb0*/  STG.E.64 desc[UR44][R150.64], RZ ;  /* 0x000000ff96007986 */ /* 0x000fe8000c101b2c */
[----:B------:R-:W5:Y:S04]  /*2bc0*/  LDG.E.64 R122, desc[UR44][R98.64+-0x7a9c48] ;  /* 0x8563b82c627a7981 */ /* 0x000f68000c1e1b00 */
[----:B------:R-:W4:Y:S01]  /*2bd0*/  LDG.E.64 R120, desc[UR44][R92.64+-0x726be8] ;  /* 0x8d94182c5c787981 */ /* 0x000f22000c1e1b00 */
[----:B0-----:R-:W-:Y:S01]  /*2be0*/  DMUL R104, R72, -UR48 ;  /* 0x8000003048687c28 */ /* 0x001fe20008000000 */
[----:B-1----:R-:W-:-:S02]  /*2bf0*/  IADD3 R112, P0, PT, R7, UR42, RZ ;  /* 0x0000002a07707c10 */ /* 0x002fc4000ff1e0ff */
[----:B---3--:R-:W-:Y:S02]  /*2c00*/  IADD3 R116, P2, PT, R20, UR42, RZ ;  /* 0x0000002a14747c10 */ /* 0x008fe4000ff5e0ff */
[----:B------:R-:W-:Y:S02]  /*2c10*/  IADD3.X R113, PT, PT, R147, UR43, RZ, P0, !PT ;  /* 0x0000002b93717c10 */ /* 0x000fe400087fe4ff */
[----:B------:R-:W-:Y:S02]  /*2c20*/  IADD3 R146, P0, PT, R146, UR42, RZ ;  /* 0x0000002a92927c10 */ /* 0x000fe4000ff1e0ff */
[----:B------:R-:W-:Y:S02]  /*2c30*/  IADD3 R148, P3, PT, R148, UR42, RZ ;  /* 0x0000002a94947c10 */ /* 0x000fe4000ff7e0ff */
[----:B------:R-:W-:Y:S02]  /*2c40*/  IADD3.X R147, PT, PT, R10, UR43, RZ, P0, !PT ;  /* 0x0000002b0a937c10 */ /* 0x000fe400087fe4ff */
[----:B------:R-:W-:-:S02]  /*2c50*/  IADD3.X R117, PT, PT, R16, UR43, RZ, P2, !PT ;  /* 0x0000002b10757c10 */ /* 0x000fc400097fe4ff */
[----:B------:R-:W-:Y:S01]  /*2c60*/  IADD3.X R149, PT, PT, R9, UR43, RZ, P3, !PT ;  /* 0x0000002b09957c10 */ /* 0x000fe20009ffe4ff */
[C---:B--2---:R-:W-:Y:S02]  /*2c70*/  DMUL R124, R100.reuse, R100 ;  /* 0x00000064647c7228 */ /* 0x044fe40000000000 */
[----:B------:R-:W-:-:S06]  /*2c80*/  DMUL R104, R100, R104 ;  /* 0x0000006864687228 */ /* 0x000fcc0000000000 */
[----:B------:R-:W-:-:S08]  /*2c90*/  DMUL R30, R124, UR48 ;  /* 0x000000307c1e7c28 */ /* 0x000fd00008000000 */
[----:B-----5:R-:W-:Y:S02]  /*2ca0*/  DMUL R94, R122, R30 ;  /* 0x0000001e7a5e7228 */ /* 0x020fe40000000000 */
        /* <DEDUP_REMOVED lines=11> */
[----:B------:R-:W-:Y:S04]  /*2d60*/  STG.E.64 desc[UR44][R112.64], R94 ;  /* 0x0000005e70007986 */ /* 0x000fe8000c101b2c */
[----:B------:R-:W-:Y:S04]  /*2d70*/  STG.E.64 desc[UR44][R146.64], R104 ;  /* 0x0000006892007986 */ /* 0x000fe8000c101b2c */
[----:B------:R-:W-:Y:S04]  /*2d80*/  STG.E.64 desc[UR44][R102.64], RZ ;  /* 0x000000ff66007986 */ /* 0x000fe8000c101b2c */
[----:B------:R0:W-:Y:S04]  /*2d90*/  STG.E.64 desc[UR44][R116.64], R118 ;  /* 0x0000007674007986 */ /* 0x0001e8000c101b2c */
[----:B------:R-:W-:Y:S04]  /*2da0*/  STG.E.64 desc[UR44][R148.64], RZ ;  /* 0x000000ff94007986 */ /* 0x000fe8000c101b2c */
[----:B------:R-:W2:Y:S01]  /*2db0*/  LDG.E.64 R98, desc[UR44][R98.64+0x97be8] ;  /* 0x097be82c62627981 */ /* 0x000ea2000c1e1b00 */
[----:B------:R-:W-:Y:S01]  /*2dc0*/  DMUL R126, R100, UR48 ;  /* 0x00000030647e7c28 */ /* 0x000fe20008000000 */
[----:B------:R-:W-:-:S02]  /*2dd0*/  IADD3 R128, P0, PT, R18, UR42, RZ ;  /* 0x0000002a12807c10 */ /* 0x000fc4000ff1e0ff */
[----:B------:R-:W-:Y:S02]  /*2de0*/  IADD3 R130, P2, PT, R137, UR42, RZ ;  /* 0x0000002a89827c10 */ /* 0x000fe4000ff5e0ff */
[----:B------:R-:W-:Y:S02]  /*2df0*/  IADD3.X R129, PT, PT, R139, UR43, RZ, P0, !PT ;  /* 0x0000002b8b817c10 */ /* 0x000fe400087fe4ff */
[----:B0-----:R-:W-:Y:S01]  /*2e00*/  IADD3 R116, P0, PT, R8, UR42, RZ ;  /* 0x0000002a08747c10 */ /* 0x001fe2000ff1e0ff */
[----:B------:R-:W-:Y:S01]  /*2e10*/  DMUL R126, R72, -R126 ;  /* 0x8000007e487e7228 */ /* 0x000fe20000000000 */
[----:B------:R-:W-:Y:S02]  /*2e20*/  IADD3 R118, P1, PT, R145, UR42, RZ ;  /* 0x0000002a91767c10 */ /* 0x000fe4000ff3e0ff */
[----:B------:R-:W-:Y:S02]  /*2e30*/  IADD3 R140, P3, PT, R140, UR42, RZ ;  /* 0x0000002a8c8c7c10 */ /* 0x000fe4000ff7e0ff */
[----:B------:R-:W-:-:S02]  /*2e40*/  IADD3.X R117, PT, PT, R138, UR43, RZ, P0, !PT ;  /* 0x0000002b8a757c10 */ /* 0x000fc400087fe4ff */
[----:B------:R-:W-:Y:S01]  /*2e50*/  IADD3.X R119, PT, PT, R142, UR43, RZ, P1, !PT ;  /* 0x0000002b8e777c10 */ /* 0x000fe20008ffe4ff */
[----:B------:R-:W-:Y:S01]  /*2e60*/  DFMA R126, R78, R108, R126 ;  /* 0x0000006c4e7e722b */ /* 0x000fe2000000007e */
[----:B------:R-:W-:Y:S02]  /*2e70*/  IADD3.X R131, PT, PT, R141, UR43, RZ, P2, !PT ;  /* 0x0000002b8d837c10 */ /* 0x000fe400097fe4ff */
[----:B------:R-:W-:-:S05]  /*2e80*/  IADD3.X R141, PT, PT, R143, UR43, RZ, P3, !PT ;  /* 0x0000002b8f8d7c10 */ /* 0x000fca0009ffe4ff */
[----:B------:R-:W-:Y:S02]  /*2e90*/  DFMA R126, -R72, UR18, R126 ;  /* 0x00000012487e7c2b */ /* 0x000fe4000800017e */
[-C--:B--2---:R-:W-:Y:S02]  /*2ea0*/  DMUL R94, R120, R98.reuse ;  /* 0x00000062785e7228 */ /* 0x084fe40000000000 */
[-C--:B------:R-:W-:Y:S02]  /*2eb0*/  DMUL R30, R30, R98.reuse ;  /* 0x000000621e1e7228 */ /* 0x080fe40000000000 */
[----:B------:R-:W-:-:S04]  /*2ec0*/  DMUL R8, R100, R98 ;  /* 0x0000006264087228 */ /* 0x000fc80000000000 */
[----:B------:R-:W-:-:S04]  /*2ed0*/  DMUL R112, R124, -R94 ;  /* 0x8000005e7c707228 */ /* 0x000fc80000000000 */
[----:B------:R-:W-:-:S04]  /*2ee0*/  DMUL R18, R78, R8 ;  /* 0x000000084e127228 */ /* 0x000fc80000000000 */
[----:B------:R-:W-:-:S08]  /*2ef0*/  DMUL R112, R78, R112 ;  /* 0x000000704e707228 */ /* 0x000fd00000000000 */
[----:B------:R-:W-:-:S07]  /*2f00*/  DFMA R30, R72, R30, R112 ;  /* 0x0000001e481e722b */ /* 0x000fce0000000070 */
[----:B------:R0:W-:Y:S04]  /*2f10*/  STG.E.64 desc[UR44][R128.64], R30 ;  /* 0x0000001e80007986 */ /* 0x0001e8000c101b2c */
[----:B------:R1:W-:Y:S04]  /*2f20*/  STG.E.64 desc[UR44][R116.64], RZ ;  /* 0x000000ff74007986 */ /* 0x0003e8000c101b2c */
[----:B------:R2:W-:Y:S04]  /*2f30*/  STG.E.64 desc[UR44][R118.64], R126 ;  /* 0x0000007e76007986 */ /* 0x0005e8000c101b2c */
[----:B------:R3:W-:Y:S04]  /*2f40*/  STG.E.64 desc[UR44][R130.64], R18 ;  /* 0x0000001282007986 */ /* 0x0007e8000c101b2c */
[----:B------:R-:W-:Y:S04]  /*2f50*/  STG.E.64 desc[UR44][R140.64], RZ ;  /* 0x000000ff8c007986 */ /* 0x000fe8000c101b2c */
[----:B0-----:R-:W4:Y:S01]  /*2f60*/  LDG.E.64 R30, desc[UR44][R96.64+0x14b88] ;  /* 0x014b882c601e7981 */ /* 0x001f22000c1e1b00 */
[C---:B------:R-:W-:Y:S01]  /*2f70*/  DMUL R102, R52.reuse, R124 ;  /* 0x0000007c34667228 */ /* 0x040fe20000000000 */
[----:B------:R-:W-:Y:S01]  /*2f80*/  IADD3 R136, P0, PT, R136, UR42, RZ ;  /* 0x0000002a88887c10 */ /* 0x000fe2000ff1e0ff */
[----:B------:R-:W-:Y:S01]  /*2f90*/  DMUL R112, R52, R100 ;  /* 0x0000006434707228 */ /* 0x000fe20000000000 */
[----:B-1----:R-:W-:Y:S01]  /*2fa0*/  IADD3 R116, P1, PT, R22, UR42, RZ ;  /* 0x0000002a16747c10 */ /* 0x002fe2000ff3e0ff */
[----:B------:R-:W-:Y:S01]  /*2fb0*/  DMUL R114, R114, -UR62 ;  /* 0x8000003e72727c28 */ /* 0x000fe20008000000 */
[----:B------:R-:W-:Y:S01]  /*2fc0*/  IADD3.X R137, PT, PT, R27, UR43, RZ, P0, !PT ;  /* 0x0000002b1b897c10 */ /* 0x000fe200087fe4ff */
[----:B------:R-:W-:Y:S01]  /*2fd0*/  DMUL R8, R8, -UR62 ;  /* 0x8000003e08087c28 */ /* 0x000fe20008000000 */
[----:B--2---:R-:W-:Y:S01]  /*2fe0*/  IADD3 R118, P2, PT, R25, UR42, RZ ;  /* 0x0000002a19767c10 */ /* 0x004fe2000ff5e0ff */
[----:B------:R-:W-:Y:S01]  /*2ff0*/  DMUL R104, R120, R102 ;  /* 0x0000006678687228 */ /* 0x000fe20000000000 */
[----:B------:R-:W-:Y:S01]  /*3000*/  IADD3 R126, P3, PT, R23, UR42, RZ ;  /* 0x0000002a177e7c10 */ /* 0x000fe2000ff7e0ff */
[----:B------:R-:W-:Y:S01]  /*3010*/  DMUL R102, R108, -R108 ;  /* 0x8000006c6c667228 */ /* 0x000fe20000000000 */
[----:B------:R-:W-:Y:S01]  /*3020*/  IADD3.X R117, PT, PT, R26, UR43, RZ, P1, !PT ;  /* 0x0000002b1a757c10 */ /* 0x000fe20008ffe4ff */
[----:B------:R-:W-:Y:S01]  /*3030*/  DMUL R112, R72, -R112 ;  /* 0x8000007048707228 */ /* 0x000fe20000000000 */
[----:B------:R-:W-:Y:S01]  /*3040*/  IADD3.X R119, PT, PT, R24, UR43, RZ, P2, !PT ;  /* 0x0000002b18777c10 */ /* 0x000fe200097fe4ff */
[----:B------:R-:W-:Y:S01]  /*3050*/  DMUL R114, R78, R114 ;  /* 0x000000724e727228 */ /* 0x000fe20000000000 */
[----:B------:R-:W-:Y:S01]  /*3060*/  IADD3.X R127, PT, PT, R28, UR43, RZ, P3, !PT ;  /* 0x0000002b1c7f7c10 */ /* 0x000fe20009ffe4ff */
[----:B------:R-:W-:-:S02]  /*3070*/  DMUL R104, R72, R104 ;  /* 0x0000006848687228 */ /* 0x000fc40000000000 */
[----:B---3--:R-:W-:Y:S02]  /*3080*/  DMUL R18, R78, R8 ;  /* 0x000000084e127228 */ /* 0x008fe40000000000 */
[----:B----4-:R-:W-:-:S08]  /*3090*/  DMUL R30, R100, R30 ;  /* 0x0000001e641e7228 */ /* 0x010fd00000000000 */
[----:B------:R-:W-:Y:S02]  /*30a0*/  DFMA R30, R30, UR6, R102 ;  /* 0x000000061e1e7c2b */ /* 0x000fe40008000066 */
[----:B------:R-:W-:-:S06]  /*30b0*/  DMUL R102, R78, UR60 ;  /* 0x0000003c4e667c28 */ /* 0x000fcc0008000000 */
[----:B------:R-:W-:Y:S02]  /*30c0*/  DFMA R30, R78, R30, R104 ;  /* 0x0000001e4e1e722b */ /* 0x000fe40000000068 */
[----:B------:R-:W-:Y:S01]  /*30d0*/  DFMA R102, R108, R102, R112 ;  /* 0x000000666c66722b */ /* 0x000fe20000000070 */
[----:B------:R-:W-:Y:S01]  /*30e0*/  IADD3 R112, P0, PT, R29, UR42, RZ ;  /* 0x0000002a1d707c10 */ /* 0x000fe2000ff1e0ff */
[----:B------:R-:W-:-:S03]  /*30f0*/  DMUL R104, R78, UR6 ;  /* 0x000000064e687c28 */ /* 0x000fc60008000000 */
[----:B------:R-:W-:Y:S01]  /*3100*/  STG.E.64 desc[UR44][R136.64], R30 ;  /* 0x0000001e88007986 */ /* 0x000fe2000c101b2c */
[----:B------:R-:W-:Y:S02]  /*3110*/  IADD3.X R113, PT, PT, R21, UR43, RZ, P0, !PT ;  /* 0x0000002b15717c10 */ /* 0x000fe400087fe4ff */
[----:B------:R-:W-:-:S03]  /*3120*/  DFMA R102, -R72, UR20, R102 ;  /* 0x0000001448667c2b */ /* 0x000fc60008000166 */
[----:B------:R-:W-:Y:S04]  /*3130*/  STG.E.64 desc[UR44][R112.64], R114 ;  /* 0x0000007270007986 */ /* 0x000fe8000c101b2c */
[----:B------:R0:W-:Y:S04]  /*3140*/  STG.E.64 desc[UR44][R116.64], R18 ;  /* 0x0000001274007986 */ /* 0x0001e8000c101b2c */
[----:B------:R-:W-:Y:S04]  /*3150*/  STG.E.64 desc[UR44][R118.64], R102 ;  /* 0x0000006676007986 */ /* 0x000fe8000c101b2c */
[----:B------:R-:W-:Y:S04]  /*3160*/  STG.E.64 desc[UR44][R126.64], R104 ;  /* 0x000000687e007986 */ /* 0x000fe8000c101b2c */
[----:B------:R-:W2:Y:S04]  /*3170*/  LDG.E.64 R22, desc[UR44][R92.64+0x11ac48] ;  /* 0x11ac482c5c167981 */ /* 0x000ea8000c1e1b00 */
[----:B------:R-:W3:Y:S01]  /*3180*/  LDG.E.64 R20, desc[UR44][R96.64+0x14b88] ;  /* 0x014b882c60147981 */ /* 0x000ee2000c1e1b00 */
[----:B------:R-:W-:Y:S01]  /*3190*/  DMUL R8, R100, R124 ;  /* 0x0000007c64087228 */ /* 0x000fe20000000000 */
[----:B------:R-:W-:Y:S01]  /*31a0*/  IADD3 R14, P2, PT, R14, UR42, RZ ;  /* 0x0000002a0e0e7c10 */ /* 0x000fe2000ff5e0ff */
[----:B------:R-:W-:-:S02]  /*31b0*/  DMUL R26, R98, -R98 ;  /* 0x80000062621a7228 */ /* 0x000fc40000000000 */
[----:B------:R-:W-:Y:S02]  /*31c0*/  DMUL R28, R44, -R72 ;  /* 0x800000482c1c7228 */ /* 0x000fe40000000000 */
[----:B------:R-:W-:Y:S02]  /*31d0*/  DMUL R110, R110, -UR62 ;  /* 0x8000003e6e6e7c28 */ /* 0x000fe40008000000 */
[-C--:B------:R-:W-:Y:S02]  /*31e0*/  DMUL R24, R44, R8.reuse ;  /* 0x000000082c187228 */ /* 0x080fe40000000000 */
[-C--:B------:R-:W-:Y:S02]  /*31f0*/  DMUL R106, R106, R8.reuse ;  /* 0x000000086a6a7228 */ /* 0x080fe40000000000 */
[----:B0-----:R-:W-:Y:S02]  /*3200*/  DMUL R18, R42, R8 ;  /* 0x000000082a127228 */ /* 0x001fe40000000000 */
[----:B------:R-:W-:-:S02]  /*3210*/  DMUL R28, R124, R28 ;  /* 0x0000001c7c1c7228 */ /* 0x000fc40000000000 */
[----:B------:R-:W-:Y:S02]  /*3220*/  DMUL R26, R24, R26 ;  /* 0x0000001a181a7228 */ /* 0x000fe40000000000 */
[----:B------:R-:W-:Y:S02]  /*3230*/  DMUL R24, R122, R122 ;  /* 0x0000007a7a187228 */ /* 0x000fe40000000000 */
[----:B------:R-:W-:Y:S02]  /*3240*/  DMUL R94, R94, -UR62 ;  /* 0x8000003e5e5e7c28 */ /* 0x000fe40008000000 */
[----:B------:R-:W-:Y:S02]  /*3250*/  DMUL R122, R122, R28 ;  /* 0x0000001c7a7a7228 */ /* 0x000fe40000000000 */
[----:B------:R-:W-:Y:S02]  /*3260*/  DMUL R110, R124, R110 ;  /* 0x0000006e7c6e7228 */ /* 0x000fe40000000000 */
[----:B------:R-:W-:-:S02]  /*3270*/  DFMA R24, R106, R24, R26 ;  /* 0x000000186a18722b */ /* 0x000fc4000000001a */
[----:B------:R-:W-:Y:S02]  /*3280*/  DMUL R26, R120, R120 ;  /* 0x00000078781a7228 */ /* 0x000fe40000000000 */
[----:B------:R-:W-:Y:S02]  /*3290*/  DMUL R28, R98, R28 ;  /* 0x0000001c621c7228 */ /* 0x000fe40000000000 */
[----:B------:R-:W-:Y:S02]  /*32a0*/  DMUL R94, R124, R94 ;  /* 0x0000005e7c5e7228 */ /* 0x000fe40000000000 */
[----:B------:R-:W-:Y:S02]  /*32b0*/  DFMA R110, R78, R110, R122 ;  /* 0x0000006e4e6e722b */ /* 0x000fe4000000007a */
[----:B------:R-:W-:Y:S02]  /*32c0*/  DFMA R18, R18, -R26, R24 ;  /* 0x8000001a1212722b */ /* 0x000fe40000000018 */
[----:B------:R-:W-:-:S02]  /*32d0*/  DMUL R24, R124, R68 ;  /* 0x000000447c187228 */ /* 0x000fc40000000000 */
[----:B------:R-:W-:Y:S02]  /*32e0*/  DFMA R28, R78, R94, R28 ;  /* 0x0000005e4e1c722b */ /* 0x000fe4000000001c */
[----:B--2---:R-:W-:-:S04]  /*32f0*/  DMUL R8, R22, -UR64 ;  /* 0x8000004016087c28 */ /* 0x004fc80008000000 */
[----:B------:R-:W-:-:S04]  /*3300*/  DFMA R18, -R22, R24, R18 ;  /* 0x000000181612722b */ /* 0x000fc80000000112 */
[----:B---3--:R-:W-:Y:S02]  /*3310*/  DFMA R20, R20, UR66, R8 ;  /* 0x0000004214147c2b */ /* 0x008fe40008000008 */
[----:B------:R-:W-:Y:S02]  /*3320*/  DMUL R8, R124, R120 ;  /* 0x000000787c087228 */ /* 0x000fe40000000000 */
[----:B------:R-:W-:-:S06]  /*3330*/  DMUL R18, R72, -R18 ;  /* 0x8000001248127228 */ /* 0x000fcc0000000000 */
[----:B------:R-:W-:Y:S01]  /*3340*/  DMUL R8, R8, R20 ;  /* 0x0000001408087228 */ /* 0x000fe20000000000 */
[----:B------:R-:W-:-:S04]  /*3350*/  IADD3 R20, P0, PT, R13, UR42, RZ ;  /* 0x0000002a0d147c10 */ /* 0x000fc8000ff1e0ff */
[----:B------:R-:W-:-:S03]  /*3360*/  IADD3.X R21, PT, PT, R12, UR43, RZ, P0, !PT ;  /* 0x0000002b0c157c10 */ /* 0x000fc600087fe4ff */
[----:B------:R-:W-:Y:S01]  /*3370*/  DFMA R8, R78, R8, R18 ;  /* 0x000000084e08722b */ /* 0x000fe20000000012 */
[----:B------:R-:W-:Y:S02]  /*3380*/  IADD3 R18, P1, PT, R15, UR42, RZ ;  /* 0x0000002a0f127c10 */ /* 0x000fe4000ff3e0ff */
[----:B------:R-:W-:Y:S02]  /*3390*/  IADD3.X R15, PT, PT, R17, UR43, RZ, P2, !PT ;  /* 0x0000002b110f7c10 */ /* 0x000fe400097fe4ff */
[----:B------:R-:W-:Y:S02]  /*33a0*/  IADD3.X R19, PT, PT, R11, UR43, RZ, P1, !PT ;  /* 0x0000002b0b137c10 */ /* 0x000fe40008ffe4ff */
[----:B------:R0:W-:Y:S04]  /*33b0*/  STG.E.64 desc[UR44][R20.64], R8 ;  /* 0x0000000814007986 */ /* 0x0001e8000c101b2c */
[----:B------:R-:W-:Y:S04]  /*33c0*/  STG.E.64 desc[UR44][R18.64], R110 ;  /* 0x0000006e12007986 */ /* 0x000fe8000c101b2c */
[----:B------:R1:W-:Y:S04]  /*33d0*/  STG.E.64 desc[UR44][R14.64], R28 ;  /* 0x0000001c0e007986 */ /* 0x0003e8000c101b2c */
[----:B------:R-:W2:Y:S04]  /*33e0*/  LDG.E.64 R96, desc[UR44][R96.64+0x14b88] ;  /* 0x014b882c60607981 */ /* 0x000ea8000c1e1b00 */
[----:B------:R-:W3:Y:S01]  /*33f0*/  LDG.E.64 R92, desc[UR44][R92.64+0x11ac48] ;  /* 0x11ac482c5c5c7981 */ /* 0x000ee2000c1e1b00 */
[----:B------:R-:W-:Y:S01]  /*3400*/  DMUL R26, R124, R26 ;  /* 0x0000001a7c1a7228 */ /* 0x000fe20000000000 */
[----:B0-----:R-:W-:Y:S01]  /*3410*/  IADD3 R8, P0, PT, R5, UR42, RZ ;  /* 0x0000002a05087c10 */ /* 0x001fe2000ff1e0ff */
[----:B------:R-:W-:-:S02]  /*3420*/  DMUL R10, R42, -R72 ;  /* 0x800000482a0a7228 */ /* 0x000fc40000000000 */
[----:B------:R-:W-:Y:S01]  /*3430*/  DMUL R12, R72, -R68 ;  /* 0x80000044480c7228 */ /* 0x000fe20000000000 */
[----:B-1----:R-:W-:Y:S01]  /*3440*/  IADD3 R14, P1, PT, R3, UR42, RZ ;  /* 0x0000002a030e7c10 */ /* 0x002fe2000ff3e0ff */
[----:B------:R-:W-:Y:S01]  /*3450*/  DMUL R108, R108, UR68 ;  /* 0x000000446c6c7c28 */ /* 0x000fe20008000000 */
[----:B------:R-:W-:Y:S02]  /*3460*/  IADD3.X R9, PT, PT, R4, UR43, RZ, P0, !PT ;  /* 0x0000002b04097c10 */ /* 0x000fe400087fe4ff */
[----:B------:R-:W-:Y:S01]  /*3470*/  IADD3.X R15, PT, PT, R6, UR43, RZ, P1, !PT ;  /* 0x0000002b060f7c10 */ /* 0x000fe20008ffe4ff */
[----:B------:R-:W-:Y:S02]  /*3480*/  DMUL R124, R124, R10 ;  /* 0x0000000a7c7c7228 */ /* 0x000fe40000000000 */
[----:B------:R-:W-:-:S06]  /*3490*/  DMUL R12, R100, R12 ;  /* 0x0000000c640c7228 */ /* 0x000fcc0000000000 */
[----:B------:R-:W-:Y:S02]  /*34a0*/  DMUL R124, R120, R124 ;  /* 0x0000007c787c7228 */ /* 0x000fe40000000000 */
[----:B------:R-:W-:-:S08]  /*34b0*/  DFMA R12, R78, R108, R12 ;  /* 0x0000006c4e0c722b */ /* 0x000fd0000000000c */
[----:B------:R-:W-:Y:S02]  /*34c0*/  DFMA R12, -R72, UR24, R12 ;  /* 0x00000018480c7c2b */ /* 0x000fe4000800010c */
[C---:B--2---:R-:W-:Y:S02]  /*34d0*/  DFMA R26, R100.reuse, R96, R26 ;  /* 0x00000060641a722b */ /* 0x044fe4000000001a */
[----:B---3--:R-:W-:-:S06]  /*34e0*/  DMUL R10, R100, R92 ;  /* 0x0000005c640a7228 */ /* 0x008fcc0000000000 */
[----:B------:R-:W-:-:S08]  /*34f0*/  DMUL R26, R26, -UR62 ;  /* 0x8000003e1a1a7c28 */ /* 0x000fd00008000000 */
[----:B------:R-:W-:-:S08]  /*3500*/  DFMA R10, R10, UR68, R26 ;  /* 0x000000440a0a7c2b */ /* 0x000fd0000800001a */
[----:B------:R-:W-:-:S07]  /*3510*/  DFMA R10, R78, R10, R124 ;  /* 0x0000000a4e0a722b */ /* 0x000fce000000007c */
[----:B------:R2:W-:Y:S04]  /*3520*/  STG.E.64 desc[UR44][R8.64], R10 ;  /* 0x0000000a08007986 */ /* 0x0005e8000c101b2c */
[----:B------:R2:W-:Y:S02]  /*3530*/  STG.E.64 desc[UR44][R14.64], R12 ;  /* 0x0000000c0e007986 */ /* 0x0005e4000c101b2c */
.L_x_355:
[----:B0-----:R-:W-:Y:S05]  /*3540*/  BSYNC.RECONVERGENT B0 ;  /* 0x0000000000007941 */ /* 0x001fea0003800200 */
.L_x_354:
[----:B------:R-:W-:Y:S01]  /*3550*/  IADD3 R2, PT, PT, R2, UR5, RZ ;  /* 0x0000000502027c10 */ /* 0x000fe2000fffe0ff */
[----:B------:R-:W-:Y:S06]  /*3560*/  BRA.U UP0, `(.L_x_356) ;  /* 0xffffffd100447547 */ /* 0x000fec000b83ffff */
[----:B------:R-:W-:Y:S05]  /*3570*/  EXIT ;  /* 0x000000000000794d */ /* 0x000fea0003800000 */
.L_x_357:
        /* <DEDUP_REMOVED lines=16> */
.L_x_441:


//--------------------- .text.nvkernel__Z5jacldi_F1L922_10 --------------------------
	.section	.text.nvkernel__Z5jacldi_F1L922_10,"ax",@progbits
	.align	128
        .global         nvkernel__Z5jacldi_F1L922_10
        .type           nvkernel__Z5jacldi_F1L922_10,@function
        .size           nvkernel__Z5jacldi_F1L922_10,(.L_x_442 - nvkernel__Z5jacldi_F1L922_10)
        .other          nvkernel__Z5jacldi_F1L922_10,@"STO_CUDA_ENTRY STV_DEFAULT"
nvkernel__Z5jacldi_F1L922_10:
.text.nvkernel__Z5jacldi_F1L922_10:
[----:B------:R-:W0:Y:S08]  /*0000*/  LDC R1, c[0x0][0x37c] ;  /* 0x0000df00ff017b82 */ /* 0x000e300000000800 */
[----:B------:R-:W1:Y:S01]  /*0010*/  LDC.64 R32, c[0x0][0x400] ;  /* 0x00010000ff207b82 */ /* 0x000e620000000a00 */
[----:B------:R-:W1:Y:S01]  /*0020*/  LDCU.128 UR12, c[0x0][0x460] ;  /* 0x00008c00ff0c77ac */ /* 0x000e620008000c00 */
[----:B------:R-:W2:Y:S01]  /*0030*/  S2R R100, SR_TID.X ;  /* 0x0000000000647919 */ /* 0x000ea20000002100 */
[----:B------:R-:W3:Y:S05]  /*0040*/  LDCU.128 UR4, c[0x0][0x430] ;  /* 0x00008600ff0477ac */ /* 0x000eea0008000c00 */
[----:B------:R-:W4:Y:S01]  /*0050*/  LDC.64 R4, c[0x0][0x448] ;  /* 0x00011200ff047b82 */ /* 0x000f220000000a00 */
[----:B------:R-:W5:Y:S01]  /*0060*/  LDCU.128 UR16, c[0x0][0x480] ;  /* 0x00009000ff1077ac */ /* 0x000f620008000c00 */
[----:B------:R-:W0:Y:S06]  /*0070*/  LDCU.128 UR8, c[0x0][0x3f0] ;  /* 0x00007e00ff0877ac */ /* 0x000e2c0008000c00 */
[----:B------:R-:W2:Y:S01]  /*0080*/  LDC.64 R16, c[0x0][0x458] ;  /* 0x00011600ff107b82 */ /* 0x000ea20000000a00 */
[----:B------:R-:W0:Y:S01]  /*0090*/  LDCU.64 UR40, c[0x0][0x3d8] ;  /* 0x00007b00ff2877ac */ /* 0x000e220008000a00 */
[----:B------:R-:W0:Y:S06]  /*00a0*/  LDCU.128 UR20, c[0x0][0x490] ;  /* 0x00009200ff1477ac */ /* 0x000e2c0008000c00 */
[----:B------:R-:W2:Y:S01]  /*00b0*/  LDC.64 R10, c[0x0][0x428] ;  /* 0x00010a00ff0a7b82 */ /* 0x000ea20000000a00 */
[C---:B-1----:R-:W-:Y:S01]  /*00c0*/  DMUL R6, R32.reuse, UR12 ;  /* 0x0000000c20067c28 */ /* 0x042fe20008000000 */
[----:B------:R-:W-:Y:S01]  /*00d0*/  UMOV UR56, 0x9999999a ;  /* 0x9999999a00387882 */ /* 0x000fe20000000000 */
[C---:B---3--:R-:W-:Y:S01]  /*00e0*/  DMUL R2, R32.reuse, UR4 ;  /* 0x0000000420027c28 */ /* 0x048fe20008000000 */
[----:B------:R-:W1:Y:S01]  /*00f0*/  LDCU UR5, c[0x0][0x370] ;  /* 0x00006e00ff0577ac */ /* 0x000e620008000800 */
[----:B-----5:R-:W-:-:S02]  /*0100*/  DMUL R8, R32, UR16 ;  /* 0x0000001020087c28 */ /* 0x020fc40008000000 */
[C---:B0-----:R-:W-:Y:S01]  /*0110*/  DMUL R24, R32.reuse, UR10 ;  /* 0x0000000a20187c28 */ /* 0x041fe20008000000 */
[----:B------:R-:W0:Y:S01]  /*0120*/  LDC.64 R20, c[0x0][0x478] ;  /* 0x00011e00ff147b82 */ /* 0x000e220000000a00 */
[C---:B----4-:R-:W-:Y:S01]  /*0130*/  DMUL R4, R32.reuse, R4 ;  /* 0x0000000420047228 */ /* 0x050fe20000000000 */
[----:B------:R-:W-:Y:S01]  /*0140*/  UMOV UR57, 0x3fd99999 ;  /* 0x3fd9999900397882 */ /* 0x000fe20000000000 */
[----:B------:R-:W-:Y:S01]  /*0150*/  DADD R28, R32, UR8 ;  /* 0x00000008201c7e29 */ /* 0x000fe20008000000 */
[----:B------:R-:W-:Y:S01]  /*0160*/  UMOV UR42, 0x9999999a ;  /* 0x9999999a002a7882 */ /* 0x000fe20000000000 */
[----:B------:R-:W-:Y:S01]  /*0170*/  UMOV UR43, 0x3ff99999 ;  /* 0x3ff99999002b7882 */ /* 0x000fe20000000000 */
[----:B------:R-:W3:Y:S02]  /*0180*/  LDCU UR52, c[0x0][0x380] ;  /* 0x00007000ff3477ac */ /* 0x000ee40008000800 */
[----:B------:R-:W4:Y:S01]  /*0190*/  LDC.64 R14, c[0x0][0x440] ;  /* 0x00011000ff0e7b82 */ /* 0x000f220000000a00 */
[----:B--2---:R-:W-:Y:S01]  /*01a0*/  DFMA R6, R16, UR8, R6 ;  /* 0x0000000810067c2b */ /* 0x004fe20008000006 */
[----:B------:R-:W2:Y:S01]  /*01b0*/  LDCU UR53, c[0x0][0x380] ;  /* 0x00007000ff3577ac */ /* 0x000ea20008000800 */
[----:B------:R-:W0:Y:S05]  /*01c0*/  LDCU.64 UR48, c[0x0][0x410] ;  /* 0x00008200ff3077ac */ /* 0x000e2a0008000a00 */
[----:B------:R-:W5:Y:S01]  /*01d0*/  LDC.64 R42, c[0x0][0x3e0] ;  /* 0x0000f800ff2a7b82 */ /* 0x000f620000000a00 */
[----:B------:R-:W-:Y:S01]  /*01e0*/  DFMA R2, R10, UR8, R2 ;  /* 0x000000080a027c2b */ /* 0x000fe20008000002 */
[----:B------:R-:W0:Y:S01]  /*01f0*/  LDCU.64 UR50, c[0x0][0x480] ;  /* 0x00009000ff3277ac */ /* 0x000e220008000a00 */
[----:B------:R-:W0:Y:S05]  /*0200*/  LDCU.128 UR28, c[0x0][0x420] ;  /* 0x00008400ff1c77ac */ /* 0x000e2a0008000c00 */
[----:B------:R-:W1:Y:S01]  /*0210*/  LDC.64 R18, c[0x0][0x450] ;  /* 0x00011400ff127b82 */ /* 0x000e620000000a00 */
[----:B0-----:R-:W-:Y:S01]  /*0220*/  DFMA R10, R20, UR8, R8 ;  /* 0x00000008140a7c2b */ /* 0x001fe20008000008 */
[----:B------:R-:W0:Y:S01]  /*0230*/  LDCU.128 UR24, c[0x0][0x450] ;  /* 0x00008a00ff1877ac */ /* 0x000e220008000c00 */
[----:B------:R-:W0:Y:S05]  /*0240*/  LDCU.64 UR54, c[0x0][0x388] ;  /* 0x00007100ff3677ac */ /* 0x000e2a0008000a00 */
[----:B------:R-:W0:Y:S01]  /*0250*/  LDC.64 R12, c[0x0][0x420] ;  /* 0x00010800ff0c7b82 */ /* 0x000e220000000a00 */
[----:B----4-:R-:W-:Y:S01]  /*0260*/  DFMA R8, R14, UR8, R4 ;  /* 0x000000080e087c2b */ /* 0x010fe20008000004 */
[----:B------:R-:W4:Y:S01]  /*0270*/  LDCU.128 UR32, c[0x0][0x390] ;  /* 0x00007200ff2077ac */ /* 0x000f220008000c00 */
[----:B------:R-:W0:Y:S05]  /*0280*/  LDCU.128 UR36, c[0x0][0x3a0] ;  /* 0x00007400ff2477ac */ /* 0x000e2a0008000c00 */
[----:B------:R-:W2:Y:S01]  /*0290*/  LDC.64 R68, c[0x0][0x410] ;  /* 0x00010400ff447b82 */ /* 0x000ea20000000a00 */
[----:B-----5:R-:W-:Y:S01]  /*02a0*/  DADD R54, R28, R42 ;  /* 0x000000001c367229 */ /* 0x020fe2000000002a */
[----:B------:R-:W0:Y:S01]  /*02b0*/  LDCU.128 UR44, c[0x0][0x3c0] ;  /* 0x00007800ff2c77ac */ /* 0x000e220008000c00 */
[C---:B------:R-:W-:Y:S01]  /*02c0*/  DFMA R8, R42.reuse, UR6, R8 ;  /* 0x000000062a087c2b */ /* 0x040fe20008000008 */
[----:B------:R-:W0:Y:S04]  /*02d0*/  LDCU.64 UR6, c[0x0][0x358] ;  /* 0x00006b00ff0677ac */ /* 0x000e280008000a00 */
[----:B------:R-:W5:Y:S01]  /*02e0*/  LDC.64 R58, c[0x0][0x418] ;  /* 0x00010600ff3a7b82 */ /* 0x000f620000000a00 */
[----:B-1----:R-:W-:Y:S01]  /*02f0*/  DFMA R4, R42, R18, R6 ;  /* 0x000000122a04722b */ /* 0x002fe20000000006 */
[----:B------:R-:W-:-:S06]  /*0300*/  USHF.L.U32 UR5, UR5, 0x7, URZ ;  /* 0x0000000705057899 */ /* 0x000fcc00080006ff */
[----:B------:R-:W1:Y:S01]  /*0310*/  LDC.64 R22, c[0x0][0x470] ;  /* 0x00011c00ff167b82 */ /* 0x000e620000000a00 */
[----:B0-----:R-:W-:-:S07]  /*0320*/  DFMA R2, R42, R12, R2 ;  /* 0x0000000c2a02722b */ /* 0x001fce0000000002 */
[----:B------:R-:W0:Y:S01]  /*0330*/  LDC.64 R70, c[0x0][0x3e8] ;  /* 0x0000fa00ff467b82 */ /* 0x000e220000000a00 */
[----:B--2---:R-:W-:-:S07]  /*0340*/  DADD R18, R68, -UR14 ;  /* 0x8000000e44127e29 */ /* 0x004fce0008000000 */
[----:B------:R-:W2:Y:S01]  /*0350*/  LDC.64 R46, c[0x0][0x408] ;  /* 0x00010200ff2e7b82 */ /* 0x000ea20000000a00 */
[----:B-----5:R-:W-:Y:S02]  /*0360*/  DFMA R12, R58, R68, -UR14 ;  /* 0x8000000e3a0c7e2b */ /* 0x020fe40008000044 */
[----:B------:R-:W-:Y:S02]  /*0370*/  DMUL R26, R18, R32 ;  /* 0x00000020121a7228 */ /* 0x000fe40000000000 */
[-C--:B------:R-:W-:Y:S02]  /*0380*/  DFMA R30, R32, R58.reuse, UR8 ;  /* 0x00000008201e7e2b */ /* 0x080fe4000800003a */
[C---:B------:R-:W-:Y:S01]  /*0390*/  DFMA R28, R42.reuse, R58, R28 ;  /* 0x0000003a2a1c722b */ /* 0x040fe2000000001c */
[----:B------:R-:W5:Y:S01]  /*03a0*/  S2UR UR4, SR_CTAID.X ;  /* 0x00000000000479c3 */ /* 0x000f620000002500 */
[----:B-1----:R-:W-:Y:S02]  /*03b0*/  DFMA R6, R42, R22, R10 ;  /* 0x000000162a06722b */ /* 0x002fe4000000000a */
[----:B------:R-:W-:-:S02]  /*03c0*/  DMUL R22, R12, UR8 ;  /* 0x000000080c167c28 */ /* 0x000fc40008000000 */
[-C--:B------:R-:W-:Y:S02]  /*03d0*/  DMUL R40, R12, R32.reuse ;  /* 0x000000200c287228 */ /* 0x080fe40000000000 */
[----:B------:R-:W-:Y:S01]  /*03e0*/  DFMA R36, R18, UR8, R26 ;  /* 0x0000000812247c2b */ /* 0x000fe2000800001a */
[----:B------:R-:W1:Y:S01]  /*03f0*/  LDC R0, c[0x0][0x3d0] ;  /* 0x0000f400ff007b82 */ /* 0x000e620000000800 */
[----:B0-----:R-:W-:Y:S02]  /*0400*/  DFMA R34, R70, UR8, R24 ;  /* 0x0000000846227c2b */ /* 0x001fe40008000018 */
[C---:B------:R-:W-:Y:S02]  /*0410*/  DFMA R38, R18.reuse, R32, R22 ;  /* 0x000000201226722b */ /* 0x040fe40000000016 */
[----:B------:R-:W-:Y:S02]  /*0420*/  DFMA R40, R18, UR8, R40 ;  /* 0x0000000812287c2b */ /* 0x000fe40008000028 */
[----:B------:R-:W-:-:S02]  /*0430*/  DADD R30, R30, R42 ;  /* 0x000000001e1e7229 */ /* 0x000fc4000000002a */
[----:B--2---:R-:W-:Y:S02]  /*0440*/  DMUL R20, R32, R46 ;  /* 0x0000002e20147228 */ /* 0x004fe40000000000 */
[----:B------:R-:W-:Y:S02]  /*0450*/  DFMA R32, R58, UR8, R32 ;  /* 0x000000083a207c2b */ /* 0x000fe40008000020 */
[----:B------:R-:W-:Y:S02]  /*0460*/  DFMA R90, R42, UR40, R34 ;  /* 0x000000282a5a7c2b */ /* 0x000fe40008000022 */
[-C--:B------:R-:W-:Y:S01]  /*0470*/  DFMA R34, R12, R42.reuse, R36 ;  /* 0x0000002a0c22722b */ /* 0x080fe20000000024 */
[----:B-----5:R-:W-:Y:S01]  /*0480*/  USHF.L.U32 UR4, UR4, 0x7, URZ ;  /* 0x0000000704047899 */ /* 0x020fe200080006ff */
[CC--:B------:R-:W-:Y:S02]  /*0490*/  DFMA R36, R18.reuse, R42.reuse, R38 ;  /* 0x0000002a1224722b */ /* 0x0c0fe40000000026 */
[----:B------:R-:W-:-:S02]  /*04a0*/  DFMA R38, R18, R42, R40 ;  /* 0x0000002a1226722b */ /* 0x000fc40000000028 */
[C---:B------:R-:W-:Y:S01]  /*04b0*/  DMUL R10, R46.reuse, UR18 ;  /* 0x000000122e0a7c28 */ /* 0x040fe20008000000 */
[----:B------:R-:W-:Y:S01]  /*04c0*/  LOP3.LUT R100, R100, UR4, RZ, 0xfc, !PT ;  /* 0x0000000464647c12 */ /* 0x000fe2000f8efcff */
[C---:B------:R-:W-:Y:S01]  /*04d0*/  DMUL R14, R46.reuse, UR20 ;  /* 0x000000142e0e7c28 */ /* 0x040fe20008000000 */
[----:B------:R-:W0:Y:S01]  /*04e0*/  LDCU.128 UR16, c[0x0][0x430] ;  /* 0x00008600ff1077ac */ /* 0x000e220008000c00 */
[C---:B------:R-:W-:Y:S02]  /*04f0*/  DMUL R16, R46.reuse, UR22 ;  /* 0x000000162e107c28 */ /* 0x040fe40008000000 */
[C---:B------:R-:W-:Y:S01]  /*0500*/  DMUL R22, R46.reuse, UR8 ;  /* 0x000000082e167c28 */ /* 0x040fe20008000000 */
[----:B------:R-:W2:Y:S01]  /*0510*/  LDCU.128 UR20, c[0x0][0x470] ;  /* 0x00008e00ff1477ac */ /* 0x000ea20008000c00 */
[----:B------:R-:W-:Y:S02]  /*0520*/  DADD R26, R46, R46 ;  /* 0x000000002e1a7229 */ /* 0x000fe4000000002e */
[----:B------:R-:W-:-:S02]  /*0530*/  DMUL R40, R42, R46 ;  /* 0x0000002e2a287228 */ /* 0x000fc40000000000 */
[----:B------:R-:W-:Y:S02]  /*0540*/  DADD R32, R32, R42 ;  /* 0x0000000020207229 */ /* 0x000fe4000000002a */
[----:B------:R-:W-:Y:S02]  /*0550*/  DMUL R46, R46, -2 ;  /* 0xc00000002e2e7828 */ /* 0x000fe40000000000 */
[----:B------:R-:W-:Y:S02]  /*0560*/  DMUL R56, R26, R54 ;  /* 0x000000361a387228 */ /* 0x000fe40000000000 */
[----:B------:R-:W-:Y:S02]  /*0570*/  DFMA R44, -R58, R68, UR14 ;  /* 0x0000000e3a2c7e2b */ /* 0x000fe40008000144 */
[----:B------:R-:W-:Y:S02]  /*0580*/  DADD R42, -R68, UR14 ;  /* 0x0000000e442a7e29 */ /* 0x000fe40008000100 */
[----:B------:R-:W-:-:S02]  /*0590*/  DMUL R62, R30, R46 ;  /* 0x0000002e1e3e7228 */ /* 0x000fc40000000000 */
[C---:B------:R-:W-:Y:S02]  /*05a0*/  DMUL R64, R46.reuse, R32 ;  /* 0x000000202e407228 */ /* 0x040fe40000000000 */
[----:B------:R-:W-:Y:S02]  /*05b0*/  DMUL R66, R46, R28 ;  /* 0x0000001c2e427228 */ /* 0x000fe40000000000 */
[-C--:B------:R-:W-:Y:S02]  /*05c0*/  DMUL R58, R58, R68.reuse ;  /* 0x000000443a3a7228 */ /* 0x080fe40000000000 */
[-C--:B------:R-:W-:Y:S02]  /*05d0*/  DMUL R60, R26, R68.reuse ;  /* 0x000000441a3c7228 */ /* 0x080fe40000000000 */
[-C--:B------:R-:W-:Y:S02]  /*05e0*/  DMUL R62, R62, R68.reuse ;  /* 0x000000443e3e7228 */ /* 0x080fe40000000000 */
[----:B------:R-:W-:-:S02]  /*05f0*/  DMUL R64, R64, R68 ;  /* 0x0000004440407228 */ /* 0x000fc40000000000 */
[-C--:B------:R-:W-:Y:S02]  /*0600*/  DMUL R66, R66, R68.reuse ;  /* 0x0000004442427228 */ /* 0x080fe40000000000 */
[----:B------:R-:W-:Y:S02]  /*0610*/  DMUL R68, R40, -R68 ;  /* 0x8000004428447228 */ /* 0x000fe40000000000 */
[----:B------:R-:W-:Y:S02]  /*0620*/  DMUL R70, R22, -R70 ;  /* 0x8000004616467228 */ /* 0x000fe40000000000 */
[-C--:B------:R-:W-:Y:S02]  /*0630*/  DMUL R76, R18, -R40.reuse ;  /* 0x80000028124c7228 */ /* 0x080fe40000000000 */
[----:B------:R-:W-:Y:S02]  /*0640*/  DMUL R78, R12, -R40 ;  /* 0x800000280c4e7228 */ /* 0x000fe40000000000 */
[----:B------:R-:W-:-:S02]  /*0650*/  DMUL R80, R18, -R22 ;  /* 0x8000001612507228 */ /* 0x000fc40000000000 */
[----:B------:R-:W-:Y:S02]  /*0660*/  DMUL R82, R12, -R22 ;  /* 0x800000160c527228 */ /* 0x000fe40000000000 */
[----:B------:R-:W-:Y:S02]  /*0670*/  DMUL R84, R16, -UR56 ;  /* 0x8000003810547c28 */ /* 0x000fe40008000000 */
[-C--:B------:R-:W-:Y:S02]  /*0680*/  DMUL R86, R12, -R20.reuse ;  /* 0x800000140c567228 */ /* 0x080fe40000000000 */
[----:B------:R-:W-:Y:S02]  /*0690*/  DMUL R88, R18, -R20 ;  /* 0x8000001412587228 */ /* 0x000fe40000000000 */
[----:B------:R-:W-:Y:S02]  /*06a0*/  DFMA R90, R90, R26, 1 ;  /* 0x3ff000005a5a742b */ /* 0x000fe4000000001a */
[----:B------:R-:W-:Y:S01]  /*06b0*/  DMUL R24, R20, -UR10 ;  /* 0x8000000a14187c28 */ /* 0x000fe20008000000 */
[----:B------:R-:W0:Y:S01]  /*06c0*/  LDCU.128 UR8, c[0x0][0x460] ;  /* 0x00008c00ff0877ac */ /* 0x000e220008000c00 */
[----:B------:R-:W-:-:S02]  /*06d0*/  DMUL R48, R40, -UR14 ;  /* 0x8000000e28307c28 */ /* 0x000fc40008000000 */
[----:B------:R-:W-:Y:S02]  /*06e0*/  DMUL R50, R22, -UR14 ;  /* 0x8000000e16327c28 */ /* 0x000fe40008000000 */
[----:B------:R-:W-:Y:S02]  /*06f0*/  DMUL R52, R20, -UR14 ;  /* 0x8000000e14347c28 */ /* 0x000fe40008000000 */
[----:B------:R-:W-:Y:S02]  /*0700*/  DMUL R54, R54, UR14 ;  /* 0x0000000e36367c28 */ /* 0x000fe40008000000 */
[----:B------:R-:W-:Y:S01]  /*0710*/  DMUL R56, R56, UR14 ;  /* 0x0000000e38387c28 */ /* 0x000fe20008000000 */
[----:B------:R-:W0:Y:S01]  /*0720*/  LDCU.128 UR12, c[0x0][0x440] ;  /* 0x00008800ff0c77ac */ /* 0x000e220008000c00 */
[----:B------:R-:W-:Y:S02]  /*0730*/  DMUL R72, R40, -UR40 ;  /* 0x8000002828487c28 */ /* 0x000fe40008000000 */
[----:B------:R-:W-:Y:S01]  /*0740*/  DMUL R74, R10, -UR42 ;  /* 0x8000002a0a4a7c28 */ /* 0x000fe20008000000 */
[----:B-1234-:R-:W0:Y:S10]  /*0750*/  LDCU.128 UR40, c[0x0][0x3b0] ;  /* 0x00007600ff2877ac */ /* 0x01ee340008000c00 */
.L_x_360:
[----:B------:R-:W-:Y:S01]  /*0760*/  ISETP.GE.AND P0, PT, R100, UR53, PT ;  /* 0x0000003564007c0c */ /* 0x000fe2000bf06270 */
[----:B------:R-:W-:Y:S01]  /*0770*/  UIADD3 UR52, UPT, UPT, -UR5, UR52, URZ ;  /* 0x0000003405347290 */ /* 0x000fe2000fffe1ff */
[----:B------:R-:W-:Y:S03]  /*0780*/  BSSY.RECONVERGENT B0, `(.L_x_358) ;  /* 0x00002d7000007945 */ /* 0x000fe60003800200 */
[----:B------:R-:W-:-:S08]  /*0790*/  UISETP.GT.AND UP0, UPT, UR52, URZ, UPT ;  /* 0x000000ff3400728c */ /* 0x000fd0000bf04270 */
[----:B-1----:R-:W-:Y:S05]  /*07a0*/  @P0 BRA `(.L_x_359) ;  /* 0x0000002c00500947 */ /* 0x002fea0003800000 */
[----:B------:R-:W-:-:S04]  /*07b0*/  IADD3 R151, P0, PT, RZ, RZ, RZ ;  /* 0x000000ffff977210 */ /* 0x000fc80007f1e0ff */
[----:B------:R-:W-:-:S04]  /*07c0*/  IADD3.X R130, PT, PT, R100, 0x1, RZ, P0, !PT ;  /* 0x0000000164827810 */ /* 0x000fc800007fe4ff */
[----:B------:R-:W-:-:S03]  /*07d0*/  SHF.R.S32.HI R131, RZ, 0x1f, R130 ;  /* 0x0000001fff837819 */ /* 0x000fc60000011482 */
[----:B------:R-:W-:-:S04]  /*07e0*/  IMAD.WIDE R92, R0, 0x1e7b, R130 ;  /* 0x00001e7b005c7825 */ /* 0x000fc800078e0282 */
[C---:B------:R-:W-:Y:S01]  /*07f0*/  IMAD.SHL.U32 R96, R92.reuse, 0x4, RZ ;  /* 0x000000045c607824 */ /* 0x040fe200078e00ff */
[----:B------:R-:W-:-:S04]  /*0800*/  SHF.L.U64.HI R92, R92, 0x2, R93 ;  /* 0x000000025c5c7819 */ /* 0x000fc8000001025d */
[C---:B------:R-:W-:Y:S02]  /*0810*/  IADD3 R94, P1, PT, R96.reuse, UR54, RZ ;  /* 0x00000036605e7c10 */ /* 0x040fe4000ff3e0ff */
[----:B------:R-:W-:Y:S02]  /*0820*/  IADD3 R96, P2, PT, R96, UR32, RZ ;  /* 0x0000002060607c10 */ /* 0x000fe4000ff5e0ff */
[C---:B------:R-:W-:Y:S02]  /*0830*/  IADD3.X R95, PT, PT, R92.reuse, UR55, RZ, P1, !PT ;  /* 0x000000375c5f7c10 */ /* 0x040fe40008ffe4ff */
[----:B------:R-:W-:-:S03]  /*0840*/  IADD3.X R97, PT, PT, R92, UR33, RZ, P2, !PT ;  /* 0x000000215c617c10 */ /* 0x000fc600097fe4ff */
[----:B------:R1:W2:Y:S04]  /*0850*/  LDG.E.CONSTANT R92, desc[UR6][R94.64] ;  /* 0x000000065e5c7981 */ /* 0x0002a8000c1e9900 */
[----:B------:R-:W3:Y:S01]  /*0860*/  LDG.E.CONSTANT R98, desc[UR6][R96.64] ;  /* 0x0000000660627981 */ /* 0x000ee2000c1e9900 */
[--C-:B------:R-:W-:Y:S02]  /*0870*/  SHF.R.S64 R129, R151, 0x1d, R130.reuse ;  /* 0x0000001d97817819 */ /* 0x100fe40000001082 */
[C---:B------:R-:W-:Y:S02]  /*0880*/  IADD3.X R126, PT, PT, R100.reuse, 0xcb35, RZ, P0, !PT ;  /* 0x0000cb35647e7810 */ /* 0x040fe400007fe4ff */
[----:B------:R-:W-:Y:S02]  /*0890*/  IADD3.X R102, PT, PT, R100, 0x19669, RZ, P0, !PT ;  /* 0x0001966964667810 */ /* 0x000fe400007fe4ff */
[----:B------:R-:W-:-:S02]  /*08a0*/  SHF.R.S32.HI R130, RZ, 0x1d, R130 ;  /* 0x0000001dff827819 */ /* 0x000fc40000011482 */
[C---:B------:R-:W-:Y:S02]  /*08b0*/  IADD3.X R114, PT, PT, R100.reuse, 0x2619d, RZ, P0, !PT ;  /* 0x0002619d64727810 */ /* 0x040fe400007fe4ff */
[C---:B------:R-:W-:Y:S02]  /*08c0*/  SHF.R.S64 R118, R151.reuse, 0x1d, R126 ;  /* 0x0000001d97767819 */ /* 0x040fe4000000107e */
[----:B------:R-:W-:Y:S02]  /*08d0*/  SHF.R.S64 R116, R151, 0x1d, R102 ;  /* 0x0000001d97747819 */ /* 0x000fe40000001066 */
[----:B-1----:R-:W-:Y:S02]  /*08e0*/  IADD3.X R94, PT, PT, R100, 0x32cd1, RZ, P0, !PT ;  /* 0x00032cd1645e7810 */ /* 0x002fe400007fe4ff */
[----:B------:R-:W-:Y:S02]  /*08f0*/  SHF.R.S32.HI R126, RZ, 0x1d, R126 ;  /* 0x0000001dff7e7819 */ /* 0x000fe4000001147e */
[----:B------:R-:W-:-:S02]  /*0900*/  SHF.R.S32.HI R113, RZ, 0x1d, R102 ;  /* 0x0000001dff717819 */ /* 0x000fc40000011466 */
[C---:B------:R-:W-:Y:S02]  /*0910*/  SHF.R.S64 R128, R151.reuse, 0x1d, R114 ;  /* 0x0000001d97807819 */ /* 0x040fe40000001072 */
[----:B------:R-:W-:Y:S02]  /*0920*/  SHF.R.S64 R127, R151, 0x1d, R94 ;  /* 0x0000001d977f7819 */ /* 0x000fe4000000105e */
[----:B------:R-:W-:Y:S02]  /*0930*/  SHF.R.S32.HI R114, RZ, 0x1d, R114 ;  /* 0x0000001dff727819 */ /* 0x000fe40000011472 */
[----:B------:R-:W-:Y:S02]  /*0940*/  SHF.R.S32.HI R115, RZ, 0x1d, R94 ;  /* 0x0000001dff737819 */ /* 0x000fe4000001145e */
[----:B------:R-:W-:-:S04]  /*0950*/  IADD3 R108, P3, PT, R128, UR36, RZ ;  /* 0x00000024806c7c10 */ /* 0x000fc8000ff7e0ff */
[----:B------:R-:W-:Y:S02]  /*0960*/  IADD3.X R109, PT, PT, R114, UR37, RZ, P3, !PT ;  /* 0x00000025726d7c10 */ /* 0x000fe40009ffe4ff */
[----:B--2---:R-:W-:Y:S02]  /*0970*/  SHF.R.S32.HI R93, RZ, 0x1f, R92 ;  /* 0x0000001fff5d7819 */ /* 0x004fe4000001145c */
[--C-:B---3--:R-:W-:Y:S02]  /*0980*/  IADD3 R101, PT, PT, -R92, R0, -R98.reuse ;  /* 0x000000005c657210 */ /* 0x108fe40007ffe962 */
[----:B------:R-:W-:-:S03]  /*0990*/  SHF.R.S32.HI R99, RZ, 0x1f, R98 ;  /* 0x0000001fff637819 */ /* 0x000fc60000011462 */
[----:B------:R-:W-:-:S04]  /*09a0*/  IMAD.WIDE R92, R101, 0x67, R92 ;  /* 0x00000067655c7825 */ /* 0x000fc800078e025c */
[----:B------:R-:W-:Y:S02]  /*09b0*/  IMAD R141, R93, 0x67, RZ ;  /* 0x000000675d8d7824 */ /* 0x000fe400078e02ff */
[----:B------:R-:W-:Y:S01]  /*09c0*/  IMAD.WIDE.U32 R98, R92, 0x67, R98 ;  /* 0x000000675c627825 */ /* 0x000fe200078e0062 */
[----:B------:R-:W-:-:S03]  /*09d0*/  IADD3 R92, P2, PT, R129, UR36, RZ ;  /* 0x00000024815c7c10 */ /* 0x000fc6000ff5e0ff */
[----:B------:R-:W-:Y:S01]  /*09e0*/  IMAD.IADD R141, R99, 0x1, R141 ;  /* 0x00000001638d7824 */ /* 0x000fe200078e028d */
[----:B------:R-:W-:Y:S01]  /*09f0*/  IADD3.X R93, PT, PT, R130, UR37, RZ, P2, !PT ;  /* 0x00000025825d7c10 */ /* 0x000fe200097fe4ff */
[----:B------:R-:W-:-:S03]  /*0a00*/  IMAD.SHL.U32 R144, R98, 0x8, RZ ;  /* 0x0000000862907824 */ /* 0x000fc600078e00ff */
[----:B------:R-:W-:Y:S02]  /*0a10*/  SHF.L.U64.HI R141, R98, 0x3, R141 ;  /* 0x00000003628d7819 */ /* 0x000fe4000001028d */
[----:B------:R-:W-:-:S04]  /*0a20*/  IADD3 R96, P1, PT, R144, UR34, RZ ;  /* 0x0000002290607c10 */ /* 0x000fc8000ff3e0ff */
[----:B------:R-:W-:Y:S02]  /*0a30*/  IADD3.X R97, PT, PT, R141, UR35, RZ, P1, !PT ;  /* 0x000000238d617c10 */ /* 0x000fe40008ffe4ff */
[----:B------:R-:W-:Y:S02]  /*0a40*/  IADD3 R104, P2, PT, R118, UR36, RZ ;  /* 0x0000002476687c10 */ /* 0x000fe4000ff5e0ff */
[----:B------:R-:W-:Y:S01]  /*0a50*/  IADD3 R106, P1, PT, R116, UR36, RZ ;  /* 0x00000024746a7c10 */ /* 0x000fe2000ff3e0ff */
[----:B------:R-:W2:Y:S01]  /*0a60*/  LDG.E.64 R98, desc[UR6][R96.64] ;  /* 0x0000000660627981 */ /* 0x000ea2000c1e1b00 */
[----:B------:R-:W-:Y:S02]  /*0a70*/  IADD3 R131, P4, PT, R144, UR38, RZ ;  /* 0x0000002690837c10 */ /* 0x000fe4000ff9e0ff */
[----:B------:R-:W-:Y:S01]  /*0a80*/  IADD3.X R105, PT, PT, R126, UR37, RZ, P2, !PT ;  /* 0x000000257e697c10 */ /* 0x000fe200097fe4ff */
[----:B------:R1:W-:Y:S01]  /*0a90*/  STG.E.64 desc[UR6][R92.64], R90 ;  /* 0x0000005a5c007986 */ /* 0x0003e2000c101b06 */
[----:B------:R-:W-:-:S02]  /*0aa0*/  IADD3.X R107, PT, PT, R113, UR37, RZ, P1, !PT ;  /* 0x00000025716b7c10 */ /* 0x000fc40008ffe4ff */
[----:B------:R-:W-:Y:S01]  /*0ab0*/  IADD3 R120, P2, PT, R127, UR36, RZ ;  /* 0x000000247f787c10 */ /* 0x000fe2000ff5e0ff */
[----:B------:R3:W-:Y:S01]  /*0ac0*/  STG.E.64 desc[UR6][R104.64], RZ ;  /* 0x000000ff68007986 */ /* 0x0007e2000c101b06 */
[----:B------:R-:W-:Y:S02]  /*0ad0*/  IADD3.X R140, PT, PT, R141, UR39, RZ, P4, !PT ;  /* 0x000000278d8c7c10 */ /* 0x000fe4000a7fe4ff */
[----:B------:R-:W-:Y:S01]  /*0ae0*/  IADD3 R94, P1, PT, R131, 0x1000000, RZ ;  /* 0x01000000835e7810 */ /* 0x000fe20007f3e0ff */
[----:B------:R-:W-:Y:S01]  /*0af0*/  STG.E.64 desc[UR6][R106.64], RZ ;  /* 0x000000ff6a007986 */ /* 0x000fe2000c101b06 */
[----:B------:R-:W-:-:S03]  /*0b00*/  IADD3.X R121, PT, PT, R115, UR37, RZ, P2, !PT ;  /* 0x0000002573797c10 */ /* 0x000fc600097fe4ff */
[----:B------:R-:W-:Y:S01]  /*0b10*/  IMAD.X R95, RZ, RZ, R140, P1 ;  /* 0x000000ffff5f7224 */ /* 0x000fe200008e068c */
[----:B------:R4:W-:Y:S04]  /*0b20*/  STG.E.64 desc[UR6][R108.64], RZ ;  /* 0x000000ff6c007986 */ /* 0x0009e8000c101b06 */
[----:B------:R5:W-:Y:S04]  /*0b30*/  STG.E.64 desc[UR6][R120.64], RZ ;  /* 0x000000ff78007986 */ /* 0x000be8000c101b06 */
[----:B-1----:R-:W5:Y:S01]  /*0b40*/  LDG.E.64 R92, desc[UR6][R94.64+-0x7be7d0] ;  /* 0x841830065e5c7981 */ /* 0x002f62000c1e1b00 */
[----:B------:R-:W-:-:S02]  /*0b50*/  IADD3.X R112, PT, PT, R100, 0x28a5, RZ, P0, !PT ;  /* 0x000028a564707810 */ /* 0x000fc400007fe4ff */
[C---:B------:R-:W-:Y:S02]  /*0b60*/  IADD3.X R124, PT, PT, R100.reuse, 0xf3d9, RZ, P0, !PT ;  /* 0x0000f3d9647c7810 */ /* 0x040fe400007fe4ff */
[C---:B---3--:R-:W-:Y:S02]  /*0b70*/  IADD3.X R104, PT, PT, R100.reuse, 0x1bf0d, RZ, P0, !PT ;  /* 0x0001bf0d64687810 */ /* 0x048fe400007fe4ff */
[C-C-:B------:R-:W-:Y:S02]  /*0b80*/  SHF.R.S64 R110, R151.reuse, 0x1d, R112.reuse ;  /* 0x0000001d976e7819 */ /* 0x140fe40000001070 */
[----:B------:R-:W-:Y:S02]  /*0b90*/  IADD3.X R122, PT, PT, R100, 0x35575, RZ, P0, !PT ;  /* 0x00035575647a7810 */ /* 0x000fe400007fe4ff */
[----:B------:R-:W-:Y:S02]  /*0ba0*/  SHF.R.S32.HI R111, RZ, 0x1d, R112 ;  /* 0x0000001dff6f7819 */ /* 0x000fe40000011470 */
[----:B------:R-:W-:-:S02]  /*0bb0*/  SHF.R.S64 R112, R151, 0x1d, R124 ;  /* 0x0000001d97707819 */ /* 0x000fc4000000107c */
[C-C-:B----4-:R-:W-:Y:S02]  /*0bc0*/  SHF.R.S64 R108, R151.reuse, 0x1d, R104.reuse ;  /* 0x0000001d976c7819 */ /* 0x150fe40000001068 */
[----:B------:R-:W-:Y:S02]  /*0bd0*/  IADD3 R132, P3, PT, R110, UR36, RZ ;  /* 0x000000246e847c10 */ /* 0x000fe4000ff7e0ff */
[----:B------:R-:W-:Y:S02]  /*0be0*/  SHF.R.S32.HI R105, RZ, 0x1d, R104 ;  /* 0x0000001dff697819 */ /* 0x000fe40000011468 */
[----:B------:R-:W-:Y:S02]  /*0bf0*/  SHF.R.S64 R104, R151, 0x1d, R122 ;  /* 0x0000001d97687819 */ /* 0x000fe4000000107a */
[----:B------:R-:W-:Y:S02]  /*0c00*/  SHF.R.S32.HI R109, RZ, 0x1d, R124 ;  /* 0x0000001dff6d7819 */ /* 0x000fe4000001147c */
[----:B------:R-:W-:-:S02]  /*0c10*/  IADD3 R134, P2, PT, R112, UR36, RZ ;  /* 0x0000002470867c10 */ /* 0x000fc4000ff5e0ff */
[----:B------:R-:W-:Y:S02]  /*0c20*/  IADD3 R136, P1, PT, R108, UR36, RZ ;  /* 0x000000246c887c10 */ /* 0x000fe4000ff3e0ff */
[----:B------:R-:W-:Y:S02]  /*0c30*/  IADD3.X R133, PT, PT, R111, UR37, RZ, P3, !PT ;  /* 0x000000256f857c10 */ /* 0x000fe40009ffe4ff */
[----:B------:R-:W-:Y:S02]  /*0c40*/  SHF.R.S32.HI R101, RZ, 0x1d, R122 ;  /* 0x0000001dff657819 */ /* 0x000fe4000001147a */
[----:B------:R-:W-:Y:S02]  /*0c50*/  IADD3 R148, P4, PT, R104, UR36, RZ ;  /* 0x0000002468947c10 */ /* 0x000fe4000ff9e0ff */
[----:B------:R-:W-:Y:S02]  /*0c60*/  IADD3.X R135, PT, PT, R109, UR37, RZ, P2, !PT ;  /* 0x000000256d877c10 */ /* 0x000fe400097fe4ff */
[----:B------:R-:W-:-:S02]  /*0c70*/  IADD3.X R137, PT, PT, R105, UR37, RZ, P1, !PT ;  /* 0x0000002569897c10 */ /* 0x000fc40008ffe4ff */
[----:B------:R-:W-:Y:S01]  /*0c80*/  IADD3.X R149, PT, PT, R101, UR37, RZ, P4, !PT ;  /* 0x0000002565957c10 */ /* 0x000fe2000a7fe4ff */
[-C--:B--2---:R-:W-:Y:S02]  /*0c90*/  DMUL R142, R98, R98.reuse ;  /* 0x00000062628e7228 */ /* 0x084fe40000000000 */
[----:B------:R-:W-:-:S06]  /*0ca0*/  DMUL R146, R60, R98 ;  /* 0x000000623c927228 */ /* 0x000fcc0000000000 */
[----:B------:R-:W-:Y:S02]  /*0cb0*/  DMUL R102, R62, R142 ;  /* 0x0000008e3e667228 */ /* 0x000fe40000000000 */
[----:B------:R-:W-:-:S08]  /*0cc0*/  DFMA R106, R30, R146, 1 ;  /* 0x3ff000001e6a742b */ /* 0x000fd00000000092 */
[----:B-----5:R-:W-:Y:S02]  /*0cd0*/  DFMA R120, R26, R2, R106 ;  /* 0x000000021a78722b */ /* 0x020fe4000000006a */
[----:B------:R-:W-:Y:S01]  /*0ce0*/  DMUL R92, R92, R102 ;  /* 0x000000665c5c7228 */ /* 0x000fe20000000000 */
[----:B------:R-:W-:-:S04]  /*0cf0*/  IADD3.X R102, PT, PT, R100, 0x28a41, RZ, P0, !PT ;  /* 0x00028a4164667810 */ /* 0x000fc800007fe4ff */
[--C-:B------:R-:W-:Y:S02]  /*0d00*/  SHF.R.S64 R103, R151, 0x1d, R102.reuse ;  /* 0x0000001d97677819 */ /* 0x100fe40000001066 */
[----:B------:R-:W-:Y:S01]  /*0d10*/  STG.E.64 desc[UR6][R132.64], R92 ;  /* 0x0000005c84007986 */ /* 0x000fe2000c101b06 */
[----:B------:R-:W-:Y:S02]  /*0d20*/  SHF.R.S32.HI R102, RZ, 0x1d, R102 ;  /* 0x0000001dff667819 */ /* 0x000fe40000011466 */
[----:B------:R-:W-:Y:S01]  /*0d30*/  IADD3 R138, P3, PT, R103, UR36, RZ ;  /* 0x00000024678a7c10 */ /* 0x000fe2000ff7e0ff */
[----:B------:R1:W-:Y:S03]  /*0d40*/  STG.E.64 desc[UR6][R134.64], R120 ;  /* 0x0000007886007986 */ /* 0x0003e6000c101b06 */
[----:B------:R-:W-:Y:S01]  /*0d50*/  IADD3.X R139, PT, PT, R102, UR37, RZ, P3, !PT ;  /* 0x00000025668b7c10 */ /* 0x000fe20009ffe4ff */
[----:B------:R-:W-:Y:S04]  /*0d60*/  STG.E.64 desc[UR6][R136.64], RZ ;  /* 0x000000ff88007986 */ /* 0x000fe8000c101b06 */
[----:B------:R-:W-:Y:S04]  /*0d70*/  STG.E.64 desc[UR6][R138.64], RZ ;  /* 0x000000ff8a007986 */ /* 0x000fe8000c101b06 */
[----:B------:R2:W-:Y:S04]  /*0d80*/  STG.E.64 desc[UR6][R148.64], RZ ;  /* 0x000000ff94007986 */ /* 0x0005e8000c101b06 */
[----:B------:R-:W3:Y:S01]  /*0d90*/  LDG.E.64 R122, desc[UR6][R94.64+0x83060] ;  /* 0x083060065e7a7981 */ /* 0x000ee2000c1e1b00 */
[C---:B------:R-:W-:Y:S01]  /*0da0*/  IADD3.X R106, PT, PT, R100.reuse, 0x5149, RZ, P0, !PT ;  /* 0x00005149646a7810 */ /* 0x040fe200007fe4ff */
[----:B------:R-:W-:Y:S01]  /*0db0*/  DMUL R124, R64, R142 ;  /* 0x0000008e407c7228 */ /* 0x000fe20000000000 */
[----:B-1----:R-:W-:-:S02]  /*0dc0*/  IADD3.X R120, PT, PT, R100, 0x1e7b1, RZ, P0, !PT ;  /* 0x0001e7b164787810 */ /* 0x002fc400007fe4ff */
[--C-:B------:R-:W-:Y:S02]  /*0dd0*/  SHF.R.S64 R107, R151, 0x1d, R106.reuse ;  /* 0x0000001d976b7819 */ /* 0x100fe4000000106a */
[----:B------:R-:W-:Y:S02]  /*0de0*/  SHF.R.S32.HI R106, RZ, 0x1d, R106 ;  /* 0x0000001dff6a7819 */ /* 0x000fe4000001146a */
[----:B------:R-:W-:Y:S02]  /*0df0*/  IADD3 R132, P1, PT, R107, UR36, RZ ;  /* 0x000000246b847c10 */ /* 0x000fe4000ff3e0ff */
[----:B------:R-:W-:Y:S02]  /*0e00*/  IADD3.X R134, PT, PT, R100, 0x37e19, RZ, P0, !PT ;  /* 0x00037e1964867810 */ /* 0x000fe400007fe4ff */
[----:B------:R-:W-:Y:S02]  /*0e10*/  IADD3.X R133, PT, PT, R106, UR37, RZ, P1, !PT ;  /* 0x000000256a857c10 */ /* 0x000fe40008ffe4ff */
[----:B------:R-:W-:-:S02]  /*0e20*/  SHF.R.S64 R121, R151, 0x1d, R134 ;  /* 0x0000001d97797819 */ /* 0x000fc40000001086 */
[----:B------:R-:W-:Y:S02]  /*0e30*/  SHF.R.S32.HI R119, RZ, 0x1d, R134 ;  /* 0x0000001dff777819 */ /* 0x000fe40000011486 */
[----:B------:R-:W-:-:S04]  /*0e40*/  IADD3 R156, P3, PT, R121, UR36, RZ ;  /* 0x00000024799c7c10 */ /* 0x000fc8000ff7e0ff */
[----:B------:R-:W-:Y:S01]  /*0e50*/  IADD3.X R157, PT, PT, R119, UR37, RZ, P3, !PT ;  /* 0x00000025779d7c10 */ /* 0x000fe20009ffe4ff */
[----:B---3--:R-:W-:Y:S01]  /*0e60*/  DMUL R92, R122, R124 ;  /* 0x0000007c7a5c7228 */ /* 0x008fe20000000000 */
[C---:B------:R-:W-:Y:S02]  /*0e70*/  IADD3.X R124, PT, PT, R100.reuse, 0x11c7d, RZ, P0, !PT ;  /* 0x00011c7d647c7810 */ /* 0x040fe400007fe4ff */
[----:B------:R-:W-:Y:S02]  /*0e80*/  IADD3.X R122, PT, PT, R100, 0x2b2e5, RZ, P0, !PT ;  /* 0x0002b2e5647a7810 */ /* 0x000fe400007fe4ff */
[C---:B------:R-:W-:Y:S02]  /*0e90*/  SHF.R.S64 R117, R151.reuse, 0x1d, R124 ;  /* 0x0000001d97757819 */ /* 0x040fe4000000107c */
[----:B------:R1:W-:Y:S01]  /*0ea0*/  STG.E.64 desc[UR6][R132.64], R92 ;  /* 0x0000005c84007986 */ /* 0x0003e2000c101b06 */
[----:B------:R-:W-:Y:S02]  /*0eb0*/  SHF.R.S64 R125, R151, 0x1d, R120 ;  /* 0x0000001d977d7819 */ /* 0x000fe40000001078 */
[----:B------:R-:W-:-:S02]  /*0ec0*/  SHF.R.S32.HI R123, RZ, 0x1d, R124 ;  /* 0x0000001dff7b7819 */ /* 0x000fc4000001147c */
[----:B--2---:R-:W-:Y:S02]  /*0ed0*/  IADD3 R148, P1, PT, R117, UR36, RZ ;  /* 0x0000002475947c10 */ /* 0x004fe4000ff3e0ff */
[----:B------:R-:W-:Y:S02]  /*0ee0*/  SHF.R.S32.HI R120, RZ, 0x1d, R120 ;  /* 0x0000001dff787819 */ /* 0x000fe40000011478 */
[--C-:B------:R-:W-:Y:S02]  /*0ef0*/  SHF.R.S64 R124, R151, 0x1d, R122.reuse ;  /* 0x0000001d977c7819 */ /* 0x100fe4000000107a */
[----:B------:R-:W-:Y:S02]  /*0f00*/  IADD3 R152, P2, PT, R125, UR36, RZ ;  /* 0x000000247d987c10 */ /* 0x000fe4000ff5e0ff */
[----:B------:R-:W-:Y:S01]  /*0f10*/  IADD3.X R149, PT, PT, R123, UR37, RZ, P1, !PT ;  /* 0x000000257b957c10 */ /* 0x000fe20008ffe4ff */
[----:B-1----:R-:W-:Y:S01]  /*0f20*/  DFMA R92, R32, R146, 1 ;  /* 0x3ff00000205c742b */ /* 0x002fe20000000092 */
[----:B------:R-:W-:-:S02]  /*0f30*/  SHF.R.S32.HI R122, RZ, 0x1d, R122 ;  /* 0x0000001dff7a7819 */ /* 0x000fc4000001147a */
[----:B------:R-:W-:Y:S01]  /*0f40*/  IADD3 R154, P1, PT, R124, UR36, RZ ;  /* 0x000000247c9a7c10 */ /* 0x000fe2000ff3e0ff */
[----:B------:R-:W-:Y:S01]  /*0f50*/  STG.E.64 desc[UR6][R148.64], RZ ;  /* 0x000000ff94007986 */ /* 0x000fe2000c101b06 */
[----:B------:R-:W-:Y:S02]  /*0f60*/  IADD3.X R153, PT, PT, R120, UR37, RZ, P2, !PT ;  /* 0x0000002578997c10 */ /* 0x000fe400097fe4ff */
[----:B------:R-:W-:Y:S01]  /*0f70*/  IADD3.X R155, PT, PT, R122, UR37, RZ, P1, !PT ;  /* 0x000000257a9b7c10 */ /* 0x000fe20008ffe4ff */
[----:B------:R-:W-:Y:S01]  /*0f80*/  DFMA R134, R26, R8, R92 ;  /* 0x000000081a86722b */ /* 0x000fe2000000005c */
[----:B------:R-:W-:-:S05]  /*0f90*/  IADD3 R92, P2, PT, R131, 0x2000000, RZ ;  /* 0x02000000835c7810 */ /* 0x000fca0007f5e0ff */
[----:B------:R-:W-:Y:S01]  /*0fa0*/  IMAD.X R93, RZ, RZ, R140, P2 ;  /* 0x000000ffff5d7224 */ /* 0x000fe200010e068c */
[----:B------:R1:W-:Y:S04]  /*0fb0*/  STG.E.64 desc[UR6][R152.64], R134 ;  /* 0x0000008698007986 */ /* 0x0003e8000c101b06 */
[----:B------:R-:W-:Y:S04]  /*0fc0*/  STG.E.64 desc[UR6][R154.64], RZ ;  /* 0x000000ff9a007986 */ /* 0x000fe8000c101b06 */
[----:B------:R-:W-:Y:S04]  /*0fd0*/  STG.E.64 desc[UR6][R156.64], RZ ;  /* 0x000000ff9c007986 */ /* 0x000fe8000c101b06 */
[----:B------:R-:W2:Y:S01]  /*0fe0*/  LDG.E.64 R136, desc[UR6][R92.64+-0x73b770] ;  /* 0x8c4890065c887981 */ /* 0x000ea2000c1e1b00 */
[C---:B------:R-:W-:Y:S01]  /*0ff0*/  IADD3.X R140, PT, PT, R100.reuse, 0x79ed, RZ, P0, !PT ;  /* 0x000079ed648c7810 */ /* 0x040fe200007fe4ff */
[----:B------:R-:W-:Y:S01]  /*1000*/  DMUL R138, R66, R142 ;  /* 0x0000008e428a7228 */ /* 0x000fe20000000000 */
[----:B------:R-:W-:Y:S01]  /*1010*/  IADD3.X R150, PT, PT, R100, 0x14521, RZ, P0, !PT ;  /* 0x0001452164967810 */ /* 0x000fe200007fe4ff */
[----:B------:R-:W-:Y:S01]  /*1020*/  DFMA R146, R28, R146, 1 ;  /* 0x3ff000001c92742b */ /* 0x000fe20000000092 */
[----:B------:R-:W-:-:S02]  /*1030*/  SHF.R.S64 R132, R151, 0x1d, R140 ;  /* 0x0000001d97847819 */ /* 0x000fc4000000108c */
[----:B------:R-:W-:Y:S02]  /*1040*/  SHF.R.S32.HI R131, RZ, 0x1d, R140 ;  /* 0x0000001dff837819 */ /* 0x000fe4000001148c */
[----:B------:R-:W-:Y:S02]  /*1050*/  IADD3 R158, P1, PT, R132, UR36, RZ ;  /* 0x00000024849e7c10 */ /* 0x000fe4000ff3e0ff */
[C---:B-1----:R-:W-:Y:S01]  /*1060*/  IADD3.X R134, PT, PT, R100.reuse, 0x2db89, RZ, P0, !PT ;  /* 0x0002db8964867810 */ /* 0x042fe200007fe4ff */
[----:B------:R-:W-:Y:S01]  /*1070*/  DFMA R146, R26, R4, R146 ;  /* 0x000000041a92722b */ /* 0x000fe20000000092 */
[----:B------:R-:W-:Y:S02]  /*1080*/  IADD3.X R159, PT, PT, R131, UR37, RZ, P1, !PT ;  /* 0x00000025839f7c10 */ /* 0x000fe40008ffe4ff */
[--C-:B------:R-:W-:Y:S02]  /*1090*/  SHF.R.S64 R140, R151, 0x1d, R150.reuse ;  /* 0x0000001d978c7819 */ /* 0x100fe40000001096 */
[----:B------:R-:W-:Y:S01]  /*10a0*/  SHF.R.S32.HI R135, RZ, 0x1d, R150 ;  /* 0x0000001dff877819 */ /* 0x000fe20000011496 */
[----:B--2---:R-:W-:Y:S01]  /*10b0*/  DMUL R148, R136, R138 ;  /* 0x0000008a88947228 */ /* 0x004fe20000000000 */
[----:B------:R-:W-:-:S02]  /*10c0*/  IADD3.X R138, PT, PT, R100, 0x21055, RZ, P0, !PT ;  /* 0x00021055648a7810 */ /* 0x000fc400007fe4ff */
[----:B------:R-:W-:Y:S02]  /*10d0*/  IADD3.X R136, PT, PT, R100, 0x3a6bd, RZ, P0, !PT ;  /* 0x0003a6bd64887810 */ /* 0x000fe400007fe4ff */
[C---:B------:R-:W-:Y:S02]  /*10e0*/  SHF.R.S64 R133, R151.reuse, 0x1d, R138 ;  /* 0x0000001d97857819 */ /* 0x040fe4000000108a */
[----:B------:R1:W-:Y:S01]  /*10f0*/  STG.E.64 desc[UR6][R158.64], R148 ;  /* 0x000000949e007986 */ /* 0x0003e2000c101b06 */
[C-C-:B------:R-:W-:Y:S02]  /*1100*/  SHF.R.S64 R139, R151.reuse, 0x1d, R134.reuse ;  /* 0x0000001d978b7819 */ /* 0x140fe40000001086 */
[----:B------:R-:W-:Y:S02]  /*1110*/  SHF.R.S32.HI R137, RZ, 0x1d, R134 ;  /* 0x0000001dff897819 */ /* 0x000fe40000011486 */
[----:B------:R-:W-:Y:S02]  /*1120*/  SHF.R.S64 R134, R151, 0x1d, R136 ;  /* 0x0000001d97867819 */ /* 0x000fe40000001088 */
[----:B------:R-:W-:-:S02]  /*1130*/  SHF.R.S32.HI R138, RZ, 0x1d, R138 ;  /* 0x0000001dff8a7819 */ /* 0x000fc4000001148a */
[----:B------:R-:W-:Y:S02]  /*1140*/  IADD3 R160, P2, PT, R133, UR36, RZ ;  /* 0x0000002485a07c10 */ /* 0x000fe4000ff5e0ff */
[----:B------:R-:W-:Y:S02]  /*1150*/  IADD3 R162, P3, PT, R139, UR36, RZ ;  /* 0x000000248ba27c10 */ /* 0x000fe4000ff7e0ff */
[----:B------:R-:W-:Y:S02]  /*1160*/  SHF.R.S32.HI R136, RZ, 0x1d, R136 ;  /* 0x0000001dff887819 */ /* 0x000fe40000011488 */
[----:B-1----:R-:W-:Y:S02]  /*1170*/  IADD3 R158, P1, PT, R140, UR36, RZ ;  /* 0x000000248c9e7c10 */ /* 0x002fe4000ff3e0ff */
[----:B------:R-:W-:Y:S02]  /*1180*/  IADD3 R164, P4, PT, R134, UR36, RZ ;  /* 0x0000002486a47c10 */ /* 0x000fe4000ff9e0ff */
[----:B------:R-:W-:-:S02]  /*1190*/  IADD3.X R159, PT, PT, R135, UR37, RZ, P1, !PT ;  /* 0x00000025879f7c10 */ /* 0x000fc40008ffe4ff */
[----:B------:R-:W-:Y:S02]  /*11a0*/  IADD3.X R161, PT, PT, R138, UR37, RZ, P2, !PT ;  /* 0x000000258aa17c10 */ /* 0x000fe400097fe4ff */
[----:B------:R-:W-:Y:S01]  /*11b0*/  IADD3.X R163, PT, PT, R137, UR37, RZ, P3, !PT ;  /* 0x0000002589a37c10 */ /* 0x000fe20009ffe4ff */
[----:B------:R-:W-:Y:S01]  /*11c0*/  STG.E.64 desc[UR6][R158.64], RZ ;  /* 0x000000ff9e007986 */ /* 0x000fe2000c101b06 */
[----:B------:R-:W-:-:S03]  /*11d0*/  IADD3.X R165, PT, PT, R136, UR37, RZ, P4, !PT ;  /* 0x0000002588a57c10 */ /* 0x000fc6000a7fe4ff */
[----:B------:R-:W-:Y:S04]  /*11e0*/  STG.E.64 desc[UR6][R160.64], RZ ;  /* 0x000000ffa0007986 */ /* 0x000fe8000c101b06 */
[----:B------:R1:W-:Y:S04]  /*11f0*/  STG.E.64 desc[UR6][R162.64], R146 ;  /* 0x00000092a2007986 */ /* 0x0003e8000c101b06 */
[----:B------:R-:W-:Y:S04]  /*1200*/  STG.E.64 desc[UR6][R164.64], RZ ;  /* 0x000000ffa4007986 */ /* 0x000fe8000c101b06 */
[----:B------:R-:W2:Y:S04]  /*1210*/  LDG.E.64 R156, desc[UR6][R94.64+-0x7be7d0] ;  /* 0x841830065e9c7981 */ /* 0x000ea8000c1e1b00 */
[----:B------:R-:W3:Y:S04]  /*1220*/  LDG.E.64 R154, desc[UR6][R94.64+0x83060] ;  /* 0x083060065e9a7981 */ /* 0x000ee8000c1e1b00 */
[----:B------:R-:W4:Y:S04]  /*1230*/  LDG.E.64 R152, desc[UR6][R92.64+-0x73b770] ;  /* 0x8c4890065c987981 */ /* 0x000f28000c1e1b00 */
[----:B------:R-:W5:Y:S01]  /*1240*/  LDG.E.64 R148, desc[UR6][R92.64+0x1060c0] ;  /* 0x1060c0065c947981 */ /* 0x000f62000c1e1b00 */
[----:B-1----:R-:W-:Y:S01]  /*1250*/  DMUL R146, R98, R142 ;  /* 0x0000008e62927228 */ /* 0x002fe20000000000 */
[----:B------:R-:W-:-:S04]  /*1260*/  IADD3.X R150, PT, PT, R100, 0xa291, RZ, P0, !PT ;  /* 0x0000a29164967810 */ /* 0x000fc800007fe4ff */
[----:B------:R-:W-:Y:S01]  /*1270*/  SHF.R.S64 R145, R151, 0x1d, R150 ;  /* 0x0000001d97917819 */ /* 0x000fe20000001096 */
[----:B--2---:R-:W-:Y:S02]  /*1280*/  DMUL R156, R156, R156 ;  /* 0x0000009c9c9c7228 */ /* 0x004fe40000000000 */
[----:B---3--:R-:W-:-:S06]  /*1290*/  DMUL R154, R154, R154 ;  /* 0x0000009a9a9a7228 */ /* 0x008fcc0000000000 */
[----:B------:R-:W-:Y:S02]  /*12a0*/  DMUL R156, R38, R156 ;  /* 0x0000009c269c7228 */ /* 0x000fe40000000000 */
[----:B----4-:R-:W-:-:S06]  /*12b0*/  DMUL R152, R152, R152 ;  /* 0x0000009898987228 */ /* 0x010fcc0000000000 */
[----:B------:R-:W-:Y:S01]  /*12c0*/  DFMA R154, R36, R154, R156 ;  /* 0x0000009a249a722b */ /* 0x000fe2000000009c */
[----:B------:R-:W-:-:S07]  /*12d0*/  IADD3 R156, P1, PT, R145, UR36, RZ ;  /* 0x00000024919c7c10 */ /* 0x000fce000ff3e0ff */
[----:B------:R-:W-:Y:S02]  /*12e0*/  DFMA R154, R34, R152, R154 ;  /* 0x00000098229a722b */ /* 0x000fe4000000009a */
[----:B------:R-:W-:-:S06]  /*12f0*/  DMUL R152, R54, R142 ;  /* 0x0000008e36987228 */ /* 0x000fcc0000000000 */
[----:B------:R-:W-:-:S08]  /*1300*/  DMUL R146, R146, R154 ;  /* 0x0000009a92927228 */ /* 0x000fd00000000000 */
[----:B-----5:R-:W-:Y:S01]  /*1310*/  DFMA R148, R148, R152, R146 ;  /* 0x000000989494722b */ /* 0x020fe20000000092 */
[----:B------:R-:W-:-:S04]  /*1320*/  SHF.R.S32.HI R146, RZ, 0x1d, R150 ;  /* 0x0000001dff927819 */ /* 0x000fc80000011496 */
[----:B------:R-:W-:-:S03]  /*1330*/  IADD3.X R157, PT, PT, R146, UR37, RZ, P1, !PT ;  /* 0x00000025929d7c10 */ /* 0x000fc60008ffe4ff */
[----:B------:R-:W-:-:S07]  /*1340*/  DMUL R148, R46, R148 ;  /* 0x000000942e947228 */ /* 0x000fce0000000000 */
[----:B------:R1:W-:Y:S04]  /*1350*/  STG.E.64 desc[UR6][R156.64], R148 ;  /* 0x000000949c007986 */ /* 0x0003e8000c101b06 */
[----:B------:R-:W2:Y:S01]  /*1360*/  LDG.E.64 R152, desc[UR6][R94.64+-0x7be7d0] ;  /* 0x841830065e987981 */ /* 0x000ea2000c1e1b00 */
[----:B------:R-:W-:Y:S01]  /*1370*/  DMUL R154, R26, R142 ;  /* 0x0000008e1a9a7228 */ /* 0x000fe20000000000 */
[----:B------:R-:W-:-:S04]  /*1380*/  IADD3.X R142, PT, PT, R100, 0x16dc5, RZ, P0, !PT ;  /* 0x00016dc5648e7810 */ /* 0x000fc800007fe4ff */
[--C-:B------:R-:W-:Y:S02]  /*1390*/  SHF.R.S64 R143, R151, 0x1d, R142.reuse ;  /* 0x0000001d978f7819 */ /* 0x100fe4000000108e */
[----:B------:R-:W-:Y:S02]  /*13a0*/  SHF.R.S32.HI R142, RZ, 0x1d, R142 ;  /* 0x0000001dff8e7819 */ /* 0x000fe4000001148e */
[----:B------:R-:W-:-:S04]  /*13b0*/  IADD3 R160, P1, PT, R143, UR36, RZ ;  /* 0x000000248fa07c10 */ /* 0x000fc8000ff3e0ff */
[----:B------:R-:W-:Y:S01]  /*13c0*/  IADD3.X R161, PT, PT, R142, UR37, RZ, P1, !PT ;  /* 0x000000258ea17c10 */ /* 0x000fe20008ffe4ff */
[----:B--2---:R-:W-:-:S08]  /*13d0*/  DMUL R152, R152, R154 ;  /* 0x0000009a98987228 */ /* 0x004fd00000000000 */
[----:B------:R-:W-:-:S07]  /*13e0*/  DMUL R152, R38, R152 ;  /* 0x0000009826987228 */ /* 0x000fce0000000000 */
[----:B------:R-:W-:Y:S04]  /*13f0*/  STG.E.64 desc[UR6][R160.64], R152 ;  /* 0x00000098a0007986 */ /* 0x000fe8000c101b06 */
[----:B-1----:R-:W2:Y:S01]  /*1400*/  LDG.E.64 R148, desc[UR6][R94.64+0x83060] ;  /* 0x083060065e947981 */ /* 0x002ea2000c1e1b00 */
[----:B------:R-:W-:-:S04]  /*1410*/  IADD3.X R150, PT, PT, R100, 0x238f9, RZ, P0, !PT ;  /* 0x000238f964967810 */ /* 0x000fc800007fe4ff */
[----:B------:R-:W-:-:S04]  /*1420*/  SHF.R.S64 R147, R151, 0x1d, R150 ;  /* 0x0000001d97937819 */ /* 0x000fc80000001096 */
[----:B------:R-:W-:Y:S01]  /*1430*/  IADD3 R162, P1, PT, R147, UR36, RZ ;  /* 0x0000002493a27c10 */ /* 0x000fe2000ff3e0ff */
[----:B--2---:R-:W-:Y:S01]  /*1440*/  DMUL R156, R154, R148 ;  /* 0x000000949a9c7228 */ /* 0x004fe20000000000 */
[----:B------:R-:W-:-:S04]  /*1450*/  SHF.R.S32.HI R148, RZ, 0x1d, R150 ;  /* 0x0000001dff947819 */ /* 0x000fc80000011496 */
[----:B------:R-:W-:-:S03]  /*1460*/  IADD3.X R163, PT, PT, R148, UR37, RZ, P1, !PT ;  /* 0x0000002594a37c10 */ /* 0x000fc60008ffe4ff */
[----:B------:R-:W-:-:S07]  /*1470*/  DMUL R156, R36, R156 ;  /* 0x0000009c249c7228 */ /* 0x000fce0000000000 */
[----:B------:R1:W-:Y:S04]  /*1480*/  STG.E.64 desc[UR6][R162.64], R156 ;  /* 0x0000009ca2007986 */ /* 0x0003e8000c101b06 */
[----:B------:R-:W2:Y:S01]  /*1490*/  LDG.E.64 R158, desc[UR6][R92.64+-0x73b770] ;  /* 0x8c4890065c9e7981 */ /* 0x000ea2000c1e1b00 */
[C---:B------:R-:W-:Y:S01]  /*14a0*/  IADD3.X R150, PT, PT, R100.reuse, 0x3042d, RZ, P0, !PT ;  /* 0x0003042d64967810 */ /* 0x040fe200007fe4ff */
[----:B------:R-:W-:Y:S01]  /*14b0*/  DFMA R98, R56, R98, 1 ;  /* 0x3ff000003862742b */ /* 0x000fe20000000062 */
[----:B------:R-:W-:Y:S02]  /*14c0*/  IADD3.X R164, PT, PT, R100, 0x3cf61, RZ, P0, !PT ;  /* 0x0003cf6164a47810 */ /* 0x000fe400007fe4ff */
[C---:B------:R-:W-:Y:S02]  /*14d0*/  SHF.R.S64 R149, R151.reuse, 0x1d, R150 ;  /* 0x0000001d97957819 */ /* 0x040fe40000001096 */
[----:B------:R-:W-:-:S02]  /*14e0*/  SHF.R.S64 R151, R151, 0x1d, R164 ;  /* 0x0000001d97977819 */ /* 0x000fc400000010a4 */
[----:B------:R-:W-:Y:S01]  /*14f0*/  SHF.R.S32.HI R150, RZ, 0x1d, R150 ;  /* 0x0000001dff967819 */ /* 0x000fe20000011496 */
[----:B------:R-:W-:Y:S01]  /*1500*/  DFMA R98, R26, R6, R98 ;  /* 0x000000061a62722b */ /* 0x000fe20000000062 */
[----:B------:R-:W-:Y:S02]  /*1510*/  SHF.R.S32.HI R164, RZ, 0x1d, R164 ;  /* 0x0000001dffa47819 */ /* 0x000fe400000114a4 */
[----:B-1----:R-:W-:-:S04]  /*1520*/  IADD3 R156, P1, PT, R151, UR36, RZ ;  /* 0x00000024979c7c10 */ /* 0x002fc8000ff3e0ff */
[----:B------:R-:W-:Y:S02]  /*1530*/  IADD3.X R157, PT, PT, R164, UR37, RZ, P1, !PT ;  /* 0x00000025a49d7c10 */ /* 0x000fe40008ffe4ff */
[----:B0-----:R-:W-:Y:S02]  /*1540*/  IADD3 R172, P1, PT, R116, UR40, RZ ;  /* 0x0000002874ac7c10 */ /* 0x001fe4000ff3e0ff */
[----:B------:R-:W-:Y:S01]  /*1550*/  IADD3 R174, P2, PT, R128, UR40, RZ ;  /* 0x0000002880ae7c10 */ /* 0x000fe2000ff5e0ff */
[----:B------:R-:W-:Y:S01]  /*1560*/  DADD R178, -RZ, -R10 ;  /* 0x00000000ffb27229 */ /* 0x000fe2000000090a */
[----:B------:R-:W-:Y:S02]  /*1570*/  IADD3 R176, P3, PT, R127, UR40, RZ ;  /* 0x000000287fb07c10 */ /* 0x000fe4000ff7e0ff */
[----:B------:R-:W-:Y:S02]  /*1580*/  IADD3.X R173, PT, PT, R113, UR41, RZ, P1, !PT ;  /* 0x0000002971ad7c10 */ /* 0x000fe40008ffe4ff */
[----:B------:R-:W-:-:S02]  /*1590*/  IADD3.X R175, PT, PT, R114, UR41, RZ, P2, !PT ;  /* 0x0000002972af7c10 */ /* 0x000fc400097fe4ff */
[----:B------:R-:W-:Y:S01]  /*15a0*/  IADD3.X R177, PT, PT, R115, UR41, RZ, P3, !PT ;  /* 0x0000002973b17c10 */ /* 0x000fe20009ffe4ff */
[----:B--2---:R-:W-:Y:S01]  /*15b0*/  DMUL R158, R154, R158 ;  /* 0x0000009e9a9e7228 */ /* 0x004fe20000000000 */
[----:B------:R-:W-:-:S04]  /*15c0*/  IADD3 R154, P0, PT, R149, UR36, RZ ;  /* 0x00000024959a7c10 */ /* 0x000fc8000ff1e0ff */
[----:B------:R-:W-:-:S03]  /*15d0*/  IADD3.X R155, PT, PT, R150, UR37, RZ, P0, !PT ;  /* 0x00000025969b7c10 */ /* 0x000fc600087fe4ff */
[----:B------:R-:W-:Y:S01]  /*15e0*/  DMUL R158, R34, R158 ;  /* 0x0000009e229e7228 */ /* 0x000fe20000000000 */
[----:B------:R-:W-:-:S04]  /*15f0*/  IADD3 R160, P0, PT, R129, UR40, RZ ;  /* 0x0000002881a07c10 */ /* 0x000fc8000ff1e0ff */
[----:B------:R-:W-:Y:S02]  /*1600*/  IADD3.X R161, PT, PT, R130, UR41, RZ, P0, !PT ;  /* 0x0000002982a17c10 */ /* 0x000fe400087fe4ff */
[----:B------:R-:W-:Y:S01]  /*1610*/  STG.E.64 desc[UR6][R154.64], R158 ;  /* 0x0000009e9a007986 */ /* 0x000fe2000c101b06 */
[----:B------:R-:W-:-:S03]  /*1620*/  IADD3 R166, P0, PT, R118, UR40, RZ ;  /* 0x0000002876a67c10 */ /* 0x000fc6000ff1e0ff */
[----:B------:R0:W-:Y:S04]  /*1630*/  STG.E.64 desc[UR6][R156.64], R98 ;  /* 0x000000629c007986 */ /* 0x0001e8000c101b06 */
[----:B------:R-:W2:Y:S01]  /*1640*/  LDG.E.64 R152, desc[UR6][R96.64+-0x14b88] ;  /* 0xfeb4780660987981 */ /* 0x000ea2000c1e1b00 */
[----:B------:R-:W-:-:S03]  /*1650*/  IADD3.X R167, PT, PT, R126, UR41, RZ, P0, !PT ;  /* 0x000000297ea77c10 */ /* 0x000fc600087fe4ff */
[----:B------:R-:W-:Y:S04]  /*1660*/  STG.E.64 desc[UR6][R160.64], R72 ;  /* 0x00000048a0007986 */ /* 0x000fe8000c101b06 */
[----:B------:R-:W-:Y:S04]  /*1670*/  STG.E.64 desc[UR6][R166.64], RZ ;  /* 0x000000ffa6007986 */ /* 0x000fe8000c101b06 */
[----:B------:R-:W-:Y:S04]  /*1680*/  STG.E.64 desc[UR6][R172.64], RZ ;  /* 0x000000ffac007986 */ /* 0x000fe8000c101b06 */
[----:B------:R-:W-:Y:S04]  /*1690*/  STG.E.64 desc[UR6][R174.64], R178 ;  /* 0x000000b2ae007986 */ /* 0x000fe8000c101b06 */
[----:B------:R1:W-:Y:S04]  /*16a0*/  STG.E.64 desc[UR6][R176.64], RZ ;  /* 0x000000ffb0007986 */ /* 0x0003e8000c101b06 */
[----:B------:R-:W3:Y:S04]  /*16b0*/  LDG.E.64 R162, desc[UR6][R94.64+-0x7d3358] ;  /* 0x82cca8065ea27981 */ /* 0x000ee8000c1e1b00 */
[----:B0-----:R-:W4:Y:S01]  /*16c0*/  LDG.E.64 R156, desc[UR6][R92.64+-0x7502f8] ;  /* 0x8afd08065c9c7981 */ /* 0x001f22000c1e1b00 */
[----:B------:R-:W-:-:S02]  /*16d0*/  IADD3 R184, P1, PT, R108, UR40, RZ ;  /* 0x000000286cb87c10 */ /* 0x000fc4000ff3e0ff */
[----:B-1----:R-:W-:Y:S02]  /*16e0*/  IADD3 R176, P0, PT, R110, UR40, RZ ;  /* 0x000000286eb07c10 */ /* 0x002fe4000ff1e0ff */
[----:B------:R-:W-:Y:S02]  /*16f0*/  IADD3 R186, P2, PT, R103, UR40, RZ ;  /* 0x0000002867ba7c10 */ /* 0x000fe4000ff5e0ff */
[----:B------:R-:W-:Y:S02]  /*1700*/  IADD3.X R177, PT, PT, R111, UR41, RZ, P0, !PT ;  /* 0x000000296fb17c10 */ /* 0x000fe400087fe4ff */
[----:B------:R-:W-:Y:S02]  /*1710*/  IADD3 R182, P0, PT, R112, UR40, RZ ;  /* 0x0000002870b67c10 */ /* 0x000fe4000ff1e0ff */
[----:B------:R-:W-:Y:S02]  /*1720*/  IADD3 R188, P3, PT, R104, UR40, RZ ;  /* 0x0000002868bc7c10 */ /* 0x000fe4000ff7e0ff */
[----:B------:R-:W-:-:S02]  /*1730*/  IADD3.X R183, PT, PT, R109, UR41, RZ, P0, !PT ;  /* 0x000000296db77c10 */ /* 0x000fc400087fe4ff */
[----:B------:R-:W-:Y:S02]  /*1740*/  IADD3.X R185, PT, PT, R105, UR41, RZ, P1, !PT ;  /* 0x0000002969b97c10 */ /* 0x000fe40008ffe4ff */
[----:B------:R-:W-:Y:S02]  /*1750*/  IADD3.X R187, PT, PT, R102, UR41, RZ, P2, !PT ;  /* 0x0000002966bb7c10 */ /* 0x000fe400097fe4ff */
[----:B------:R-:W-:Y:S01]  /*1760*/  IADD3.X R189, PT, PT, R101, UR41, RZ, P3, !PT ;  /* 0x0000002965bd7c10 */ /* 0x000fe20009ffe4ff */
[----:B--2---:R-:W-:-:S08]  /*1770*/  DMUL R158, R152, R152 ;  /* 0x00000098989e7228 */ /* 0x004fd00000000000 */
[----:B------:R-:W-:-:S08]  /*1780*/  DMUL R170, R158, UR48 ;  /* 0x000000309eaa7c28 */ /* 0x000fd00008000000 */
[----:B---3--:R-:W-:Y:S02]  /*1790*/  DMUL R98, R162, R170 ;  /* 0x000000aaa2627228 */ /* 0x008fe40000000000 */
[-C--:B----4-:R-:W-:Y:S02]  /*17a0*/  DMUL R154, R152, R156.reuse ;  /* 0x0000009c989a7228 */ /* 0x090fe40000000000 */
[----:B------:R-:W-:-:S04]  /*17b0*/  DMUL R160, R162, R156 ;  /* 0x0000009ca2a07228 */ /* 0x000fc80000000000 */
[----:B------:R-:W-:Y:S02]  /*17c0*/  DMUL R168, R40, R98 ;  /* 0x0000006228a87228 */ /* 0x000fe40000000000 */
[----:B------:R-:W-:Y:S02]  /*17d0*/  DMUL R98, R10, -R154 ;  /* 0x8000009a0a627228 */ /* 0x000fe40000000000 */
[----:B------:R-:W-:-:S06]  /*17e0*/  DMUL R166, R158, R160 ;  /* 0x000000a09ea67228 */ /* 0x000fcc0000000000 */
[----:B------:R-:W-:Y:S02]  /*17f0*/  DFMA R172, R68, R152, R98 ;  /* 0x0000009844ac722b */ /* 0x000fe40000000062 */
[----:B------:R-:W-:Y:S02]  /*1800*/  DFMA R166, R10, R166, R168 ;  /* 0x000000a60aa6722b */ /* 0x000fe400000000a8 */
[----:B------:R-:W-:-:S04]  /*1810*/  DMUL R168, R152, R162 ;  /* 0x000000a298a87228 */ /* 0x000fc80000000000 */
[----:B------:R-:W-:Y:S01]  /*1820*/  DFMA R172, -R40, UR28, R172 ;  /* 0x0000001c28ac7c2b */ /* 0x000fe200080001ac */
[----:B------:R0:W-:Y:S03]  /*1830*/  STG.E.64 desc[UR6][R176.64], R166 ;  /* 0x000000a6b0007986 */ /* 0x0001e6000c101b06 */
[----:B------:R-:W-:-:S03]  /*1840*/  DMUL R174, R10, -R168 ;  /* 0x800000a80aae7228 */ /* 0x000fc60000000000 */
[----:B------:R-:W-:Y:S04]  /*1850*/  STG.E.64 desc[UR6][R182.64], R172 ;  /* 0x000000acb6007986 */ /* 0x000fe8000c101b06 */
[----:B------:R1:W-:Y:S04]  /*1860*/  STG.E.64 desc[UR6][R184.64], RZ ;  /* 0x000000ffb8007986 */ /* 0x0003e8000c101b06 */
[----:B------:R-:W-:Y:S04]  /*1870*/  STG.E.64 desc[UR6][R186.64], R174 ;  /* 0x000000aeba007986 */ /* 0x000fe8000c101b06 */
[----:B------:R2:W-:Y:S04]  /*1880*/  STG.E.64 desc[UR6][R188.64], RZ ;  /* 0x000000ffbc007986 */ /* 0x0005e8000c101b06 */
[----:B0-----:R-:W3:Y:S01]  /*1890*/  LDG.E.64 R166, desc[UR6][R94.64+0x6e4d8] ;  /* 0x06e4d8065ea67981 */ /* 0x001ee2000c1e1b00 */
[----:B------:R-:W-:Y:S01]  /*18a0*/  DMUL R180, R152, -UR48 ;  /* 0x8000003098b47c28 */ /* 0x000fe20008000000 */
[----:B------:R-:W-:-:S04]  /*18b0*/  IADD3 R190, P0, PT, R107, UR40, RZ ;  /* 0x000000286bbe7c10 */ /* 0x000fc8000ff1e0ff */
[----:B------:R-:W-:Y:S02]  /*18c0*/  IADD3.X R191, PT, PT, R106, UR41, RZ, P0, !PT ;  /* 0x000000296abf7c10 */ /* 0x000fe400087fe4ff */
[----:B-1----:R-:W-:Y:S01]  /*18d0*/  IADD3 R184, P0, PT, R125, UR40, RZ ;  /* 0x000000287db87c10 */ /* 0x002fe2000ff1e0ff */
[C---:B------:R-:W-:Y:S01]  /*18e0*/  DFMA R180, R40.reuse, R180, R98 ;  /* 0x000000b428b4722b */ /* 0x040fe20000000062 */
[----:B--2---:R-:W-:Y:S02]  /*18f0*/  IADD3 R188, P2, PT, R121, UR40, RZ ;  /* 0x0000002879bc7c10 */ /* 0x004fe4000ff5e0ff */
[----:B------:R-:W-:Y:S02]  /*1900*/  IADD3.X R185, PT, PT, R120, UR41, RZ, P0, !PT ;  /* 0x0000002978b97c10 */ /* 0x000fe400087fe4ff */
[----:B------:R-:W-:Y:S02]  /*1910*/  IADD3 R98, P0, PT, R144, UR42, RZ ;  /* 0x0000002a90627c10 */ /* 0x000fe4000ff1e0ff */
[----:B------:R-:W-:Y:S01]  /*1920*/  IADD3.X R189, PT, PT, R119, UR41, RZ, P2, !PT ;  /* 0x0000002977bd7c10 */ /* 0x000fe200097fe4ff */
[----:B------:R-:W-:Y:S01]  /*1930*/  DFMA R180, -R40, UR18, R180 ;  /* 0x0000001228b47c2b */ /* 0x000fe200080001b4 */
[----:B------:R-:W-:Y:S01]  /*1940*/  IADD3.X R99, PT, PT, R141, UR43, RZ, P0, !PT ;  /* 0x0000002b8d637c10 */ /* 0x000fe200087fe4ff */
[----:B---3--:R-:W-:-:S02]  /*1950*/  DMUL R176, R170, R166 ;  /* 0x000000a6aab07228 */ /* 0x008fc40000000000 */
[-C--:B------:R-:W-:Y:S02]  /*1960*/  DMUL R170, R156, R166.reuse ;  /* 0x000000a69caa7228 */ /* 0x080fe40000000000 */
[----:B------:R-:W-:-:S04]  /*1970*/  DMUL R172, R152, R166 ;  /* 0x000000a698ac7228 */ /* 0x000fc80000000000 */
[----:B------:R-:W-:Y:S02]  /*1980*/  DMUL R178, R40, R176 ;  /* 0x000000b028b27228 */ /* 0x000fe40000000000 */
[----:B------:R-:W-:Y:S02]  /*1990*/  DMUL R176, R158, R170 ;  /* 0x000000aa9eb07228 */ /* 0x000fe40000000000 */
[----:B------:R-:W-:-:S06]  /*19a0*/  DMUL R174, R10, -R172 ;  /* 0x800000ac0aae7228 */ /* 0x000fcc0000000000 */
[----:B------:R-:W-:Y:S01]  /*19b0*/  DFMA R176, R10, R176, R178 ;  /* 0x000000b00ab0722b */ /* 0x000fe200000000b2 */
[----:B------:R-:W-:-:S04]  /*19c0*/  IADD3 R178, P1, PT, R117, UR40, RZ ;  /* 0x0000002875b27c10 */ /* 0x000fc8000ff3e0ff */
[----:B------:R-:W-:Y:S02]  /*19d0*/  IADD3.X R179, PT, PT, R123, UR41, RZ, P1, !PT ;  /* 0x000000297bb37c10 */ /* 0x000fe40008ffe4ff */
[----:B------:R0:W-:Y:S01]  /*19e0*/  STG.E.64 desc[UR6][R190.64], R176 ;  /* 0x000000b0be007986 */ /* 0x0001e2000c101b06 */
[----:B------:R-:W-:-:S03]  /*19f0*/  IADD3 R186, P1, PT, R124, UR40, RZ ;  /* 0x000000287cba7c10 */ /* 0x000fc6000ff3e0ff */
[----:B------:R1:W-:Y:S01]  /*1a00*/  STG.E.64 desc[UR6][R178.64], RZ ;  /* 0x000000ffb2007986 */ /* 0x0003e2000c101b06 */
[----:B------:R-:W-:-:S03]  /*1a10*/  IADD3.X R187, PT, PT, R122, UR41, RZ, P1, !PT ;  /* 0x000000297abb7c10 */ /* 0x000fc60008ffe4ff */
[----:B------:R2:W-:Y:S04]  /*1a20*/  STG.E.64 desc[UR6][R184.64], R180 ;  /* 0x000000b4b8007986 */ /* 0x0005e8000c101b06 */
[----:B------:R-:W-:Y:S04]  /*1a30*/  STG.E.64 desc[UR6][R186.64], R174 ;  /* 0x000000aeba007986 */ /* 0x000fe8000c101b06 */
[----:B------:R3:W-:Y:S04]  /*1a40*/  STG.E.64 desc[UR6][R188.64], RZ ;  /* 0x000000ffbc007986 */ /* 0x0007e8000c101b06 */
[----:B0-----:R-:W4:Y:S01]  /*1a50*/  LDG.E.64 R176, desc[UR6][R98.64+-0x14b88] ;  /* 0xfeb4780662b07981 */ /* 0x001f22000c1e1b00 */
[----:B------:R-:W-:Y:S01]  /*1a60*/  UMOV UR56, 0x9999999a ;  /* 0x9999999a00387882 */ /* 0x000fe20000000000 */
[----:B------:R-:W-:Y:S01]  /*1a70*/  UMOV UR57, 0x3fd99999 ;  /* 0x3fd9999900397882 */ /* 0x000fe20000000000 */
[----:B-1----:R-:W-:Y:S01]  /*1a80*/  DMUL R178, R154, -R154 ;  /* 0x8000009a9ab27228 */ /* 0x002fe20000000000 */
[----:B--2---:R-:W-:Y:S01]  /*1a90*/  IADD3 R184, P0, PT, R132, UR40, RZ ;  /* 0x0000002884b87c10 */ /* 0x004fe2000ff1e0ff */
[----:B------:R-:W-:Y:S01]  /*1aa0*/  DMUL R182, R58, R158 ;  /* 0x0000009e3ab67228 */ /* 0x000fe20000000000 */
[----:B------:R-:W-:Y:S01]  /*1ab0*/  IADD3 R190, P1, PT, R133, UR40, RZ ;  /* 0x0000002885be7c10 */ /* 0x000fe2000ff3e0ff */
[----:B------:R-:W-:Y:S01]  /*1ac0*/  DMUL R168, R168, UR56 ;  /* 0x00000038a8a87c28 */ /* 0x000fe20008000000 */
[----:B------:R-:W-:Y:S01]  /*1ad0*/  IADD3.X R185, PT, PT, R131, UR41, RZ, P0, !PT ;  /* 0x0000002983b97c10 */ /* 0x000fe200087fe4ff */
[----:B------:R-:W-:Y:S01]  /*1ae0*/  DMUL R172, R172, UR56 ;  /* 0x00000038acac7c28 */ /* 0x000fe20008000000 */
[----:B---3--:R-:W-:Y:S01]  /*1af0*/  IADD3 R188, P0, PT, R140, UR40, RZ ;  /* 0x000000288cbc7c10 */ /* 0x008fe2000ff1e0ff */
[----:B------:R-:W-:Y:S01]  /*1b00*/  UMOV UR64, 0x9999999a ;  /* 0x9999999a00407882 */ /* 0x000fe20000000000 */
[----:B------:R-:W-:Y:S01]  /*1b10*/  IADD3 R192, P2, PT, R139, UR40, RZ ;  /* 0x000000288bc07c10 */ /* 0x000fe2000ff5e0ff */
[----:B------:R-:W-:Y:S01]  /*1b20*/  DMUL R182, R156, R182 ;  /* 0x000000b69cb67228 */ /* 0x000fe20000000000 */
[----:B------:R-:W-:Y:S01]  /*1b30*/  UMOV UR65, 0x3fd99999 ;  /* 0x3fd9999900417882 */ /* 0x000fe20000000000 */
[----:B------:R-:W-:Y:S01]  /*1b40*/  IADD3 R194, P3, PT, R134, UR40, RZ ;  /* 0x0000002886c27c10 */ /* 0x000fe2000ff7e0ff */
[----:B------:R-:W-:Y:S01]  /*1b50*/  DMUL R174, R10, -UR64 ;  /* 0x800000400aae7c28 */ /* 0x000fe20008000000 */
[----:B------:R-:W-:-:S02]  /*1b60*/  IADD3.X R189, PT, PT, R135, UR41, RZ, P0, !PT ;  /* 0x0000002987bd7c10 */ /* 0x000fc400087fe4ff */
[----:B------:R-:W-:Y:S02]  /*1b70*/  IADD3.X R191, PT, PT, R138, UR41, RZ, P1, !PT ;  /* 0x000000298abf7c10 */ /* 0x000fe40008ffe4ff */
[----:B------:R-:W-:Y:S02]  /*1b80*/  IADD3.X R193, PT, PT, R137, UR41, RZ, P2, !PT ;  /* 0x0000002989c17c10 */ /* 0x000fe400097fe4ff */
[----:B------:R-:W-:Y:S01]  /*1b90*/  IADD3.X R195, PT, PT, R136, UR41, RZ, P3, !PT ;  /* 0x0000002988c37c10 */ /* 0x000fe20009ffe4ff */
[----:B----4-:R-:W-:-:S08]  /*1ba0*/  DMUL R176, R176, UR56 ;  /* 0x00000038b0b07c28 */ /* 0x010fd00008000000 */
[----:B------:R-:W-:Y:S02]  /*1bb0*/  DFMA R176, R152, R176, R178 ;  /* 0x000000b098b0722b */ /* 0x000fe400000000b2 */
[----:B------:R-:W-:-:S06]  /*1bc0*/  DMUL R178, R58, -R152 ;  /* 0x800000983ab27228 */ /* 0x000fcc0000000000 */
[----:B------:R-:W-:Y:S02]  /*1bd0*/  DMUL R176, R10, -R176 ;  /* 0x800000b00ab07228 */ /* 0x000fe40000000000 */
[----:B------:R-:W-:-:S06]  /*1be0*/  DMUL R178, R40, R178 ;  /* 0x000000b228b27228 */ /* 0x000fcc0000000000 */
[----:B------:R-:W-:Y:S02]  /*1bf0*/  DFMA R176, R40, R182, R176 ;  /* 0x000000b628b0722b */ /* 0x000fe400000000b0 */
[----:B------:R-:W-:Y:S02]  /*1c00*/  DFMA R180, R74, R154, R178 ;  /* 0x0000009a4ab4722b */ /* 0x000fe400000000b2 */
[----:B------:R-:W-:-:S03]  /*1c10*/  DMUL R178, R10, R168 ;  /* 0x000000a80ab27228 */ /* 0x000fc60000000000 */
[----:B------:R0:W-:Y:S03]  /*1c20*/  STG.E.64 desc[UR6][R184.64], R176 ;  /* 0x000000b0b8007986 */ /* 0x0001e6000c101b06 */
[----:B------:R-:W-:Y:S01]  /*1c30*/  DFMA R180, -R40, UR24, R180 ;  /* 0x0000001828b47c2b */ /* 0x000fe200080001b4 */
[----:B------:R1:W-:Y:S01]  /*1c40*/  STG.E.64 desc[UR6][R188.64], R178 ;  /* 0x000000b2bc007986 */ /* 0x0003e2000c101b06 */
[----:B0-----:R-:W-:-:S07]  /*1c50*/  DMUL R176, R10, R172 ;  /* 0x000000ac0ab07228 */ /* 0x001fce0000000000 */
[----:B------:R-:W-:Y:S04]  /*1c60*/  STG.E.64 desc[UR6][R190.64], R176 ;  /* 0x000000b0be007986 */ /* 0x000fe8000c101b06 */
[----:B------:R-:W-:Y:S04]  /*1c70*/  STG.E.64 desc[UR6][R192.64], R180 ;  /* 0x000000b4c0007986 */ /* 0x000fe8000c101b06 */
[----:B------:R0:W-:Y:S04]  /*1c80*/  STG.E.64 desc[UR6][R194.64], R174 ;  /* 0x000000aec2007986 */ /* 0x0001e8000c101b06 */
[----:B------:R-:W2:Y:S04]  /*1c90*/  LDG.E.64 R168, desc[UR6][R92.64+0xf1538] ;  /* 0x0f1538065ca87981 */ /* 0x000ea8000c1e1b00 */
[----:B------:R-:W3:Y:S01]  /*1ca0*/  LDG.E.64 R182, desc[UR6][R98.64+-0x14b88] ;  /* 0xfeb4780662b67981 */ /* 0x000ee2000c1e1b00 */
[----:B------:R-:W-:Y:S01]  /*1cb0*/  DMUL R172, R152, R158 ;  /* 0x0000009e98ac7228 */ /* 0x000fe20000000000 */
[----:B------:R-:W-:Y:S01]  /*1cc0*/  UMOV UR58, 0x66666666 ;  /* 0x66666666003a7882 */ /* 0x000fe20000000000 */
[----:B------:R-:W-:Y:S01]  /*1cd0*/  UMOV UR59, 0x3ff66666 ;  /* 0x3ff66666003b7882 */ /* 0x000fe20000000000 */
[----:B------:R-:W-:Y:S01]  /*1ce0*/  DMUL R184, R166, R166 ;  /* 0x000000a6a6b87228 */ /* 0x000fe20000000000 */
[----:B------:R-:W-:Y:S01]  /*1cf0*/  UMOV UR60, 0x9999999a ;  /* 0x9999999a003c7882 */ /* 0x000fe20000000000 */
[----:B------:R-:W-:Y:S01]  /*1d00*/  UMOV UR61, 0x3fe99999 ;  /* 0x3fe99999003d7882 */ /* 0x000fe20000000000 */
[----:B-1----:R-:W-:-:S02]  /*1d10*/  DMUL R178, R162, R162 ;  /* 0x000000a2a2b27228 */ /* 0x002fc40000000000 */
[-C--:B------:R-:W-:Y:S02]  /*1d20*/  DMUL R186, R18, -R172.reuse ;  /* 0x800000ac12ba7228 */ /* 0x080fe40000000000 */
[----:B0-----:R-:W-:Y:S02]  /*1d30*/  DMUL R174, R12, -R172 ;  /* 0x800000ac0cae7228 */ /* 0x001fe40000000000 */
[----:B------:R-:W-:Y:S02]  /*1d40*/  DMUL R180, R158, -UR10 ;  /* 0x8000000a9eb47c28 */ /* 0x000fe40008000000 */
[----:B------:R-:W-:Y:S02]  /*1d50*/  DMUL R160, R160, UR56 ;  /* 0x00000038a0a07c28 */ /* 0x000fe40008000000 */
[----:B------:R-:W-:Y:S02]  /*1d60*/  DMUL R186, R184, R186 ;  /* 0x000000bab8ba7228 */ /* 0x000fe40000000000 */
[----:B------:R-:W-:-:S02]  /*1d70*/  DMUL R184, R42, R172 ;  /* 0x000000ac2ab87228 */ /* 0x000fc40000000000 */
[----:B------:R-:W-:Y:S02]  /*1d80*/  DMUL R172, R156, R156 ;  /* 0x0000009c9cac7228 */ /* 0x000fe40000000000 */
[----:B------:R-:W-:Y:S02]  /*1d90*/  DMUL R170, R170, UR56 ;  /* 0x00000038aaaa7c28 */ /* 0x000fe40008000000 */
[----:B------:R-:W-:Y:S02]  /*1da0*/  DMUL R160, R158, R160 ;  /* 0x000000a09ea07228 */ /* 0x000fe40000000000 */
[----:B------:R-:W-:-:S04]  /*1db0*/  DFMA R178, R178, R184, R186 ;  /* 0x000000b8b2b2722b */ /* 0x000fc800000000ba */
[----:B------:R-:W-:-:S04]  /*1dc0*/  DMUL R170, R158, R170 ;  /* 0x000000aa9eaa7228 */ /* 0x000fc80000000000 */
[----:B------:R-:W-:Y:S02]  /*1dd0*/  DFMA R174, R172, R174, R178 ;  /* 0x000000aeacae722b */ /* 0x000fe400000000b2 */
[----:B------:R-:W-:-:S08]  /*1de0*/  DMUL R178, R76, R158 ;  /* 0x0000009e4cb27228 */ /* 0x000fd00000000000 */
[-C--:B------:R-:W-:Y:S02]  /*1df0*/  DMUL R162, R162, R178.reuse ;  /* 0x000000b2a2a27228 */ /* 0x080fe40000000000 */
[----:B------:R-:W-:Y:S01]  /*1e00*/  DMUL R166, R166, R178 ;  /* 0x000000b2a6a67228 */ /* 0x000fe20000000000 */
[----:B------:R-:W-:-:S05]  /*1e10*/  IADD3 R178, P0, PT, R145, UR40, RZ ;  /* 0x0000002891b27c10 */ /* 0x000fca000ff1e0ff */
[C---:B------:R-:W-:Y:S01]  /*1e20*/  DFMA R160, R10.reuse, R160, R162 ;  /* 0x000000a00aa0722b */ /* 0x040fe200000000a2 */
[----:B------:R-:W-:Y:S01]  /*1e30*/  IADD3.X R179, PT, PT, R146, UR41, RZ, P0, !PT ;  /* 0x0000002992b37c10 */ /* 0x000fe200087fe4ff */
[----:B------:R-:W-:Y:S02]  /*1e40*/  DFMA R166, R10, R170, R166 ;  /* 0x000000aa0aa6722b */ /* 0x000fe400000000a6 */
[C---:B--2---:R-:W-:Y:S02]  /*1e50*/  DMUL R176, R168.reuse, -UR58 ;  /* 0x8000003aa8b07c28 */ /* 0x044fe40008000000 */
[----:B------:R-:W-:Y:S01]  /*1e60*/  DFMA R174, R168, R180, R174 ;  /* 0x000000b4a8ae722b */ /* 0x000fe200000000ae */
[----:B------:R-:W-:-:S05]  /*1e70*/  IADD3 R180, P2, PT, R147, UR40, RZ ;  /* 0x0000002893b47c10 */ /* 0x000fca000ff5e0ff */
[----:B---3--:R-:W-:Y:S01]  /*1e80*/  DFMA R176, R182, UR60, R176 ;  /* 0x0000003cb6b07c2b */ /* 0x008fe200080000b0 */
[----:B------:R-:W-:-:S07]  /*1e90*/  IADD3.X R181, PT, PT, R148, UR41, RZ, P2, !PT ;  /* 0x0000002994b57c10 */ /* 0x000fce00097fe4ff */
[----:B------:R-:W-:-:S08]  /*1ea0*/  DMUL R176, R156, -R176 ;  /* 0x800000b09cb07228 */ /* 0x000fd00000000000 */
[----:B------:R-:W-:-:S08]  /*1eb0*/  DMUL R176, R158, R176 ;  /* 0x000000b09eb07228 */ /* 0x000fd00000000000 */
[----:B------:R-:W-:-:S08]  /*1ec0*/  DMUL R176, R10, R176 ;  /* 0x000000b00ab07228 */ /* 0x000fd00000000000 */
[----:B------:R-:W-:Y:S01]  /*1ed0*/  DFMA R174, R40, -R174, R176 ;  /* 0x800000ae28ae722b */ /* 0x000fe200000000b0 */
[----:B------:R-:W-:-:S04]  /*1ee0*/  IADD3 R176, P1, PT, R143, UR40, RZ ;  /* 0x000000288fb07c10 */ /* 0x000fc8000ff3e0ff */
[----:B------:R-:W-:Y:S02]  /*1ef0*/  IADD3.X R177, PT, PT, R142, UR41, RZ, P1, !PT ;  /* 0x000000298eb17c10 */ /* 0x000fe40008ffe4ff */
[----:B------:R-:W-:Y:S04]  /*1f00*/  STG.E.64 desc[UR6][R178.64], R174 ;  /* 0x000000aeb2007986 */ /* 0x000fe8000c101b06 */
[----:B------:R0:W-:Y:S04]  /*1f10*/  STG.E.64 desc[UR6][R176.64], R160 ;  /* 0x000000a0b0007986 */ /* 0x0001e8000c101b06 */
[----:B------:R-:W-:Y:S04]  /*1f20*/  STG.E.64 desc[UR6][R180.64], R166 ;  /* 0x000000a6b4007986 */ /* 0x000fe8000c101b06 */
[----:B------:R-:W2:Y:S04]  /*1f30*/  LDG.E.64 R168, desc[UR6][R98.64+-0x14b88] ;  /* 0xfeb4780662a87981 */ /* 0x000ea8000c1e1b00 */
[----:B------:R-:W3:Y:S01]  /*1f40*/  LDG.E.64 R162, desc[UR6][R92.64+0xf1538] ;  /* 0x0f1538065ca27981 */ /* 0x000ee2000c1e1b00 */
[----:B------:R-:W-:Y:S01]  /*1f50*/  UMOV UR62, 0x66666666 ;  /* 0x66666666003e7882 */ /* 0x000fe20000000000 */
[----:B------:R-:W-:Y:S01]  /*1f60*/  UMOV UR63, 0x3ff66666 ;  /* 0x3ff66666003f7882 */ /* 0x000fe20000000000 */
[----:B------:R-:W-:Y:S01]  /*1f70*/  DMUL R154, R154, -UR58 ;  /* 0x8000003a9a9a7c28 */ /* 0x000fe20008000000 */
[----:B0-----:R-:W-:-:S04]  /*1f80*/  IADD3 R160, P1, PT, R151, UR40, RZ ;  /* 0x0000002897a07c10 */ /* 0x001fc8000ff3e0ff */
[----:B------:R-:W-:Y:S01]  /*1f90*/  IADD3.X R161, PT, PT, R164, UR41, RZ, P1, !PT ;  /* 0x00000029a4a17c10 */ /* 0x000fe20008ffe4ff */
[----:B------:R-:W-:Y:S01]  /*1fa0*/  DADD R176, -RZ, -R14 ;  /* 0x00000000ffb07229 */ /* 0x000fe2000000090e */
[----:B------:R-:W-:Y:S02]  /*1fb0*/  IADD3 R174, P2, PT, R128, UR44, RZ ;  /* 0x0000002c80ae7c10 */ /* 0x000fe4000ff5e0ff */
[----:B------:R-:W-:Y:S02]  /*1fc0*/  IADD3 R178, P3, PT, R127, UR44, RZ ;  /* 0x0000002c7fb27c10 */ /* 0x000fe4000ff7e0ff */
[----:B------:R-:W-:Y:S02]  /*1fd0*/  IADD3.X R175, PT, PT, R114, UR45, RZ, P2, !PT ;  /* 0x0000002d72af7c10 */ /* 0x000fe400097fe4ff */
[----:B------:R-:W-:Y:S01]  /*1fe0*/  IADD3.X R179, PT, PT, R115, UR45, RZ, P3, !PT ;  /* 0x0000002d73b37c10 */ /* 0x000fe20009ffe4ff */
[C---:B--2---:R-:W-:Y:S02]  /*1ff0*/  DMUL R168, R152.reuse, R168 ;  /* 0x000000a898a87228 */ /* 0x044fe40000000000 */
[----:B---3--:R-:W-:-:S02]  /*2000*/  DMUL R162, R152, R162 ;  /* 0x000000a298a27228 */ /* 0x008fc40000000000 */
[----:B------:R-:W-:-:S04]  /*2010*/  DMUL R152, R48, R152 ;  /* 0x0000009830987228 */ /* 0x000fc80000000000 */
[----:B------:R-:W-:Y:S02]  /*2020*/  DFMA R168, R158, R172, R168 ;  /* 0x000000ac9ea8722b */ /* 0x000fe400000000a8 */
[----:B------:R-:W-:Y:S01]  /*2030*/  DMUL R158, R78, R158 ;  /* 0x0000009e4e9e7228 */ /* 0x000fe20000000000 */
[----:B------:R-:W-:Y:S01]  /*2040*/  IADD3 R172, P1, PT, R116, UR44, RZ ;  /* 0x0000002c74ac7c10 */ /* 0x000fe2000ff3e0ff */
[----:B------:R-:W-:-:S04]  /*2050*/  DFMA R152, R10, R154, R152 ;  /* 0x0000009a0a98722b */ /* 0x000fc80000000098 */
[----:B------:R-:W-:Y:S01]  /*2060*/  DMUL R168, R168, -UR64 ;  /* 0x80000040a8a87c28 */ /* 0x000fe20008000000 */
[----:B------:R-:W-:-:S04]  /*2070*/  IADD3 R154, P0, PT, R149, UR40, RZ ;  /* 0x00000028959a7c10 */ /* 0x000fc8000ff1e0ff */
[----:B------:R-:W-:Y:S01]  /*2080*/  IADD3.X R155, PT, PT, R150, UR41, RZ, P0, !PT ;  /* 0x00000029969b7c10 */ /* 0x000fe200087fe4ff */
[----:B------:R-:W-:Y:S02]  /*2090*/  DFMA R152, -R40, UR20, R152 ;  /* 0x0000001428987c2b */ /* 0x000fe40008000198 */
[----:B------:R-:W-:-:S08]  /*20a0*/  DFMA R162, R162, UR62, R168 ;  /* 0x0000003ea2a27c2b */ /* 0x000fd000080000a8 */
[----:B------:R-:W-:-:S08]  /*20b0*/  DMUL R162, R10, -R162 ;  /* 0x800000a20aa27228 */ /* 0x000fd00000000000 */
[----:B------:R-:W-:Y:S01]  /*20c0*/  DFMA R158, R156, R158, R162 ;  /* 0x0000009e9c9e722b */ /* 0x000fe200000000a2 */
[----:B------:R-:W-:-:S04]  /*20d0*/  IADD3 R162, P0, PT, R129, UR44, RZ ;  /* 0x0000002c81a27c10 */ /* 0x000fc8000ff1e0ff */
[----:B------:R-:W-:Y:S02]  /*20e0*/  IADD3.X R163, PT, PT, R130, UR45, RZ, P0, !PT ;  /* 0x0000002d82a37c10 */ /* 0x000fe400087fe4ff */
[----:B------:R-:W-:Y:S01]  /*20f0*/  STG.E.64 desc[UR6][R154.64], R158 ;  /* 0x0000009e9a007986 */ /* 0x000fe2000c101b06 */
[----:B------:R-:W-:-:S03]  /*2100*/  IADD3 R170, P0, PT, R118, UR44, RZ ;  /* 0x0000002c76aa7c10 */ /* 0x000fc6000ff1e0ff */
[----:B------:R-:W-:Y:S04]  /*2110*/  STG.E.64 desc[UR6][R160.64], R152 ;  /* 0x00000098a0007986 */ /* 0x000fe8000c101b06 */
[----:B------:R-:W2:Y:S01]  /*2120*/  LDG.E.64 R156, desc[UR6][R96.64+-0x338] ;  /* 0xfffcc806609c7981 */ /* 0x000ea2000c1e1b00 */
[----:B------:R-:W-:Y:S02]  /*2130*/  IADD3.X R171, PT, PT, R126, UR45, RZ, P0, !PT ;  /* 0x0000002d7eab7c10 */ /* 0x000fe400087fe4ff */
[----:B------:R-:W-:Y:S01]  /*2140*/  IADD3.X R173, PT, PT, R113, UR45, RZ, P1, !PT ;  /* 0x0000002d71ad7c10 */ /* 0x000fe20008ffe4ff */
[----:B------:R0:W-:Y:S04]  /*2150*/  STG.E.64 desc[UR6][R162.64], R70 ;  /* 0x00000046a2007986 */ /* 0x0001e8000c101b06 */
[----:B------:R-:W-:Y:S04]  /*2160*/  STG.E.64 desc[UR6][R170.64], RZ ;  /* 0x000000ffaa007986 */ /* 0x000fe8000c101b06 */
[----:B------:R-:W-:Y:S04]  /*2170*/  STG.E.64 desc[UR6][R172.64], R176 ;  /* 0x000000b0ac007986 */ /* 0x000fe8000c101b06 */
[----:B------:R-:W-:Y:S04]  /*2180*/  STG.E.64 desc[UR6][R174.64], RZ ;  /* 0x000000ffae007986 */ /* 0x000fe8000c101b06 */
[----:B------:R1:W-:Y:S04]  /*2190*/  STG.E.64 desc[UR6][R178.64], RZ ;  /* 0x000000ffb2007986 */ /* 0x0003e8000c101b06 */
[----:B0-----:R-:W3:Y:S04]  /*21a0*/  LDG.E.64 R162, desc[UR6][R94.64+-0x7beb08] ;  /* 0x8414f8065ea27981 */ /* 0x001ee8000c1e1b00 */
[----:B------:R-:W4:Y:S01]  /*21b0*/  LDG.E.64 R158, desc[UR6][R94.64+0x82d28] ;  /* 0x082d28065e9e7981 */ /* 0x000f22000c1e1b00 */
        /* <DEDUP_REMOVED lines=10> */
[C---:B--2---:R-:W-:Y:S02]  /*2260*/  DMUL R160, R156.reuse, R156 ;  /* 0x0000009c9ca07228 */ /* 0x044fe40000000000 */
[----:B------:R-:W-:-:S06]  /*2270*/  DMUL R176, R156, UR48 ;  /* 0x000000309cb07c28 */ /* 0x000fcc0008000000 */
[----:B------:R-:W-:-:S08]  /*2280*/  DMUL R166, R160, UR48 ;  /* 0x00000030a0a67c28 */ /* 0x000fd00008000000 */
[C---:B---3--:R-:W-:Y:S02]  /*2290*/  DMUL R168, R162.reuse, R166 ;  /* 0x000000a6a2a87228 */ /* 0x048fe40000000000 */
[-C--:B----4-:R-:W-:Y:S02]  /*22a0*/  DMUL R152, R162, R158.reuse ;  /* 0x0000009ea2987228 */ /* 0x090fe40000000000 */
[----:B------:R-:W-:-:S04]  /*22b0*/  DMUL R154, R156, R158 ;  /* 0x0000009e9c9a7228 */ /* 0x000fc80000000000 */
[----:B------:R-:W-:Y:S02]  /*22c0*/  DMUL R170, R22, R168 ;  /* 0x000000a816aa7228 */ /* 0x000fe40000000000 */
[----:B------:R-:W-:Y:S02]  /*22d0*/  DMUL R168, R160, R152 ;  /* 0x00000098a0a87228 */ /* 0x000fe40000000000 */
[----:B------:R-:W-:-:S06]  /*22e0*/  DMUL R174, R14, -R154 ;  /* 0x8000009a0eae7228 */ /* 0x000fcc0000000000 */
[----:B------:R-:W-:Y:S02]  /*22f0*/  DFMA R172, R14, R168, R170 ;  /* 0x000000a80eac722b */ /* 0x000fe400000000aa */
[----:B------:R-:W-:Y:S02]  /*2300*/  DFMA R168, -R22, R176, R174 ;  /* 0x000000b016a8722b */ /* 0x000fe400000001ae */
[----:B------:R-:W-:-:S03]  /*2310*/  DMUL R170, R156, R162 ;  /* 0x000000a29caa7228 */ /* 0x000fc60000000000 */
[----:B------:R0:W-:Y:S03]  /*2320*/  STG.E.64 desc[UR6][R178.64], R172 ;  /* 0x000000acb2007986 */ /* 0x0001e6000c101b06 */
[----:B------:R-:W-:Y:S02]  /*2330*/  DFMA R174, -R22, UR30, R168 ;  /* 0x0000001e16ae7c2b */ /* 0x000fe400080001a8 */
[----:B------:R-:W-:-:S05]  /*2340*/  DMUL R176, R14, -R170 ;  /* 0x800000aa0eb07228 */ /* 0x000fca0000000000 */
[----:B------:R-:W-:Y:S04]  /*2350*/  STG.E.64 desc[UR6][R184.64], R174 ;  /* 0x000000aeb8007986 */ /* 0x000fe8000c101b06 */
[----:B------:R1:W-:Y:S04]  /*2360*/  STG.E.64 desc[UR6][R186.64], R176 ;  /* 0x000000b0ba007986 */ /* 0x0003e8000c101b06 */
[----:B------:R2:W-:Y:S04]  /*2370*/  STG.E.64 desc[UR6][R188.64], RZ ;  /* 0x000000ffbc007986 */ /* 0x0005e8000c101b06 */
[----:B------:R3:W-:Y:S04]  /*2380*/  STG.E.64 desc[UR6][R190.64], RZ ;  /* 0x000000ffbe007986 */ /* 0x0007e8000c101b06 */
[----:B0-----:R-:W4:Y:S01]  /*2390*/  LDG.E.64 R172, desc[UR6][R98.64+-0x338] ;  /* 0xfffcc80662ac7981 */ /* 0x001f22000c1e1b00 */
[----:B------:R-:W-:Y:S01]  /*23a0*/  DMUL R178, R154, -R154 ;  /* 0x8000009a9ab27228 */ /* 0x000fe20000000000 */
[----:B------:R-:W-:Y:S01]  /*23b0*/  UMOV UR66, 0x9999999a ;  /* 0x9999999a00427882 */ /* 0x000fe20000000000 */
[C---:B------:R-:W-:Y:S01]  /*23c0*/  DMUL R182, R58.reuse, R156 ;  /* 0x0000009c3ab67228 */ /* 0x040fe20000000000 */
[----:B------:R-:W-:Y:S01]  /*23d0*/  UMOV UR67, 0x3ff99999 ;  /* 0x3ff9999900437882 */ /* 0x000fe20000000000 */
[----:B------:R-:W-:Y:S01]  /*23e0*/  DMUL R180, R58, R160 ;  /* 0x000000a03ab47228 */ /* 0x000fe20000000000 */
[----:B-1----:R-:W-:Y:S01]  /*23f0*/  IADD3 R186, P0, PT, R107, UR44, RZ ;  /* 0x0000002c6bba7c10 */ /* 0x002fe2000ff1e0ff */
[----:B------:R-:W-:Y:S01]  /*2400*/  DMUL R174, R154, -UR66 ;  /* 0x800000429aae7c28 */ /* 0x000fe20008000000 */
[----:B--2---:R-:W-:Y:S01]  /*2410*/  IADD3 R188, P1, PT, R117, UR44, RZ ;  /* 0x0000002c75bc7c10 */ /* 0x004fe2000ff3e0ff */
[----:B------:R-:W-:Y:S01]  /*2420*/  DMUL R170, R170, UR56 ;  /* 0x00000038aaaa7c28 */ /* 0x000fe20008000000 */
[----:B---3--:R-:W-:Y:S01]  /*2430*/  IADD3 R190, P2, PT, R125, UR44, RZ ;  /* 0x0000002c7dbe7c10 */ /* 0x008fe2000ff5e0ff */
[----:B------:R-:W-:Y:S01]  /*2440*/  DMUL R182, R22, -R182 ;  /* 0x800000b616b67228 */ /* 0x000fe20000000000 */
[----:B------:R-:W-:Y:S01]  /*2450*/  IADD3.X R187, PT, PT, R106, UR45, RZ, P0, !PT ;  /* 0x0000002d6abb7c10 */ /* 0x000fe200087fe4ff */
[----:B------:R-:W-:Y:S01]  /*2460*/  DMUL R180, R158, R180 ;  /* 0x000000b49eb47228 */ /* 0x000fe20000000000 */
[----:B------:R-:W-:-:S02]  /*2470*/  IADD3.X R189, PT, PT, R123, UR45, RZ, P1, !PT ;  /* 0x0000002d7bbd7c10 */ /* 0x000fc40008ffe4ff */
[----:B------:R-:W-:-:S03]  /*2480*/  IADD3.X R191, PT, PT, R120, UR45, RZ, P2, !PT ;  /* 0x0000002d78bf7c10 */ /* 0x000fc600097fe4ff */
[C---:B------:R-:W-:Y:S02]  /*2490*/  DFMA R182, R14.reuse, R174, R182 ;  /* 0x000000ae0eb6722b */ /* 0x040fe400000000b6 */
[----:B------:R-:W-:-:S06]  /*24a0*/  DMUL R174, R14, R170 ;  /* 0x000000aa0eae7228 */ /* 0x000fcc0000000000 */
[----:B------:R-:W-:Y:S02]  /*24b0*/  DFMA R182, -R22, UR12, R182 ;  /* 0x0000000c16b67c2b */ /* 0x000fe400080001b6 */
[----:B----4-:R-:W-:-:S08]  /*24c0*/  DMUL R172, R156, R172 ;  /* 0x000000ac9cac7228 */ /* 0x010fd00000000000 */
[----:B------:R-:W-:-:S08]  /*24d0*/  DFMA R172, R172, UR56, R178 ;  /* 0x00000038acac7c2b */ /* 0x000fd000080000b2 */
[----:B------:R-:W-:-:S08]  /*24e0*/  DMUL R172, R14, -R172 ;  /* 0x800000ac0eac7228 */ /* 0x000fd00000000000 */
[----:B------:R-:W-:-:S07]  /*24f0*/  DFMA R180, R22, R180, R172 ;  /* 0x000000b416b4722b */ /* 0x000fce00000000ac */
[----:B------:R0:W-:Y:S04]  /*2500*/  STG.E.64 desc[UR6][R186.64], R180 ;  /* 0x000000b4ba007986 */ /* 0x0001e8000c101b06 */
[----:B------:R1:W-:Y:S04]  /*2510*/  STG.E.64 desc[UR6][R188.64], R174 ;  /* 0x000000aebc007986 */ /* 0x0003e8000c101b06 */
[----:B------:R2:W-:Y:S04]  /*2520*/  STG.E.64 desc[UR6][R190.64], R182 ;  /* 0x000000b6be007986 */ /* 0x0005e8000c101b06 */
[----:B------:R-:W3:Y:S01]  /*2530*/  LDG.E.64 R170, desc[UR6][R92.64+-0x73baa8] ;  /* 0x8c4558065caa7981 */ /* 0x000ee2000c1e1b00 */
[----:B------:R-:W-:-:S02]  /*2540*/  IADD3 R192, P0, PT, R124, UR44, RZ ;  /* 0x0000002c7cc07c10 */ /* 0x000fc4000ff1e0ff */
[----:B0-----:R-:W-:Y:S02]  /*2550*/  IADD3 R186, P1, PT, R121, UR44, RZ ;  /* 0x0000002c79ba7c10 */ /* 0x001fe4000ff3e0ff */
[----:B------:R-:W-:Y:S01]  /*2560*/  IADD3.X R193, PT, PT, R122, UR45, RZ, P0, !PT ;  /* 0x0000002d7ac17c10 */ /* 0x000fe200087fe4ff */
[----:B-1----:R-:W-:Y:S01]  /*2570*/  DMUL R174, R14, -UR64 ;  /* 0x800000400eae7c28 */ /* 0x002fe20008000000 */
[----:B------:R-:W-:Y:S02]  /*2580*/  IADD3.X R187, PT, PT, R119, UR45, RZ, P1, !PT ;  /* 0x0000002d77bb7c10 */ /* 0x000fe40008ffe4ff */
[----:B------:R-:W-:Y:S02]  /*2590*/  IADD3 R194, P2, PT, R139, UR44, RZ ;  /* 0x0000002c8bc27c10 */ /* 0x000fe4000ff5e0ff */
[----:B--2---:R-:W-:Y:S02]  /*25a0*/  IADD3 R182, P0, PT, R132, UR44, RZ ;  /* 0x0000002c84b67c10 */ /* 0x004fe4000ff1e0ff */
[----:B------:R-:W-:-:S02]  /*25b0*/  IADD3 R190, P1, PT, R133, UR44, RZ ;  /* 0x0000002c85be7c10 */ /* 0x000fc4000ff3e0ff */
[----:B------:R-:W-:Y:S02]  /*25c0*/  IADD3.X R183, PT, PT, R131, UR45, RZ, P0, !PT ;  /* 0x0000002d83b77c10 */ /* 0x000fe400087fe4ff */
[----:B------:R-:W-:Y:S02]  /*25d0*/  IADD3 R188, P0, PT, R140, UR44, RZ ;  /* 0x0000002c8cbc7c10 */ /* 0x000fe4000ff1e0ff */
[----:B------:R-:W-:Y:S02]  /*25e0*/  IADD3 R196, P3, PT, R134, UR44, RZ ;  /* 0x0000002c86c47c10 */ /* 0x000fe4000ff7e0ff */
[----:B------:R-:W-:Y:S02]  /*25f0*/  IADD3.X R189, PT, PT, R135, UR45, RZ, P0, !PT ;  /* 0x0000002d87bd7c10 */ /* 0x000fe400087fe4ff */
[----:B------:R-:W-:Y:S02]  /*2600*/  IADD3.X R191, PT, PT, R138, UR45, RZ, P1, !PT ;  /* 0x0000002d8abf7c10 */ /* 0x000fe40008ffe4ff */
[----:B------:R-:W-:-:S02]  /*2610*/  IADD3.X R195, PT, PT, R137, UR45, RZ, P2, !PT ;  /* 0x0000002d89c37c10 */ /* 0x000fc400097fe4ff */
[----:B------:R-:W-:Y:S01]  /*2620*/  IADD3.X R197, PT, PT, R136, UR45, RZ, P3, !PT ;  /* 0x0000002d88c57c10 */ /* 0x000fe20009ffe4ff */
[-C--:B---3--:R-:W-:Y:S02]  /*2630*/  DMUL R172, R156, R170.reuse ;  /* 0x000000aa9cac7228 */ /* 0x088fe40000000000 */
[-C--:B------:R-:W-:Y:S02]  /*2640*/  DMUL R178, R166, R170.reuse ;  /* 0x000000aaa6b27228 */ /* 0x080fe40000000000 */
[----:B------:R-:W-:-:S04]  /*2650*/  DMUL R166, R158, R170 ;  /* 0x000000aa9ea67228 */ /* 0x000fc80000000000 */
[----:B------:R-:W-:Y:S02]  /*2660*/  DMUL R176, R172, UR56 ;  /* 0x00000038acb07c28 */ /* 0x000fe40008000000 */
[----:B------:R-:W-:Y:S02]  /*2670*/  DMUL R184, R22, R178 ;  /* 0x000000b216b87228 */ /* 0x000fe40000000000 */
[----:B------:R-:W-:Y:S02]  /*2680*/  DMUL R178, R160, R166 ;  /* 0x000000a6a0b27228 */ /* 0x000fe40000000000 */
[C---:B------:R-:W-:Y:S02]  /*2690*/  DMUL R180, R14.reuse, -R172 ;  /* 0x800000ac0eb47228 */ /* 0x040fe40000000000 */
[----:B------:R-:W-:-:S04]  /*26a0*/  DMUL R176, R14, R176 ;  /* 0x000000b00eb07228 */ /* 0x000fc80000000000 */
[----:B------:R-:W-:-:S03]  /*26b0*/  DFMA R178, R14, R178, R184 ;  /* 0x000000b20eb2722b */ /* 0x000fc600000000b8 */
[----:B------:R0:W-:Y:S04]  /*26c0*/  STG.E.64 desc[UR6][R192.64], R176 ;  /* 0x000000b0c0007986 */ /* 0x0001e8000c101b06 */
[----:B------:R-:W-:Y:S04]  /*26d0*/  STG.E.64 desc[UR6][R186.64], R174 ;  /* 0x000000aeba007986 */ /* 0x000fe8000c101b06 */
[----:B------:R1:W-:Y:S04]  /*26e0*/  STG.E.64 desc[UR6][R182.64], R178 ;  /* 0x000000b2b6007986 */ /* 0x0003e8000c101b06 */
[----:B------:R-:W-:Y:S01]  /*26f0*/  STG.E.64 desc[UR6][R188.64], RZ ;  /* 0x000000ffbc007986 */ /* 0x000fe2000c101b06 */
[----:B0-----:R-:W-:-:S03]  /*2700*/  DFMA R176, -R22, UR26, R168 ;  /* 0x0000001a16b07c2b */ /* 0x001fc600080001a8 */
[----:B------:R-:W-:Y:S04]  /*2710*/  STG.E.64 desc[UR6][R190.64], R180 ;  /* 0x000000b4be007986 */ /* 0x000fe8000c101b06 */
[----:B------:R0:W-:Y:S04]  /*2720*/  STG.E.64 desc[UR6][R194.64], R176 ;  /* 0x000000b0c2007986 */ /* 0x0001e8000c101b06 */
[----:B------:R-:W-:Y:S04]  /*2730*/  STG.E.64 desc[UR6][R196.64], RZ ;  /* 0x000000ffc4007986 */ /* 0x000fe8000c101b06 */
[----:B------:R-:W2:Y:S04]  /*2740*/  LDG.E.64 R172, desc[UR6][R92.64+0x105d88] ;  /* 0x105d88065cac7981 */ /* 0x000ea8000c1e1b00 */
[----:B-1----:R-:W3:Y:S01]  /*2750*/  LDG.E.64 R178, desc[UR6][R98.64+-0x338] ;  /* 0xfffcc80662b27981 */ /* 0x002ee2000c1e1b00 */
[----:B------:R-:W-:-:S02]  /*2760*/  DMUL R174, R156, R160 ;  /* 0x000000a09cae7228 */ /* 0x000fc40000000000 */
[----:B------:R-:W-:Y:S02]  /*2770*/  DMUL R168, R158, R158 ;  /* 0x0000009e9ea87228 */ /* 0x000fe40000000000 */
[----:B------:R-:W-:Y:S02]  /*2780*/  DMUL R184, R162, R162 ;  /* 0x000000a2a2b87228 */ /* 0x000fe40000000000 */
[----:B0-----:R-:W-:Y:S02]  /*2790*/  DMUL R176, R160, R158 ;  /* 0x0000009ea0b07228 */ /* 0x001fe40000000000 */
[-C--:B------:R-:W-:Y:S02]  /*27a0*/  DMUL R186, R12, R174.reuse ;  /* 0x000000ae0cba7228 */ /* 0x080fe40000000000 */
[----:B------:R-:W-:-:S06]  /*27b0*/  DMUL R182, R42, R174 ;  /* 0x000000ae2ab67228 */ /* 0x000fcc0000000000 */
[----:B------:R-:W-:-:S08]  /*27c0*/  DMUL R186, R186, -R168 ;  /* 0x800000a8baba7228 */ /* 0x000fd00000000000 */
[----:B------:R-:W-:Y:S02]  /*27d0*/  DFMA R182, R182, R184, R186 ;  /* 0x000000b8b6b6722b */ /* 0x000fe400000000ba */
[----:B------:R-:W-:Y:S02]  /*27e0*/  DMUL R184, R18, R174 ;  /* 0x000000ae12b87228 */ /* 0x000fe40000000000 */
[----:B------:R-:W-:Y:S02]  /*27f0*/  DMUL R186, R152, UR56 ;  /* 0x0000003898ba7c28 */ /* 0x000fe40008000000 */
[----:B------:R-:W-:Y:S02]  /*2800*/  DMUL R152, R160, UR10 ;  /* 0x0000000aa0987c28 */ /* 0x000fe40008000000 */
[----:B------:R-:W-:-:S04]  /*2810*/  DMUL R174, R80, R160 ;  /* 0x000000a050ae7228 */ /* 0x000fc80000000000 */
[----:B------:R-:W-:-:S04]  /*2820*/  DMUL R186, R160, R186 ;  /* 0x000000baa0ba7228 */ /* 0x000fc80000000000 */
[----:B------:R-:W-:-:S08]  /*2830*/  DMUL R162, R162, R174 ;  /* 0x000000aea2a27228 */ /* 0x000fd00000000000 */
[----:B------:R-:W-:Y:S02]  /*2840*/  DFMA R162, R14, R186, R162 ;  /* 0x000000ba0ea2722b */ /* 0x000fe400000000a2 */
[----:B--2---:R-:W-:-:S08]  /*2850*/  DMUL R180, R172, -UR58 ;  /* 0x8000003aacb47c28 */ /* 0x004fd00008000000 */
[----:B---3--:R-:W-:Y:S02]  /*2860*/  DFMA R178, R178, UR60, R180 ;  /* 0x0000003cb2b27c2b */ /* 0x008fe400080000b4 */
[----:B------:R-:W-:-:S06]  /*2870*/  DMUL R180, R170, -R170 ;  /* 0x800000aaaab47228 */ /* 0x000fcc0000000000 */
[----:B------:R-:W-:Y:S02]  /*2880*/  DMUL R176, R176, -R178 ;  /* 0x800000b2b0b07228 */ /* 0x000fe40000000000 */
[----:B------:R-:W-:Y:S01]  /*2890*/  DFMA R180, R184, R180, R182 ;  /* 0x000000b4b8b4722b */ /* 0x000fe200000000b6 */
[----:B------:R-:W-:-:S04]  /*28a0*/  IADD3 R178, P0, PT, R145, UR44, RZ ;  /* 0x0000002c91b27c10 */ /* 0x000fc8000ff1e0ff */
[----:B------:R-:W-:Y:S01]  /*28b0*/  IADD3.X R179, PT, PT, R146, UR45, RZ, P0, !PT ;  /* 0x0000002d92b37c10 */ /* 0x000fe200087fe4ff */
[----:B------:R-:W-:Y:S02]  /*28c0*/  DMUL R176, R14, R176 ;  /* 0x000000b00eb07228 */ /* 0x000fe40000000000 */
[----:B------:R-:W-:Y:S01]  /*28d0*/  DFMA R152, -R172, R152, R180 ;  /* 0x00000098ac98722b */ /* 0x000fe200000001b4 */
[----:B------:R-:W-:-:S04]  /*28e0*/  IADD3 R180, P1, PT, R143, UR44, RZ ;  /* 0x0000002c8fb47c10 */ /* 0x000fc8000ff3e0ff */
[----:B------:R-:W-:-:S03]  /*28f0*/  IADD3.X R181, PT, PT, R142, UR45, RZ, P1, !PT ;  /* 0x0000002d8eb57c10 */ /* 0x000fc60008ffe4ff */
[----:B------:R-:W-:-:S07]  /*2900*/  DFMA R152, R22, -R152, R176 ;  /* 0x800000981698722b */ /* 0x000fce00000000b0 */
[----:B------:R0:W-:Y:S04]  /*2910*/  STG.E.64 desc[UR6][R178.64], R152 ;  /* 0x00000098b2007986 */ /* 0x0001e8000c101b06 */
[----:B------:R1:W-:Y:S04]  /*2920*/  STG.E.64 desc[UR6][R180.64], R162 ;  /* 0x000000a2b4007986 */ /* 0x0003e8000c101b06 */
[----:B------:R-:W2:Y:S04]  /*2930*/  LDG.E.64 R176, desc[UR6][R98.64+-0x338] ;  /* 0xfffcc80662b07981 */ /* 0x000ea8000c1e1b00 */
[----:B------:R-:W3:Y:S01]  /*2940*/  LDG.E.64 R172, desc[UR6][R92.64+0x105d88] ;  /* 0x105d88065cac7981 */ /* 0x000ee2000c1e1b00 */
[----:B------:R-:W-:-:S02]  /*2950*/  DMUL R168, R160, R168 ;  /* 0x000000a8a0a87228 */ /* 0x000fc40000000000 */
[----:B------:R-:W-:Y:S02]  /*2960*/  DMUL R154, R154, -UR58 ;  /* 0x8000003a9a9a7c28 */ /* 0x000fe40008000000 */
[----:B------:R-:W-:Y:S02]  /*2970*/  DMUL R166, R166, UR56 ;  /* 0x00000038a6a67c28 */ /* 0x000fe40008000000 */
[----:B0-----:R-:W-:Y:S02]  /*2980*/  DMUL R152, R82, R160 ;  /* 0x000000a052987228 */ /* 0x001fe40000000000 */
[----:B------:R-:W-:Y:S01]  /*2990*/  DMUL R170, R170, R174 ;  /* 0x000000aeaaaa7228 */ /* 0x000fe20000000000 */
[----:B------:R-:W-:-:S03]  /*29a0*/  IADD3 R174, P3, PT, R127, UR46, RZ ;  /* 0x0000002e7fae7c10 */ /* 0x000fc6000ff7e0ff */
[----:B------:R-:W-:-:S08]  /*29b0*/  DMUL R166, R160, R166 ;  /* 0x000000a6a0a67228 */ /* 0x000fd00000000000 */
[----:B------:R-:W-:Y:S01]  /*29c0*/  DFMA R166, R14, R166, R170 ;  /* 0x000000a60ea6722b */ /* 0x000fe200000000aa */
[----:B------:R-:W-:Y:S01]  /*29d0*/  IADD3.X R175, PT, PT, R115, UR47, RZ, P3, !PT ;  /* 0x0000002f73af7c10 */ /* 0x000fe20009ffe4ff */
[C---:B--2---:R-:W-:Y:S02]  /*29e0*/  DFMA R168, R156.reuse, R176, R168 ;  /* 0x000000b09ca8722b */ /* 0x044fe400000000a8 */
[----:B------:R-:W-:Y:S02]  /*29f0*/  DADD R176, -RZ, -R16 ;  /* 0x00000000ffb07229 */ /* 0x000fe40000000910 */
[----:B---3--:R-:W-:Y:S02]  /*2a00*/  DMUL R172, R156, R172 ;  /* 0x000000ac9cac7228 */ /* 0x008fe40000000000 */
[----:B------:R-:W-:Y:S02]  /*2a10*/  DMUL R156, R50, R156 ;  /* 0x0000009c329c7228 */ /* 0x000fe40000000000 */
[----:B------:R-:W-:-:S06]  /*2a20*/  DMUL R168, R168, -UR64 ;  /* 0x80000040a8a87c28 */ /* 0x000fcc0008000000 */
[----:B------:R-:W-:Y:S02]  /*2a30*/  DFMA R154, R14, R154, R156 ;  /* 0x0000009a0e9a722b */ /* 0x000fe4000000009c */
[----:B------:R-:W-:Y:S01]  /*2a40*/  DFMA R168, R172, UR62, R168 ;  /* 0x0000003eaca87c2b */ /* 0x000fe200080000a8 */
[----:B------:R-:W-:Y:S02]  /*2a50*/  IADD3 R156, P0, PT, R147, UR44, RZ ;  /* 0x0000002c939c7c10 */ /* 0x000fe4000ff1e0ff */
[----:B------:R-:W-:Y:S02]  /*2a60*/  IADD3 R172, P2, PT, R128, UR46, RZ ;  /* 0x0000002e80ac7c10 */ /* 0x000fe4000ff5e0ff */
[----:B------:R-:W-:Y:S01]  /*2a70*/  IADD3.X R157, PT, PT, R148, UR45, RZ, P0, !PT ;  /* 0x0000002d949d7c10 */ /* 0x000fe200087fe4ff */
[----:B------:R-:W-:Y:S01]  /*2a80*/  DFMA R154, -R22, UR22, R154 ;  /* 0x00000016169a7c2b */ /* 0x000fe2000800019a */
[----:B------:R-:W-:Y:S01]  /*2a90*/  IADD3 R160, P0, PT, R151, UR44, RZ ;  /* 0x0000002c97a07c10 */ /* 0x000fe2000ff1e0ff */
[----:B------:R-:W-:-:S03]  /*2aa0*/  DMUL R168, R14, -R168 ;  /* 0x800000a80ea87228 */ /* 0x000fc60000000000 */
[----:B------:R-:W-:Y:S02]  /*2ab0*/  IADD3.X R161, PT, PT, R164, UR45, RZ, P0, !PT ;  /* 0x0000002da4a17c10 */ /* 0x000fe400087fe4ff */
[----:B-1----:R-:W-:-:S03]  /*2ac0*/  IADD3 R162, P0, PT, R129, UR46, RZ ;  /* 0x0000002e81a27c10 */ /* 0x002fc6000ff1e0ff */
[----:B------:R-:W-:Y:S01]  /*2ad0*/  DFMA R152, R158, R152, R168 ;  /* 0x000000989e98722b */ /* 0x000fe200000000a8 */
[----:B------:R-:W-:Y:S02]  /*2ae0*/  IADD3.X R163, PT, PT, R130, UR47, RZ, P0, !PT ;  /* 0x0000002f82a37c10 */ /* 0x000fe400087fe4ff */
[----:B------:R-:W-:Y:S02]  /*2af0*/  IADD3 R158, P1, PT, R149, UR44, RZ ;  /* 0x0000002c959e7c10 */ /* 0x000fe4000ff3e0ff */
[----:B------:R-:W-:Y:S02]  /*2b00*/  IADD3 R170, P0, PT, R116, UR46, RZ ;  /* 0x0000002e74aa7c10 */ /* 0x000fe4000ff1e0ff */
[----:B------:R-:W-:Y:S01]  /*2b10*/  IADD3.X R159, PT, PT, R150, UR45, RZ, P1, !PT ;  /* 0x0000002d969f7c10 */ /* 0x000fe20008ffe4ff */
[----:B------:R0:W-:Y:S01]  /*2b20*/  STG.E.64 desc[UR6][R156.64], R152 ;  /* 0x000000989c007986 */ /* 0x0001e2000c101b06 */
[----:B------:R-:W-:Y:S02]  /*2b30*/  IADD3 R168, P1, PT, R118, UR46, RZ ;  /* 0x0000002e76a87c10 */ /* 0x000fe4000ff3e0ff */
[----:B------:R-:W-:Y:S01]  /*2b40*/  IADD3.X R171, PT, PT, R113, UR47, RZ, P0, !PT ;  /* 0x0000002f71ab7c10 */ /* 0x000fe200087fe4ff */
[----:B------:R-:W-:Y:S01]  /*2b50*/  STG.E.64 desc[UR6][R158.64], R166 ;  /* 0x000000a69e007986 */ /* 0x000fe2000c101b06 */
[----:B------:R-:W-:-:S02]  /*2b60*/  IADD3.X R169, PT, PT, R126, UR47, RZ, P1, !PT ;  /* 0x0000002f7ea97c10 */ /* 0x000fc40008ffe4ff */
[----:B------:R-:W-:Y:S01]  /*2b70*/  IADD3.X R173, PT, PT, R114, UR47, RZ, P2, !PT ;  /* 0x0000002f72ad7c10 */ /* 0x000fe200097fe4ff */
[----:B------:R1:W-:Y:S04]  /*2b80*/  STG.E.64 desc[UR6][R160.64], R154 ;  /* 0x0000009aa0007986 */ /* 0x0003e8000c101b06 */
[----:B------:R-:W2:Y:S04]  /*2b90*/  LDG.E.64 R96, desc[UR6][R96.64+-0x8] ;  /* 0xfffff80660607981 */ /* 0x000ea8000c1e1b00 */
[----:B------:R-:W-:Y:S04]  /*2ba0*/  STG.E.64 desc[UR6][R162.64], R24 ;  /* 0x00000018a2007986 */ /* 0x000fe8000c101b06 */
[----:B------:R3:W-:Y:S04]  /*2bb0*/  STG.E.64 desc[UR6][R168.64], R176 ;  /* 0x000000b0a8007986 */ /* 0x0007e8000c101b06 */
[----:B------:R4:W-:Y:S04]  /*2bc0*/  STG.E.64 desc[UR6][R170.64], RZ ;  /* 0x000000ffaa007986 */ /* 0x0009e8000c101b06 */
[----:B------:R5:W-:Y:S04]  /*2bd0*/  STG.E.64 desc[UR6][R172.64], RZ ;  /* 0x000000ffac007986 */ /* 0x000be8000c101b06 */
[----:B------:R-:W-:Y:S04]  /*2be0*/  STG.E.64 desc[UR6][R174.64], RZ ;  /* 0x000000ffae007986 */ /* 0x000fe8000c101b06 */
[----:B------:R-:W3:Y:S04]  /*2bf0*/  LDG.E.64 R114, desc[UR6][R94.64+-0x7be7d8] ;  /* 0x841828065e727981 */ /* 0x000ee8000c1e1b00 */
[----:B0-----:R-:W4:Y:S01]  /*2c00*/  LDG.E.64 R152, desc[UR6][R98.64+-0x8] ;  /* 0xfffff80662987981 */ /* 0x001f22000c1e1b00 */
[----:B-1----:R-:W-:-:S02]  /*2c10*/  IADD3 R160, P0, PT, R110, UR46, RZ ;  /* 0x0000002e6ea07c10 */ /* 0x002fc4000ff1e0ff */
[----:B------:R-:W-:Y:S02]  /*2c20*/  IADD3 R166, P1, PT, R112, UR46, RZ ;  /* 0x0000002e70a67c10 */ /* 0x000fe4000ff3e0ff */
[----:B------:R-:W-:Y:S02]  /*2c30*/  IADD3.X R161, PT, PT, R111, UR47, RZ, P0, !PT ;  /* 0x0000002f6fa17c10 */ /* 0x000fe400087fe4ff */
[----:B------:R-:W-:Y:S01]  /*2c40*/  IADD3.X R167, PT, PT, R109, UR47, RZ, P1, !PT ;  /* 0x0000002f6da77c10 */ /* 0x000fe20008ffe4ff */
[-C--:B--2---:R-:W-:Y:S02]  /*2c50*/  DMUL R128, R96, R96.reuse ;  /* 0x0000006060807228 */ /* 0x084fe40000000000 */
[----:B------:R-:W-:-:S06]  /*2c60*/  DMUL R158, R58, R96 ;  /* 0x000000603a9e7228 */ /* 0x000fcc0000000000 */
[----:B------:R-:W-:Y:S02]  /*2c70*/  DMUL R156, R58, R128 ;  /* 0x000000803a9c7228 */ /* 0x000fe40000000000 */
[----:B------:R-:W-:Y:S02]  /*2c80*/  DMUL R158, R20, -R158 ;  /* 0x8000009e149e7228 */ /* 0x000fe40000000000 */
[----:B---3--:R-:W-:-:S04]  /*2c90*/  DMUL R126, R96, R114 ;  /* 0x00000072607e7228 */ /* 0x008fc80000000000 */
[----:B------:R-:W-:Y:S02]  /*2ca0*/  DMUL R156, R114, R156 ;  /* 0x0000009c729c7228 */ /* 0x000fe40000000000 */
[----:B----4-:R-:W-:Y:S02]  /*2cb0*/  DMUL R152, R152, UR56 ;  /* 0x0000003898987c28 */ /* 0x010fe40008000000 */
[----:B------:R-:W-:-:S08]  /*2cc0*/  DMUL R154, R126, -R126 ;  /* 0x8000007e7e9a7228 */ /* 0x000fd00000000000 */
[----:B------:R-:W-:Y:S02]  /*2cd0*/  DFMA R152, R96, R152, R154 ;  /* 0x000000986098722b */ /* 0x000fe4000000009a */
[----:B------:R-:W-:-:S06]  /*2ce0*/  DMUL R154, R126, -UR66 ;  /* 0x800000427e9a7c28 */ /* 0x000fcc0008000000 */
[C---:B------:R-:W-:Y:S02]  /*2cf0*/  DMUL R152, R16.reuse, -R152 ;  /* 0x8000009810987228 */ /* 0x040fe40000000000 */
[----:B------:R-:W-:-:S06]  /*2d00*/  DFMA R154, R16, R154, R158 ;  /* 0x0000009a109a722b */ /* 0x000fcc000000009e */
[C---:B------:R-:W-:Y:S02]  /*2d10*/  DFMA R152, R20.reuse, R156, R152 ;  /* 0x0000009c1498722b */ /* 0x040fe40000000098 */
[----:B------:R-:W-:-:S05]  /*2d20*/  DFMA R154, -R20, UR16, R154 ;  /* 0x00000010149a7c2b */ /* 0x000fca000800019a */
[----:B------:R0:W-:Y:S04]  /*2d30*/  STG.E.64 desc[UR6][R160.64], R152 ;  /* 0x00000098a0007986 */ /* 0x0001e8000c101b06 */
[----:B------:R1:W-:Y:S04]  /*2d40*/  STG.E.64 desc[UR6][R166.64], R154 ;  /* 0x0000009aa6007986 */ /* 0x0003e8000c101b06 */
[----:B------:R-:W2:Y:S01]  /*2d50*/  LDG.E.64 R94, desc[UR6][R94.64+0x83058] ;  /* 0x083058065e5e7981 */ /* 0x000ea2000c1e1b00 */
[----:B------:R-:W-:-:S04]  /*2d60*/  IADD3 R168, P0, PT, R108, UR46, RZ ;  /* 0x0000002e6ca87c10 */ /* 0x000fc8000ff1e0ff */
[----:B------:R-:W-:Y:S01]  /*2d70*/  IADD3.X R169, PT, PT, R105, UR47, RZ, P0, !PT ;  /* 0x0000002f69a97c10 */ /* 0x000fe200087fe4ff */
[----:B--2---:R-:W-:-:S08]  /*2d80*/  DMUL R156, R96, R94 ;  /* 0x0000005e609c7228 */ /* 0x004fd00000000000 */
[----:B------:R-:W-:-:S08]  /*2d90*/  DMUL R110, R156, UR56 ;  /* 0x000000389c6e7c28 */ /* 0x000fd00008000000 */
[----:B------:R-:W-:-:S07]  /*2da0*/  DMUL R158, R16, R110 ;  /* 0x0000006e109e7228 */ /* 0x000fce0000000000 */
[----:B------:R2:W-:Y:S04]  /*2db0*/  STG.E.64 desc[UR6][R168.64], R158 ;  /* 0x0000009ea8007986 */ /* 0x0005e8000c101b06 */
[----:B------:R-:W3:Y:S01]  /*2dc0*/  LDG.E.64 R110, desc[UR6][R92.64+-0x73b778] ;  /* 0x8c4888065c6e7981 */ /* 0x000ee2000c1e1b00 */
[----:B------:R-:W-:Y:S01]  /*2dd0*/  DMUL R112, R128, UR48 ;  /* 0x0000003080707c28 */ /* 0x000fe20008000000 */
[----:B------:R-:W-:Y:S01]  /*2de0*/  IADD3 R170, P0, PT, R103, UR46, RZ ;  /* 0x0000002e67aa7c10 */ /* 0x000fe2000ff1e0ff */
[----:B------:R-:W-:Y:S01]  /*2df0*/  DMUL R162, R96, UR48 ;  /* 0x0000003060a27c28 */ /* 0x000fe20008000000 */
[----:B-----5:R-:W-:Y:S01]  /*2e00*/  IADD3 R172, P2, PT, R107, UR46, RZ ;  /* 0x0000002e6bac7c10 */ /* 0x020fe2000ff5e0ff */
[----:B0-----:R-:W-:Y:S01]  /*2e10*/  DMUL R160, R16, -R126 ;  /* 0x8000007e10a07228 */ /* 0x001fe20000000000 */
[----:B------:R-:W-:Y:S01]  /*2e20*/  IADD3.X R171, PT, PT, R102, UR47, RZ, P0, !PT ;  /* 0x0000002f66ab7c10 */ /* 0x000fe200087fe4ff */
[----:B------:R-:W-:Y:S01]  /*2e30*/  DMUL R108, R114, R94 ;  /* 0x0000005e726c7228 */ /* 0x000fe20000000000 */
[----:B------:R-:W-:Y:S01]  /*2e40*/  IADD3.X R173, PT, PT, R106, UR47, RZ, P2, !PT ;  /* 0x0000002f6aad7c10 */ /* 0x000fe200097fe4ff */
[----:B-1----:R-:W-:Y:S01]  /*2e50*/  DMUL R154, R94, R112 ;  /* 0x000000705e9a7228 */ /* 0x002fe20000000000 */
[----:B------:R-:W-:Y:S01]  /*2e60*/  IADD3 R104, P1, PT, R104, UR46, RZ ;  /* 0x0000002e68687c10 */ /* 0x000fe2000ff3e0ff */
[----:B------:R-:W-:Y:S01]  /*2e70*/  DMUL R156, R16, -R156 ;  /* 0x8000009c109c7228 */ /* 0x000fe20000000000 */
[----:B------:R-:W-:Y:S01]  /*2e80*/  IADD3 R106, P0, PT, R117, UR46, RZ ;  /* 0x0000002e756a7c10 */ /* 0x000fe2000ff1e0ff */
[----:B------:R-:W-:Y:S01]  /*2e90*/  DFMA R162, -R20, R162, R160 ;  /* 0x000000a214a2722b */ /* 0x000fe200000001a0 */
[----:B------:R-:W-:Y:S01]  /*2ea0*/  IADD3.X R105, PT, PT, R101, UR47, RZ, P1, !PT ;  /* 0x0000002f65697c10 */ /* 0x000fe20008ffe4ff */
[----:B--2---:R-:W-:Y:S01]  /*2eb0*/  DMUL R158, R128, R108 ;  /* 0x0000006c809e7228 */ /* 0x004fe20000000000 */
[----:B------:R-:W-:Y:S01]  /*2ec0*/  IADD3.X R107, PT, PT, R123, UR47, RZ, P0, !PT ;  /* 0x0000002f7b6b7c10 */ /* 0x000fe200087fe4ff */
[----:B------:R-:W-:Y:S01]  /*2ed0*/  DMUL R160, R20, R154 ;  /* 0x0000009a14a07228 */ /* 0x000fe20000000000 */
[----:B------:R-:W-:-:S02]  /*2ee0*/  IADD3 R124, P0, PT, R124, UR46, RZ ;  /* 0x0000002e7c7c7c10 */ /* 0x000fc4000ff1e0ff */
[----:B------:R-:W-:Y:S01]  /*2ef0*/  IADD3 R116, P1, PT, R125, UR46, RZ ;  /* 0x0000002e7d747c10 */ /* 0x000fe2000ff3e0ff */
[C-C-:B------:R-:W-:Y:S01]  /*2f00*/  DFMA R102, -R20.reuse, UR14, R162.reuse ;  /* 0x0000000e14667c2b */ /* 0x140fe200080001a2 */
[----:B------:R-:W-:Y:S01]  /*2f10*/  IADD3.X R125, PT, PT, R122, UR47, RZ, P0, !PT ;  /* 0x0000002f7a7d7c10 */ /* 0x000fe200087fe4ff */
[----:B------:R-:W-:Y:S01]  /*2f20*/  DFMA R162, -R20, UR8, R162 ;  /* 0x0000000814a27c2b */ /* 0x000fe200080001a2 */
[----:B------:R-:W-:Y:S01]  /*2f30*/  IADD3 R118, P2, PT, R121, UR46, RZ ;  /* 0x0000002e79767c10 */ /* 0x000fe2000ff5e0ff */
[----:B------:R-:W-:Y:S01]  /*2f40*/  DFMA R158, R16, R158, R160 ;  /* 0x0000009e109e722b */ /* 0x000fe200000000a0 */
[----:B------:R-:W-:Y:S02]  /*2f50*/  IADD3.X R117, PT, PT, R120, UR47, RZ, P1, !PT ;  /* 0x0000002f78757c10 */ /* 0x000fe40008ffe4ff */
[----:B------:R-:W-:Y:S02]  /*2f60*/  IADD3.X R119, PT, PT, R119, UR47, RZ, P2, !PT ;  /* 0x0000002f77777c10 */ /* 0x000fe400097fe4ff */
[----:B------:R-:W-:-:S02]  /*2f70*/  IADD3 R130, P1, PT, R133, UR46, RZ ;  /* 0x0000002e85827c10 */ /* 0x000fc4000ff3e0ff */
[----:B------:R-:W-:Y:S01]  /*2f80*/  IADD3 R134, P3, PT, R134, UR46, RZ ;  /* 0x0000002e86867c10 */ /* 0x000fe2000ff7e0ff */
[----:B---3--:R-:W-:Y:S02]  /*2f90*/  DMUL R152, R96, R110 ;  /* 0x0000006e60987228 */ /* 0x008fe40000000000 */
[----:B------:R-:W-:Y:S02]  /*2fa0*/  DMUL R166, R110, R112 ;  /* 0x000000706ea67228 */ /* 0x000fe40000000000 */
[----:B------:R-:W-:-:S04]  /*2fb0*/  DMUL R112, R114, R110 ;  /* 0x0000006e72707228 */ /* 0x000fc80000000000 */
[----:B------:R-:W-:Y:S02]  /*2fc0*/  DMUL R154, R152, UR56 ;  /* 0x00000038989a7c28 */ /* 0x000fe40008000000 */
[----:B------:R-:W-:Y:S02]  /*2fd0*/  DMUL R168, R20, R166 ;  /* 0x000000a614a87228 */ /* 0x000fe40000000000 */
[----:B------:R-:W-:Y:S02]  /*2fe0*/  DMUL R166, R128, R112 ;  /* 0x0000007080a67228 */ /* 0x000fe40000000000 */
[C---:B------:R-:W-:Y:S02]  /*2ff0*/  DMUL R152, R16.reuse, -R152 ;  /* 0x8000009810987228 */ /* 0x040fe40000000000 */
[----:B------:R-:W-:-:S04]  /*3000*/  DMUL R154, R16, R154 ;  /* 0x0000009a109a7228 */ /* 0x000fc80000000000 */
[----:B------:R-:W-:-:S03]  /*3010*/  DFMA R166, R16, R166, R168 ;  /* 0x000000a610a6722b */ /* 0x000fc600000000a8 */
[----:B------:R-:W-:Y:S04]  /*3020*/  STG.E.64 desc[UR6][R170.64], R154 ;  /* 0x0000009aaa007986 */ /* 0x000fe8000c101b06 */
[----:B------:R0:W-:Y:S04]  /*3030*/  STG.E.64 desc[UR6][R104.64], R84 ;  /* 0x0000005468007986 */ /* 0x0001e8000c101b06 */
[----:B------:R-:W-:Y:S04]  /*3040*/  STG.E.64 desc[UR6][R172.64], R158 ;  /* 0x0000009eac007986 */ /* 0x000fe8000c101b06 */
[----:B------:R1:W-:Y:S04]  /*3050*/  STG.E.64 desc[UR6][R106.64], R156 ;  /* 0x0000009c6a007986 */ /* 0x0003e8000c101b06 */
[----:B------:R-:W-:Y:S01]  /*3060*/  STG.E.64 desc[UR6][R116.64], R102 ;  /* 0x0000006674007986 */ /* 0x000fe2000c101b06 */
[----:B0-----:R-:W-:-:S02]  /*3070*/  IADD3 R104, P0, PT, R132, UR46, RZ ;  /* 0x0000002e84687c10 */ /* 0x001fc4000ff1e0ff */
[----:B------:R-:W-:Y:S01]  /*3080*/  IADD3 R132, P2, PT, R139, UR46, RZ ;  /* 0x0000002e8b847c10 */ /* 0x000fe2000ff5e0ff */
[----:B------:R-:W-:Y:S01]  /*3090*/  STG.E.64 desc[UR6][R124.64], RZ ;  /* 0x000000ff7c007986 */ /* 0x000fe2000c101b06 */
[----:B------:R-:W-:Y:S02]  /*30a0*/  IADD3.X R105, PT, PT, R131, UR47, RZ, P0, !PT ;  /* 0x0000002f83697c10 */ /* 0x000fe400087fe4ff */
[----:B------:R-:W-:Y:S01]  /*30b0*/  IADD3 R140, P0, PT, R140, UR46, RZ ;  /* 0x0000002e8c8c7c10 */ /* 0x000fe2000ff1e0ff */
[----:B------:R-:W-:Y:S01]  /*30c0*/  STG.E.64 desc[UR6][R118.64], RZ ;  /* 0x000000ff76007986 */ /* 0x000fe2000c101b06 */
[----:B------:R-:W-:Y:S02]  /*30d0*/  IADD3.X R131, PT, PT, R138, UR47, RZ, P1, !PT ;  /* 0x0000002f8a837c10 */ /* 0x000fe40008ffe4ff */
[----:B------:R-:W-:Y:S01]  /*30e0*/  IADD3.X R141, PT, PT, R135, UR47, RZ, P0, !PT ;  /* 0x0000002f878d7c10 */ /* 0x000fe200087fe4ff */
[----:B------:R0:W-:Y:S01]  /*30f0*/  STG.E.64 desc[UR6][R104.64], R166 ;  /* 0x000000a668007986 */ /* 0x0001e2000c101b06 */
[----:B------:R-:W-:-:S02]  /*3100*/  IADD3.X R133, PT, PT, R137, UR47, RZ, P2, !PT ;  /* 0x0000002f89857c10 */ /* 0x000fc400097fe4ff */
[----:B------:R-:W-:Y:S01]  /*3110*/  IADD3.X R135, PT, PT, R136, UR47, RZ, P3, !PT ;  /* 0x0000002f88877c10 */ /* 0x000fe20009ffe4ff */
[----:B------:R-:W-:Y:S04]  /*3120*/  STG.E.64 desc[UR6][R140.64], R152 ;  /* 0x000000988c007986 */ /* 0x000fe8000c101b06 */
[----:B------:R-:W-:Y:S04]  /*3130*/  STG.E.64 desc[UR6][R130.64], RZ ;  /* 0x000000ff82007986 */ /* 0x000fe8000c101b06 */
[----:B------:R-:W-:Y:S04]  /*3140*/  STG.E.64 desc[UR6][R132.64], R162 ;  /* 0x000000a284007986 */ /* 0x000fe8000c101b06 */
[----:B------:R-:W-:Y:S04]  /*3150*/  STG.E.64 desc[UR6][R134.64], RZ ;  /* 0x000000ff86007986 */ /* 0x000fe8000c101b06 */
[----:B-1----:R-:W2:Y:S04]  /*3160*/  LDG.E.64 R106, desc[UR6][R92.64+0x1060b8] ;  /* 0x1060b8065c6a7981 */ /* 0x002ea8000c1e1b00 */
[----:B0-----:R-:W3:Y:S01]  /*3170*/  LDG.E.64 R104, desc[UR6][R98.64+-0x8] ;  /* 0xfffff80662687981 */ /* 0x001ee2000c1e1b00 */
[----:B------:R-:W-:-:S02]  /*3180*/  DMUL R102, R96, R128 ;  /* 0x0000008060667228 */ /* 0x000fc40000000000 */
[----:B------:R-:W-:-:S06]  /*3190*/  DMUL R122, R94, -R94 ;  /* 0x8000005e5e7a7228 */ /* 0x000fcc0000000000 */
[-C--:B------:R-:W-:Y:S02]  /*31a0*/  DMUL R120, R18, R102.reuse ;  /* 0x0000006612787228 */ /* 0x080fe40000000000 */
[----:B------:R-:W-:Y:S02]  /*31b0*/  DMUL R118, R44, R102 ;  /* 0x000000662c767228 */ /* 0x000fe40000000000 */
[----:B------:R-:W-:-:S04]  /*31c0*/  DMUL R102, R114, R114 ;  /* 0x0000007272667228 */ /* 0x000fc80000000000 */
[----:B------:R-:W-:-:S08]  /*31d0*/  DMUL R122, R120, R122 ;  /* 0x0000007a787a7228 */ /* 0x000fd00000000000 */
[----:B------:R-:W-:Y:S02]  /*31e0*/  DFMA R118, R102, R118, R122 ;  /* 0x000000766676722b */ /* 0x000fe4000000007a */
[----:B------:R-:W-:Y:S02]  /*31f0*/  DMUL R122, R128, UR10 ;  /* 0x0000000a807a7c28 */ /* 0x000fe40008000000 */
[----:B--2---:R-:W-:-:S08]  /*3200*/  DMUL R116, R106, -UR58 ;  /* 0x8000003a6a747c28 */ /* 0x004fd00008000000 */
[----:B---3--:R-:W-:Y:S02]  /*3210*/  DFMA R104, R104, UR60, R116 ;  /* 0x0000003c68687c2b */ /* 0x008fe40008000074 */
[----:B------:R-:W-:-:S06]  /*3220*/  DMUL R116, R110, -R110 ;  /* 0x8000006e6e747228 */ /* 0x000fcc0000000000 */
[----:B------:R-:W-:Y:S02]  /*3230*/  DMUL R104, R114, -R104 ;  /* 0x8000006872687228 */ /* 0x000fe40000000000 */
[----:B------:R-:W-:Y:S01]  /*3240*/  DFMA R116, R120, R116, R118 ;  /* 0x000000747874722b */ /* 0x000fe20000000076 */
[----:B------:R-:W-:-:S05]  /*3250*/  IADD3 R118, P0, PT, R145, UR46, RZ ;  /* 0x0000002e91767c10 */ /* 0x000fca000ff1e0ff */
[----:B------:R-:W-:Y:S01]  /*3260*/  DMUL R104, R128, R104 ;  /* 0x0000006880687228 */ /* 0x000fe20000000000 */
[----:B------:R-:W-:Y:S01]  /*3270*/  IADD3.X R119, PT, PT, R146, UR47, RZ, P0, !PT ;  /* 0x0000002f92777c10 */ /* 0x000fe200087fe4ff */
[----:B------:R-:W-:-:S06]  /*3280*/  DFMA R116, -R106, R122, R116 ;  /* 0x0000007a6a74722b */ /* 0x000fcc0000000174 */
[----:B------:R-:W-:-:S08]  /*3290*/  DMUL R104, R16, R104 ;  /* 0x0000006810687228 */ /* 0x000fd00000000000 */
[----:B------:R-:W-:-:S07]  /*32a0*/  DFMA R104, R20, -R116, R104 ;  /* 0x800000741468722b */ /* 0x000fce0000000068 */
[----:B------:R0:W-:Y:S04]  /*32b0*/  STG.E.64 desc[UR6][R118.64], R104 ;  /* 0x0000006876007986 */ /* 0x0001e8000c101b06 */
[----:B------:R-:W2:Y:S04]  /*32c0*/  LDG.E.64 R98, desc[UR6][R98.64+-0x8] ;  /* 0xfffff80662627981 */ /* 0x000ea8000c1e1b00 */
[----:B------:R-:W3:Y:S01]  /*32d0*/  LDG.E.64 R92, desc[UR6][R92.64+0x1060b8] ;  /* 0x1060b8065c5c7981 */ /* 0x000ee2000c1e1b00 */
[----:B------:R-:W-:Y:S02]  /*32e0*/  DMUL R102, R128, R102 ;  /* 0x0000006680667228 */ /* 0x000fe40000000000 */
[----:B------:R-:W-:-:S02]  /*32f0*/  DMUL R116, R88, R128 ;  /* 0x0000008058747228 */ /* 0x000fc40000000000 */
[----:B------:R-:W-:Y:S01]  /*3300*/  DMUL R108, R108, UR56 ;  /* 0x000000386c6c7c28 */ /* 0x000fe20008000000 */
[----:B0-----:R-:W-:Y:S01]  /*3310*/  IADD3 R104, P3, PT, R151, UR46, RZ ;  /* 0x0000002e97687c10 */ /* 0x001fe2000ff7e0ff */
[----:B------:R-:W-:Y:S02]  /*3320*/  DMUL R112, R112, UR56 ;  /* 0x0000003870707c28 */ /* 0x000fe40008000000 */
[----:B------:R-:W-:Y:S01]  /*3330*/  DMUL R126, R126, -UR58 ;  /* 0x8000003a7e7e7c28 */ /* 0x000fe20008000000 */
[----:B------:R-:W-:Y:S01]  /*3340*/  IADD3.X R105, PT, PT, R164, UR47, RZ, P3, !PT ;  /* 0x0000002fa4697c10 */ /* 0x000fe20009ffe4ff */
[----:B------:R-:W-:Y:S02]  /*3350*/  DMUL R94, R94, R116 ;  /* 0x000000745e5e7228 */ /* 0x000fe40000000000 */
[----:B------:R-:W-:Y:S02]  /*3360*/  DMUL R108, R128, R108 ;  /* 0x0000006c806c7228 */ /* 0x000fe40000000000 */
[----:B------:R-:W-:-:S02]  /*3370*/  DMUL R110, R110, R116 ;  /* 0x000000746e6e7228 */ /* 0x000fc40000000000 */
[----:B------:R-:W-:-:S04]  /*3380*/  DMUL R112, R128, R112 ;  /* 0x0000007080707228 */ /* 0x000fc80000000000 */
[----:B------:R-:W-:-:S04]  /*3390*/  DFMA R94, R16, R108, R94 ;  /* 0x0000006c105e722b */ /* 0x000fc8000000005e */
[----:B------:R-:W-:Y:S02]  /*33a0*/  DFMA R110, R16, R112, R110 ;  /* 0x00000070106e722b */ /* 0x000fe4000000006e */
[C---:B--2---:R-:W-:Y:S01]  /*33b0*/  DFMA R106, R96.reuse, R98, R102 ;  /* 0x00000062606a722b */ /* 0x044fe20000000066 */
[----:B------:R-:W-:Y:S01]  /*33c0*/  IADD3 R98, P1, PT, R147, UR46, RZ ;  /* 0x0000002e93627c10 */ /* 0x000fe2000ff3e0ff */
[----:B---3--:R-:W-:Y:S01]  /*33d0*/  DMUL R102, R96, R92 ;  /* 0x0000005c60667228 */ /* 0x008fe20000000000 */
[----:B------:R-:W-:-:S05]  /*33e0*/  IADD3 R92, P0, PT, R143, UR46, RZ ;  /* 0x0000002e8f5c7c10 */ /* 0x000fca000ff1e0ff */
[----:B------:R-:W-:Y:S01]  /*33f0*/  DMUL R106, R106, -UR64 ;  /* 0x800000406a6a7c28 */ /* 0x000fe20008000000 */
[----:B------:R-:W-:Y:S02]  /*3400*/  IADD3.X R99, PT, PT, R148, UR47, RZ, P1, !PT ;  /* 0x0000002f94637c10 */ /* 0x000fe40008ffe4ff */
[----:B------:R-:W-:-:S05]  /*3410*/  IADD3.X R93, PT, PT, R142, UR47, RZ, P0, !PT ;  /* 0x0000002f8e5d7c10 */ /* 0x000fca00087fe4ff */
[----:B------:R-:W-:Y:S02]  /*3420*/  DFMA R102, R102, UR62, R106 ;  /* 0x0000003e66667c2b */ /* 0x000fe4000800006a */
[----:B------:R-:W-:Y:S02]  /*3430*/  DMUL R106, R52, R96 ;  /* 0x00000060346a7228 */ /* 0x000fe40000000000 */
[----:B------:R-:W-:-:S04]  /*3440*/  DMUL R96, R86, R128 ;  /* 0x0000008056607228 */ /* 0x000fc80000000000 */
[C---:B------:R-:W-:Y:S02]  /*3450*/  DMUL R102, R16.reuse, -R102 ;  /* 0x8000006610667228 */ /* 0x040fe40000000000 */
[----:B------:R-:W-:-:S06]  /*3460*/  DFMA R106, R16, R126, R106 ;  /* 0x0000007e106a722b */ /* 0x000fcc000000006a */
[----:B------:R-:W-:Y:S01]  /*3470*/  DFMA R96, R114, R96, R102 ;  /* 0x000000607260722b */ /* 0x000fe20000000066 */
[----:B------:R-:W-:Y:S01]  /*3480*/  IADD3 R102, P2, PT, R149, UR46, RZ ;  /* 0x0000002e95667c10 */ /* 0x000fe2000ff5e0ff */
[----:B------:R-:W-:-:S03]  /*3490*/  DFMA R106, -R20, UR50, R106 ;  /* 0x00000032146a7c2b */ /* 0x000fc6000800016a */
[----:B------:R-:W-:Y:S02]  /*34a0*/  IADD3.X R103, PT, PT, R150, UR47, RZ, P2, !PT ;  /* 0x0000002f96677c10 */ /* 0x000fe400097fe4ff */
[----:B------:R1:W-:Y:S04]  /*34b0*/  STG.E.64 desc[UR6][R92.64], R96 ;  /* 0x000000605c007986 */ /* 0x0003e8000c101b06 */
[----:B------:R1:W-:Y:S04]  /*34c0*/  STG.E.64 desc[UR6][R98.64], R94 ;  /* 0x0000005e62007986 */ /* 0x0003e8000c101b06 */
[----:B------:R1:W-:Y:S04]  /*34d0*/  STG.E.64 desc[UR6][R102.64], R110 ;  /* 0x0000006e66007986 */ /* 0x0003e8000c101b06 */
[----:B------:R1:W-:Y:S02]  /*34e0*/  STG.E.64 desc[UR6][R104.64], R106 ;  /* 0x0000006a68007986 */ /* 0x0003e4000c101b06 */
.L_x_359:
[----:B0-----:R-:W-:Y:S05]  /*34f0*/  BSYNC.RECONVERGENT B0 ;  /* 0x0000000000007941 */ /* 0x001fea0003800200 */
.L_x_358:
[----:B------:R-:W-:Y:S01]  /*3500*/  IADD3 R100, PT, PT, R100, UR5, RZ ;  /* 0x0000000564647c10 */ /* 0x000fe2000fffe0ff */
[----:B------:R-:W-:Y:S06]  /*3510*/  BRA.U UP0, `(.L_x_360) ;  /* 0xffffffd100907547 */ /* 0x000fec000b83ffff */
[----:B------:R-:W-:Y:S05]  /*3520*/  EXIT ;  /* 0x000000000000794d */ /* 0x000fea0003800000 */
.L_x_361:
        /* <DEDUP_REMOVED lines=13> */
.L_x_442:


//--------------------- .text.__cuda_sm20_div_rn_f64_full --------------------------
	.section	.text.__cuda_sm20_div_rn_f64_full,"ax",@progbits
	.align	128
.text.__cuda_sm20_div_rn_f64_full:
        .type           __cuda_sm20_div_rn_f64_full,@function
        .size           __cuda_sm20_div_rn_f64_full,(.L_x_413 - __cuda_sm20_div_rn_f64_full)
__cuda_sm20_div_rn_f64_full:
[----:B------:R-:W-:Y:S02]  /*0000*/  MOV R9, R5 ;  /* 0x0000000500097202 */ /* 0x000fe40000000f00 */
[----:B------:R-:W-:Y:S02]  /*0010*/  MOV R8, R4 ;  /* 0x0000000400087202 */ /* 0x000fe40000000f00 */
[C---:B------:R-:W-:Y:S01]  /*0020*/  FSETP.GEU.AND P0, PT, |R7|.reuse, 1.469367938527859385e-39, PT ;  /* 0x001000000700780b */ /* 0x040fe20003f0e200 */
[----:B------:R-:W-:Y:S01]  /*0030*/  IMAD.MOV.U32 R10, RZ, RZ, 0x1 ;  /* 0x00000001ff0a7424 */ /* 0x000fe200078e00ff */
[----:B------:R-:W-:Y:S01]  /*0040*/  LOP3.LUT R4, R7, 0x800fffff, RZ, 0xc0, !PT ;  /* 0x800fffff07047812 */ /* 0x000fe200078ec0ff */
[----:B------:R-:W-:Y:S01]  /*0050*/  BSSY.RECONVERGENT B0, `(.L_x_362) ;  /* 0x0000054000007945 */ /* 0x000fe20003800200 */
[C---:B------:R-:W-:Y:S02]  /*0060*/  FSETP.GEU.AND P2, PT, |R9|.reuse, 1.469367938527859385e-39, PT ;  /* 0x001000000900780b */ /* 0x040fe40003f4e200 */
[----:B------:R-:W-:Y:S01]  /*0070*/  LOP3.LUT R5, R4, 0x3ff00000, RZ, 0xfc, !PT ;  /* 0x3ff0000004057812 */ /* 0x000fe200078efcff */
[----:B------:R-:W-:Y:S01]  /*0080*/  IMAD.MOV.U32 R4, RZ, RZ, R6 ;  /* 0x000000ffff047224 */ /* 0x000fe200078e0006 */
[----:B------:R-:W-:-:S02]  /*0090*/  LOP3.LUT R0, R9, 0x7ff00000, RZ, 0xc0, !PT ;  /* 0x7ff0000009007812 */ /* 0x000fc400078ec0ff */
[----:B------:R-:W-:-:S03]  /*00a0*/  LOP3.LUT R27, R7, 0x7ff00000, RZ, 0xc0, !PT ;  /* 0x7ff00000071b7812 */ /* 0x000fc600078ec0ff */
[----:B------:R-:W-:Y:S01]  /*00b0*/  @!P0 DMUL R4, R6, 8.98846567431157953865e+307 ;  /* 0x7fe0000006048828 */ /* 0x000fe20000000000 */
[C---:B------:R-:W-:Y:S01]  /*00c0*/  ISETP.GE.U32.AND P1, PT, R0.reuse, R27, PT ;  /* 0x0000001b0000720c */ /* 0x040fe20003f26070 */
[----:B------:R-:W-:Y:S02]  /*00d0*/  IMAD.MOV.U32 R26, RZ, RZ, R0 ;  /* 0x000000ffff1a7224 */ /* 0x000fe400078e0000 */
[----:B------:R-:W-:Y:S02]  /*00e0*/  @!P2 LOP3.LUT R3, R7, 0x7ff00000, RZ, 0xc0, !PT ;  /* 0x7ff000000703a812 */ /* 0x000fe400078ec0ff */
[----:B------:R-:W0:Y:S02]  /*00f0*/  MUFU.RCP64H R11, R5 ;  /* 0x00000005000b7308 */ /* 0x000e240000001800 */
[----:B------:R-:W-:Y:S01]  /*0100*/  @!P2 ISETP.GE.U32.AND P3, PT, R0, R3, PT ;  /* 0x000000030000a20c */ /* 0x000fe20003f66070 */
[----:B------:R-:W-:Y:S01]  /*0110*/  IMAD.MOV.U32 R3, RZ, RZ, 0x1ca00000 ;  /* 0x1ca00000ff037424 */ /* 0x000fe200078e00ff */
[----:B------:R-:W-:-:S05]  /*0120*/  @!P0 LOP3.LUT R27, R5, 0x7ff00000, RZ, 0xc0, !PT ;  /* 0x7ff00000051b8812 */ /* 0x000fca00078ec0ff */
[----:B------:R-:W-:Y:S01]  /*0130*/  VIADD R29, R27, 0xffffffff ;  /* 0xffffffff1b1d7836 */ /* 0x000fe20000000000 */
[----:B0-----:R-:W-:-:S08]  /*0140*/  DFMA R12, R10, -R4, 1 ;  /* 0x3ff000000a0c742b */ /* 0x001fd00000000804 */
[----:B------:R-:W-:-:S08]  /*0150*/  DFMA R12, R12, R12, R12 ;  /* 0x0000000c0c0c722b */ /* 0x000fd0000000000c */
[----:B------:R-:W-:Y:S01]  /*0160*/  DFMA R14, R10, R12, R10 ;  /* 0x0000000c0a0e722b */ /* 0x000fe2000000000a */
[C---:B------:R-:W-:Y:S01]  /*0170*/  @!P2 SEL R11, R3.reuse, 0x63400000, !P3 ;  /* 0x63400000030ba807 */ /* 0x040fe20005800000 */
[----:B------:R-:W-:Y:S01]  /*0180*/  IMAD.MOV.U32 R12, RZ, RZ, R8 ;  /* 0x000000ffff0c7224 */ /* 0x000fe200078e0008 */
[----:B------:R-:W-:Y:S01]  /*0190*/  SEL R13, R3, 0x63400000, !P1 ;  /* 0x63400000030d7807 */ /* 0x000fe20004800000 */
[----:B------:R-:W-:Y:S01]  /*01a0*/  @!P2 IMAD.MOV.U32 R10, RZ, RZ, RZ ;  /* 0x000000ffff0aa224 */ /* 0x000fe200078e00ff */
[--C-:B------:R-:W-:Y:S02]  /*01b0*/  @!P2 LOP3.LUT R11, R11, 0x80000000, R9.reuse, 0xf8, !PT ;  /* 0x800000000b0ba812 */ /* 0x100fe400078ef809 */
[----:B------:R-:W-:Y:S01]  /*01c0*/  LOP3.LUT R13, R13, 0x800fffff, R9, 0xf8, !PT ;  /* 0x800fffff0d0d7812 */ /* 0x000fe200078ef809 */
[----:B------:R-:W-:Y:S01]  /*01d0*/  DFMA R24, R14, -R4, 1 ;  /* 0x3ff000000e18742b */ /* 0x000fe20000000804 */
[----:B------:R-:W-:-:S06]  /*01e0*/  @!P2 LOP3.LUT R11, R11, 0x100000, RZ, 0xfc, !PT ;  /* 0x001000000b0ba812 */ /* 0x000fcc00078efcff */
[----:B------:R-:W-:Y:S02]  /*01f0*/  @!P2 DFMA R12, R12, 2, -R10 ;  /* 0x400000000c0ca82b */ /* 0x000fe4000000080a */
[----:B------:R-:W-:-:S08]  /*0200*/  DFMA R14, R14, R24, R14 ;  /* 0x000000180e0e722b */ /* 0x000fd0000000000e */
[----:B------:R-:W-:Y:S01]  /*0210*/  @!P2 LOP3.LUT R26, R13, 0x7ff00000, RZ, 0xc0, !PT ;  /* 0x7ff000000d1aa812 */ /* 0x000fe200078ec0ff */
[----:B------:R-:W-:-:S04]  /*0220*/  DMUL R10, R14, R12 ;  /* 0x0000000c0e0a7228 */ /* 0x000fc80000000000 */
[----:B------:R-:W-:-:S04]  /*0230*/  VIADD R28, R26, 0xffffffff ;  /* 0xffffffff1a1c7836 */ /* 0x000fc80000000000 */
[----:B------:R-:W-:Y:S01]  /*0240*/  DFMA R24, R10, -R4, R12 ;  /* 0x800000040a18722b */ /* 0x000fe2000000000c */
[----:B------:R-:W-:-:S04]  /*0250*/  ISETP.GT.U32.AND P0, PT, R28, 0x7feffffe, PT ;  /* 0x7feffffe1c00780c */ /* 0x000fc80003f04070 */
[----:B------:R-:W-:-:S03]  /*0260*/  ISETP.GT.U32.OR P0, PT, R29, 0x7feffffe, P0 ;  /* 0x7feffffe1d00780c */ /* 0x000fc60000704470 */
[----:B------:R-:W-:-:S10]  /*0270*/  DFMA R14, R14, R24, R10 ;  /* 0x000000180e0e722b */ /* 0x000fd4000000000a */
[----:B------:R-:W-:Y:S05]  /*0280*/  @P0 BRA `(.L_x_363) ;  /* 0x00000000006c0947 */ /* 0x000fea0003800000 */
[----:B------:R-:W-:-:S04]  /*0290*/  LOP3.LUT R9, R7, 0x7ff00000, RZ, 0xc0, !PT ;  /* 0x7ff0000007097812 */ /* 0x000fc800078ec0ff */
[CC--:B------:R-:W-:Y:S02]  /*02a0*/  VIADDMNMX R8, R0.reuse, -R9.reuse, 0xb9600000, !PT ;  /* 0xb960000000087446 */ /* 0x0c0fe40007800909 */
[----:B------:R-:W-:Y:S02]  /*02b0*/  ISETP.GE.U32.AND P0, PT, R0, R9, PT ;  /* 0x000000090000720c */ /* 0x000fe40003f06070 */
[----:B------:R-:W-:Y:S02]  /*02c0*/  VIMNMX R8, PT, PT, R8, 0x46a00000, PT ;  /* 0x46a0000008087848 */ /* 0x000fe40003fe0100 */
[----:B------:R-:W-:-:S05]  /*02d0*/  SEL R3, R3, 0x63400000, !P0 ;  /* 0x6340000003037807 */ /* 0x000fca0004000000 */
[----:B------:R-:W-:Y:S02]  /*02e0*/  IMAD.IADD R3, R8, 0x1, -R3 ;  /* 0x0000000108037824 */ /* 0x000fe400078e0a03 */
[----:B------:R-:W-:Y:S02]  /*02f0*/  IMAD.MOV.U32 R8, RZ, RZ, RZ ;  /* 0x000000ffff087224 */ /* 0x000fe400078e00ff */
[----:B------:R-:W-:-:S06]  /*0300*/  VIADD R9, R3, 0x7fe00000 ;  /* 0x7fe0000003097836 */ /* 0x000fcc0000000000 */
[----:B------:R-:W-:-:S10]  /*0310*/  DMUL R10, R14, R8 ;  /* 0x000000080e0a7228 */ /* 0x000fd40000000000 */
[----:B------:R-:W-:-:S13]  /*0320*/  FSETP.GTU.AND P0, PT, |R11|, 1.469367938527859385e-39, PT ;  /* 0x001000000b00780b */ /* 0x000fda0003f0c200 */
[----:B------:R-:W-:Y:S05]  /*0330*/  @P0 BRA `(.L_x_364) ;  /* 0x0000000000940947 */ /* 0x000fea0003800000 */
[----:B------:R-:W-:Y:S01]  /*0340*/  DFMA R4, R14, -R4, R12 ;  /* 0x800000040e04722b */ /* 0x000fe2000000000c */
[----:B------:R-:W-:-:S09]  /*0350*/  IMAD.MOV.U32 R8, RZ, RZ, RZ ;  /* 0x000000ffff087224 */ /* 0x000fd200078e00ff */
[C---:B------:R-:W-:Y:S02]  /*0360*/  FSETP.NEU.AND P0, PT, R5.reuse, RZ, PT ;  /* 0x000000ff0500720b */ /* 0x040fe40003f0d000 */
[----:B------:R-:W-:-:S04]  /*0370*/  LOP3.LUT R7, R5, 0x80000000, R7, 0x48, !PT ;  /* 0x8000000005077812 */ /* 0x000fc800078e4807 */
[----:B------:R-:W-:-:S07]  /*0380*/  LOP3.LUT R9, R7, R9, RZ, 0xfc, !PT ;  /* 0x0000000907097212 */ /* 0x000fce00078efcff */
[----:B------:R-:W-:Y:S05]  /*0390*/  @!P0 BRA `(.L_x_364) ;  /* 0x00000000007c8947 */ /* 0x000fea0003800000 */
[----:B------:R-:W-:Y:S01]  /*03a0*/  IMAD.MOV R5, RZ, RZ, -R3 ;  /* 0x000000ffff057224 */ /* 0x000fe200078e0a03 */
[----:B------:R-:W-:Y:S01]  /*03b0*/  DMUL.RP R8, R14, R8 ;  /* 0x000000080e087228 */ /* 0x000fe20000008000 */
[----:B------:R-:W-:Y:S01]  /*03c0*/  IMAD.MOV.U32 R4, RZ, RZ, RZ ;  /* 0x000000ffff047224 */ /* 0x000fe200078e00ff */
[----:B------:R-:W-:-:S05]  /*03d0*/  IADD3 R3, PT, PT, -R3, -0x43300000, RZ ;  /* 0xbcd0000003037810 */ /* 0x000fca0007ffe1ff */
[----:B------:R-:W-:-:S03]  /*03e0*/  DFMA R4, R10, -R4, R14 ;  /* 0x800000040a04722b */ /* 0x000fc6000000000e */
[----:B------:R-:W-:-:S07]  /*03f0*/  LOP3.LUT R7, R9, R7, RZ, 0x3c, !PT ;  /* 0x0000000709077212 */ /* 0x000fce00078e3cff */
[----:B------:R-:W-:-:S04]  /*0400*/  FSETP.NEU.AND P0, PT, |R5|, R3, PT ;  /* 0x000000030500720b */ /* 0x000fc80003f0d200 */
[----:B------:R-:W-:Y:S02]  /*0410*/  FSEL R10, R8, R10, !P0 ;  /* 0x0000000a080a7208 */ /* 0x000fe40004000000 */
[----:B------:R-:W-:Y:S01]  /*0420*/  FSEL R11, R7, R11, !P0 ;  /* 0x0000000b070b7208 */ /* 0x000fe20004000000 */
[----:B------:R-:W-:Y:S06]  /*0430*/  BRA `(.L_x_364) ;  /* 0x0000000000547947 */ /* 0x000fec0003800000 */
.L_x_363:
[----:B------:R-:W-:-:S14]  /*0440*/  DSETP.NAN.AND P0, PT, R8, R8, PT ;  /* 0x000000080800722a */ /* 0x000fdc0003f08000 */
[----:B------:R-:W-:Y:S05]  /*0450*/  @P0 BRA `(.L_x_365) ;  /* 0x0000000000440947 */ /* 0x000fea0003800000 */
[----:B------:R-:W-:-:S14]  /*0460*/  DSETP.NAN.AND P0, PT, R6, R6, PT ;  /* 0x000000060600722a */ /* 0x000fdc0003f08000 */
[----:B------:R-:W-:Y:S05]  /*0470*/  @P0 BRA `(.L_x_366) ;  /* 0x0000000000300947 */ /* 0x000fea0003800000 */
[----:B------:R-:W-:Y:S01]  /*0480*/  ISETP.NE.AND P0, PT, R26, R27, PT ;  /* 0x0000001b1a00720c */ /* 0x000fe20003f05270 */
[----:B------:R-:W-:Y:S01]  /*0490*/  IMAD.MOV.U32 R10, RZ, RZ, 0x0 ;  /* 0x00000000ff0a7424 */ /* 0x000fe200078e00ff */
[----:B------:R-:W-:-:S11]  /*04a0*/  MOV R11, 0xfff80000 ;  /* 0xfff80000000b7802 */ /* 0x000fd60000000f00 */
[----:B------:R-:W-:Y:S05]  /*04b0*/  @!P0 BRA `(.L_x_364) ;  /* 0x0000000000348947 */ /* 0x000fea0003800000 */
[----:B------:R-:W-:Y:S02]  /*04c0*/  ISETP.NE.AND P0, PT, R26, 0x7ff00000, PT ;  /* 0x7ff000001a00780c */ /* 0x000fe40003f05270 */
[----:B------:R-:W-:Y:S02]  /*04d0*/  LOP3.LUT R11, R9, 0x80000000, R7, 0x48, !PT ;  /* 0x80000000090b7812 */ /* 0x000fe400078e4807 */
[----:B------:R-:W-:-:S13]  /*04e0*/  ISETP.EQ.OR P0, PT, R27, RZ, !P0 ;  /* 0x000000ff1b00720c */ /* 0x000fda0004702670 */
[----:B------:R-:W-:Y:S01]  /*04f0*/  @P0 LOP3.LUT R0, R11, 0x7ff00000, RZ, 0xfc, !PT ;  /* 0x7ff000000b000812 */ /* 0x000fe200078efcff */
[----:B------:R-:W-:Y:S02]  /*0500*/  @!P0 IMAD.MOV.U32 R10, RZ, RZ, RZ ;  /* 0x000000ffff0a8224 */ /* 0x000fe400078e00ff */
[----:B------:R-:W-:Y:S02]  /*0510*/  @P0 IMAD.MOV.U32 R10, RZ, RZ, RZ ;  /* 0x000000ffff0a0224 */ /* 0x000fe400078e00ff */
[----:B------:R-:W-:Y:S01]  /*0520*/  @P0 IMAD.MOV.U32 R11, RZ, RZ, R0 ;  /* 0x000000ffff0b0224 */ /* 0x000fe200078e0000 */
[----:B------:R-:W-:Y:S06]  /*0530*/  BRA `(.L_x_364) ;  /* 0x0000000000147947 */ /* 0x000fec0003800000 */
.L_x_366:
[----:B------:R-:W-:Y:S02]  /*0540*/  LOP3.LUT R11, R7, 0x80000, RZ, 0xfc, !PT ;  /* 0x00080000070b7812 */ /* 0x000fe400078efcff */
[----:B------:R-:W-:Y:S01]  /*0550*/  MOV R10, R6 ;  /* 0x00000006000a7202 */ /* 0x000fe20000000f00 */
[----:B------:R-:W-:Y:S06]  /*0560*/  BRA `(.L_x_364) ;  /* 0x0000000000087947 */ /* 0x000fec0003800000 */
.L_x_365:
[----:B------:R-:W-:Y:S02]  /*0570*/  LOP3.LUT R11, R9, 0x80000, RZ, 0xfc, !PT ;  /* 0x00080000090b7812 */ /* 0x000fe400078efcff */
[----:B------:R-:W-:-:S07]  /*0580*/  MOV R10, R8 ;  /* 0x00000008000a7202 */ /* 0x000fce0000000f00 */
.L_x_364:
[----:B------:R-:W-:Y:S05]  /*0590*/  BSYNC.RECONVERGENT B0 ;  /* 0x0000000000007941 */ /* 0x000fea0003800200 */
.L_x_362:
[----:B------:R-:W-:Y:S02]  /*05a0*/  MOV R4, R10 ;  /* 0x0000000a00047202 */ /* 0x000fe40000000f00 */
[----:B------:R-:W-:Y:S01]  /*05b0*/  MOV R5, R11 ;  /* 0x0000000b00057202 */ /* 0x000fe20000000f00 */
[----:B------:R-:W-:Y:S06]  /*05c0*/  RET.ABS.NODEC R20 0x0 ;  /* 0x0000000014007950 */ /* 0x000fec0003e00000 */
.L_x_367:
        /* <DEDUP_REMOVED lines=11> */
.L_x_413:


//--------------------- .text.nvkernel__Z4butsiiiiiiid_F1L323_8 --------------------------
	.section	.text.nvkernel__Z4butsiiiiiiid_F1L323_8,"ax",@progbits
	.align	128
        .global         nvkernel__Z4butsiiiiiiid_F1L323_8
        .type           nvkernel__Z4butsiiiiiiid_F1L323_8,@function
        .size           nvkernel__Z4butsiiiiiiid_F1L323_8,(.L_x_443 - nvkernel__Z4butsiiiiiiid_F1L323_8)
        .other          nvkernel__Z4butsiiiiiiid_F1L323_8,@"STO_CUDA_ENTRY STV_DEFAULT"
nvkernel__Z4butsiiiiiiid_F1L323_8:
.text.nvkernel__Z4butsiiiiiiid_F1L323_8:
[----:B------:R-:W0:Y:S01]  /*0000*/  LDC R1, c[0x0][0x37c] ;  /* 0x0000df00ff017b82 */ /* 0x000e220000000800 */
[----:B------:R-:W1:Y:S07]  /*0010*/  S2R R2, SR_TID.X ;  /* 0x0000000000027919 */ /* 0x000e6e0000002100 */
[----:B------:R-:W2:Y:S01]  /*0020*/  S2UR UR4, SR_CTAID.X ;  /* 0x00000000000479c3 */ /* 0x000ea20000002500 */
[----:B------:R-:W3:Y:S01]  /*0030*/  LDCU UR40, c[0x0][0x370] ;  /* 0x00006e00ff2877ac */ /* 0x000ee20008000800 */
[----:B------:R-:W-:Y:S01]  /*0040*/  HFMA2 R105, -RZ, RZ, 0, 0 ;  /* 0x00000000ff697431 */ /* 0x000fe200000001ff */
[----:B------:R-:W-:Y:S01]  /*0050*/  BSSY.RECONVERGENT B8, `(.L_x_368) ;  /* 0x000029c000087945 */ /* 0x000fe20003800200 */
[----:B------:R-:W4:Y:S04]  /*0060*/  LDCU.64 UR38, c[0x0][0x358] ;  /* 0x00006b00ff2677ac */ /* 0x000f280008000a00 */
[----:B------:R-:W0:Y:S01]  /*0070*/  LDC R107, c[0x0][0x3c8] ;  /* 0x0000f200ff6b7b82 */ /* 0x000e220000000800 */
[----:B------:R-:W0:Y:S01]  /*0080*/  LDCU UR41, c[0x0][0x380] ;  /* 0x00007000ff2977ac */ /* 0x000e220008000800 */
[----:B------:R-:W0:Y:S01]  /*0090*/  LDCU.64 UR36, c[0x0][0x3d0] ;  /* 0x00007a00ff2477ac */ /* 0x000e220008000a00 */
[----:B------:R-:W0:Y:S01]  /*00a0*/  LDCU.64 UR42, c[0x0][0x3a8] ;  /* 0x00007500ff2a77ac */ /* 0x000e220008000a00 */
[----:B------:R-:W0:Y:S01]  /*00b0*/  LDCU.64 UR48, c[0x0][0x3a0] ;  /* 0x00007400ff3077ac */ /* 0x000e220008000a00 */
[----:B--2---:R-:W-:Y:S01]  /*00c0*/  USHF.L.U32 UR4, UR4, 0x7, URZ ;  /* 0x0000000704047899 */ /* 0x004fe200080006ff */
[----:B------:R-:W2:Y:S05]  /*00d0*/  LDCU.64 UR50, c[0x0][0x398] ;  /* 0x00007300ff3277ac */ /* 0x000eaa0008000a00 */
[C---:B-1----:R-:W-:Y:S01]  /*00e0*/  IADD3 R102, PT, PT, R2.reuse, UR4, RZ ;  /* 0x0000000402667c10 */ /* 0x042fe2000fffe0ff */
[----:B------:R-:W1:Y:S01]  /*00f0*/  LDCU.64 UR52, c[0x0][0x388] ;  /* 0x00007100ff3477ac */ /* 0x000e620008000a00 */
[----:B------:R-:W-:Y:S01]  /*0100*/  IADD3 R2, PT, PT, R2, UR4, RZ ;  /* 0x0000000402027c10 */ /* 0x000fe2000fffe0ff */
[----:B------:R-:W0:Y:S01]  /*0110*/  LDCU.64 UR54, c[0x0][0x390] ;  /* 0x00007200ff3677ac */ /* 0x000e220008000a00 */
[----:B------:R-:W0:Y:S01]  /*0120*/  LDCU.64 UR56, c[0x0][0x3c0] ;  /* 0x00007800ff3877ac */ /* 0x000e220008000a00 */
[----:B------:R-:W0:Y:S01]  /*0130*/  LDCU.128 UR44, c[0x0][0x3b0] ;  /* 0x00007600ff2c77ac */ /* 0x000e220008000c00 */
[----:B---34-:R-:W-:-:S12]  /*0140*/  USHF.L.U32 UR40, UR40, 0x7, URZ ;  /* 0x0000000728287899 */ /* 0x018fd800080006ff */
.L_x_384:
[----:B------:R-:W-:Y:S01]  /*0150*/  IADD3 R0, PT, PT, R102, R105, RZ ;  /* 0x0000006966007210 */ /* 0x000fe20007ffe0ff */
[----:B------:R-:W-:Y:S03]  /*0160*/  BSSY.RECONVERGENT B7, `(.L_x_369) ;  /* 0x0000286000077945 */ /* 0x000fe60003800200 */
[----:B0-----:R-:W-:-:S13]  /*0170*/  ISETP.GE.U32.AND P0, PT, R0, UR41, PT ;  /* 0x0000002900007c0c */ /* 0x001fda000bf06070 */
[----:B---3--:R-:W-:Y:S05]  /*0180*/  @P0 BRA `(.L_x_370) ;  /* 0x00000028000c0947 */ /* 0x008fea0003800000 */
[----:B------:R-:W-:Y:S01]  /*0190*/  IMAD.IADD R18, R105, 0x1, R2 ;  /* 0x0000000169127824 */ /* 0x000fe200078e0202 */
[----:B------:R-:W-:-:S04]  /*01a0*/  IADD3 R3, P0, PT, RZ, RZ, RZ ;  /* 0x000000ffff037210 */ /* 0x000fc80007f1e0ff */
[----:B------:R-:W-:-:S04]  /*01b0*/  IADD3.X R6, PT, PT, R18, 0x1, RZ, P0, !PT ;  /* 0x0000000112067810 */ /* 0x000fc800007fe4ff */
[----:B------:R-:W-:-:S03]  /*01c0*/  SHF.R.S32.HI R7, RZ, 0x1f, R6 ;  /* 0x0000001fff077819 */ /* 0x000fc60000011406 */
[----:B------:R-:W-:-:S04]  /*01d0*/  IMAD.WIDE R4, R107, 0x1e7b, R6 ;  /* 0x00001e7b6b047825 */ /* 0x000fc800078e0206 */
[C---:B------:R-:W-:Y:S01]  /*01e0*/  IMAD.SHL.U32 R12, R4.reuse, 0x4, RZ ;  /* 0x00000004040c7824 */ /* 0x040fe200078e00ff */
[----:B------:R-:W-:-:S04]  /*01f0*/  SHF.L.U64.HI R4, R4, 0x2, R5 ;  /* 0x0000000204047819 */ /* 0x000fc80000010205 */
[C---:B-1----:R-:W-:Y:S02]  /*0200*/  IADD3 R8, P0, PT, R12.reuse, UR52, RZ ;  /* 0x000000340c087c10 */ /* 0x042fe4000ff1e0ff */
[----:B------:R-:W-:Y:S02]  /*0210*/  IADD3 R12, P1, PT, R12, UR54, RZ ;  /* 0x000000360c0c7c10 */ /* 0x000fe4000ff3e0ff */
[C---:B------:R-:W-:Y:S02]  /*0220*/  IADD3.X R9, PT, PT, R4.reuse, UR53, RZ, P0, !PT ;  /* 0x0000003504097c10 */ /* 0x040fe400087fe4ff */
[----:B------:R-:W-:-:S03]  /*0230*/  IADD3.X R13, PT, PT, R4, UR55, RZ, P1, !PT ;  /* 0x00000037040d7c10 */ /* 0x000fc60008ffe4ff */
[----:B------:R0:W3:Y:S04]  /*0240*/  LDG.E.CONSTANT R60, desc[UR38][R8.64] ;  /* 0x00000026083c7981 */ /* 0x0000e8000c1e9900 */
[----:B------:R-:W4:Y:S01]  /*0250*/  LDG.E.CONSTANT R58, desc[UR38][R12.64] ;  /* 0x000000260c3a7981 */ /* 0x000f22000c1e9900 */
[--C-:B------:R-:W-:Y:S02]  /*0260*/  SHF.R.S64 R54, R3, 0x1d, R6.reuse ;  /* 0x0000001d03367819 */ /* 0x100fe40000001006 */
[----:B------:R-:W-:Y:S02]  /*0270*/  SHF.R.S32.HI R0, RZ, 0x1d, R6 ;  /* 0x0000001dff007819 */ /* 0x000fe40000011406 */
[C---:B------:R-:W-:Y:S02]  /*0280*/  IADD3 R10, P2, PT, R54.reuse, UR46, RZ ;  /* 0x0000002e360a7c10 */ /* 0x040fe4000ff5e0ff */
[----:B0-----:R-:W-:-:S02]  /*0290*/  IADD3 R8, P1, PT, R54, UR44, RZ ;  /* 0x0000002c36087c10 */ /* 0x001fc4000ff3e0ff */
[C---:B------:R-:W-:Y:S02]  /*02a0*/  IADD3.X R11, PT, PT, R0.reuse, UR47, RZ, P2, !PT ;  /* 0x0000002f000b7c10 */ /* 0x040fe400097fe4ff */
[----:B------:R-:W-:-:S03]  /*02b0*/  IADD3.X R9, PT, PT, R0, UR45, RZ, P1, !PT ;  /* 0x0000002d00097c10 */ /* 0x000fc60008ffe4ff */
[----:B------:R-:W5:Y:S04]  /*02c0*/  LDG.E.64 R48, desc[UR38][R10.64] ;  /* 0x000000260a307981 */ /* 0x000f68000c1e1b00 */
[----:B--2---:R-:W2:Y:S04]  /*02d0*/  LDG.E.64 R46, desc[UR38][R8.64] ;  /* 0x00000026082e7981 */ /* 0x004ea8000c1e1b00 */
[----:B------:R-:W2:Y:S04]  /*02e0*/  LDG.E.64 R44, desc[UR38][R10.64+0x659a0] ;  /* 0x0659a0260a2c7981 */ /* 0x000ea8000c1e1b00 */
[----:B------:R-:W2:Y:S04]  /*02f0*/  LDG.E.64 R42, desc[UR38][R8.64+0x659a0] ;  /* 0x0659a026082a7981 */ /* 0x000ea8000c1e1b00 */
[----:B------:R-:W2:Y:S04]  /*0300*/  LDG.E.64 R40, desc[UR38][R10.64+0xcb340] ;  /* 0x0cb340260a287981 */ /* 0x000ea8000c1e1b00 */
[----:B------:R-:W2:Y:S04]  /*0310*/  LDG.E.64 R38, desc[UR38][R8.64+0xcb340] ;  /* 0x0cb3402608267981 */ /* 0x000ea8000c1e1b00 */
[----:B------:R-:W2:Y:S04]  /*0320*/  LDG.E.64 R36, desc[UR38][R10.64+0x130ce0] ;  /* 0x130ce0260a247981 */ /* 0x000ea8000c1e1b00 */
[----:B------:R-:W2:Y:S04]  /*0330*/  LDG.E.64 R34, desc[UR38][R8.64+0x130ce0] ;  /* 0x130ce02608227981 */ /* 0x000ea8000c1e1b00 */
[----:B------:R-:W2:Y:S04]  /*0340*/  LDG.E.64 R32, desc[UR38][R10.64+0x196680] ;  /* 0x196680260a207981 */ /* 0x000ea8000c1e1b00 */
[----:B------:R-:W2:Y:S01]  /*0350*/  LDG.E.64 R30, desc[UR38][R8.64+0x196680] ;  /* 0x19668026081e7981 */ /* 0x000ea2000c1e1b00 */
[----:B---3--:R-:W-:-:S02]  /*0360*/  SHF.R.S32.HI R61, RZ, 0x1f, R60 ;  /* 0x0000001fff3d7819 */ /* 0x008fc4000001143c */
[--C-:B----4-:R-:W-:Y:S02]  /*0370*/  IADD3 R103, PT, PT, -R60, R107, -R58.reuse ;  /* 0x0000006b3c677210 */ /* 0x110fe40007ffe93a */
[----:B------:R-:W-:-:S03]  /*0380*/  SHF.R.S32.HI R59, RZ, 0x1f, R58 ;  /* 0x0000001fff3b7819 */ /* 0x000fc6000001143a */
[----:B------:R-:W-:-:S04]  /*0390*/  IMAD.WIDE R4, R103, 0x67, R60 ;  /* 0x0000006767047825 */ /* 0x000fc800078e023c */
[----:B------:R-:W-:Y:S02]  /*03a0*/  IMAD R3, R5, 0x67, RZ ;  /* 0x0000006705037824 */ /* 0x000fe400078e02ff */
[----:B------:R-:W-:-:S04]  /*03b0*/  IMAD.WIDE.U32 R14, R4, 0x67, R58 ;  /* 0x00000067040e7825 */ /* 0x000fc800078e003a */
[----:B------:R-:W-:Y:S01]  /*03c0*/  IMAD.IADD R3, R15, 0x1, R3 ;  /* 0x000000010f037824 */ /* 0x000fe200078e0203 */
[----:B------:R-:W-:-:S04]  /*03d0*/  LEA R22, P0, R14, UR42, 0x3 ;  /* 0x0000002a0e167c11 */ /* 0x000fc8000f8018ff */
[----:B------:R-:W-:-:S05]  /*03e0*/  LEA.HI.X R23, R14, UR43, R3, 0x3, P0 ;  /* 0x0000002b0e177c11 */ /* 0x000fca00080f1c03 */
[----:B------:R-:W5:Y:S01]  /*03f0*/  LDG.E.64 R6, desc[UR38][R22.64+0x338] ;  /* 0x0003382616067981 */ /* 0x000f62000c1e1b00 */
[----:B------:R-:W-:-:S03]  /*0400*/  IADD3 R50, P0, PT, R22, 0x1000000, RZ ;  /* 0x0100000016327810 */ /* 0x000fc60007f1e0ff */
[----:B------:R-:W2:Y:S02]  /*0410*/  LDG.E.64 R16, desc[UR38][R22.64+0x8] ;  /* 0x0000082616107981 */ /* 0x000ea4000c1e1b00 */
[----:B------:R-:W-:-:S05]  /*0420*/  IMAD.X R51, RZ, RZ, R23, P0 ;  /* 0x000000ffff337224 */ /* 0x000fca00000e0617 */
[----:B------:R-:W3:Y:S04]  /*0430*/  LDG.E.64 R4, desc[UR38][R50.64+-0x7be498] ;  /* 0x841b682632047981 */ /* 0x000ee8000c1e1b00 */
[----:B------:R-:W4:Y:S04]  /*0440*/  LDG.E.64 R12, desc[UR38][R50.64+-0x7be7c8] ;  /* 0x84183826320c7981 */ /* 0x000f28000c1e1b00 */
[----:B------:R-:W4:Y:S01]  /*0450*/  LDG.E.64 R20, desc[UR38][R50.64+0x83398] ;  /* 0x0833982632147981 */ /* 0x000f22000c1e1b00 */
[----:B------:R-:W-:-:S03]  /*0460*/  IADD3 R52, P0, PT, R22, 0x2000000, RZ ;  /* 0x0200000016347810 */ /* 0x000fc60007f1e0ff */
[----:B------:R-:W4:Y:S02]  /*0470*/  LDG.E.64 R14, desc[UR38][R50.64+0x83068] ;  /* 0x08306826320e7981 */ /* 0x000f24000c1e1b00 */
[----:B------:R-:W-:-:S05]  /*0480*/  IMAD.X R53, RZ, RZ, R23, P0 ;  /* 0x000000ffff357224 */ /* 0x000fca00000e0617 */
[----:B------:R-:W4:Y:S04]  /*0490*/  LDG.E.64 R28, desc[UR38][R52.64+-0x73b438] ;  /* 0x8c4bc826341c7981 */ /* 0x000f28000c1e1b00 */
[----:B------:R-:W4:Y:S04]  /*04a0*/  LDG.E.64 R26, desc[UR38][R52.64+-0x73b768] ;  /* 0x8c489826341a7981 */ /* 0x000f28000c1e1b00 */
[----:B------:R-:W4:Y:S01]  /*04b0*/  LDG.E.64 R24, desc[UR38][R52.64+0x1063f8] ;  /* 0x1063f82634187981 */ /* 0x000f22000c1e1b00 */
[----:B------:R-:W-:-:S03]  /*04c0*/  IADD3 R56, P0, PT, R54, UR48, RZ ;  /* 0x0000003036387c10 */ /* 0x000fc6000ff1e0ff */
[----:B------:R-:W4:Y:S01]  /*04d0*/  LDG.E.64 R22, desc[UR38][R52.64+0x1060c8] ;  /* 0x1060c82634167981 */ /* 0x000f22000c1e1b00 */
[----:B------:R-:W-:-:S05]  /*04e0*/  IADD3.X R57, PT, PT, R0, UR49, RZ, P0, !PT ;  /* 0x0000003100397c10 */ /* 0x000fca00087fe4ff */
[----:B------:R-:W4:Y:S01]  /*04f0*/  LDG.E.64 R50, desc[UR38][R56.64] ;  /* 0x0000002638327981 */ /* 0x000f22000c1e1b00 */
[----:B-----5:R-:W-:-:S08]  /*0500*/  DMUL R48, R6, R48 ;  /* 0x0000003006307228 */ /* 0x020fd00000000000 */
[----:B--2---:R-:W-:-:S08]  /*0510*/  DFMA R46, R16, R46, R48 ;  /* 0x0000002e102e722b */ /* 0x004fd00000000030 */
[----:B---3--:R-:W-:-:S08]  /*0520*/  DFMA R44, R4, R44, R46 ;  /* 0x0000002c042c722b */ /* 0x008fd0000000002e */
[----:B----4-:R-:W-:-:S08]  /*0530*/  DFMA R42, R12, R42, R44 ;  /* 0x0000002a0c2a722b */ /* 0x010fd0000000002c */
[----:B------:R-:W-:-:S08]  /*0540*/  DFMA R40, R20, R40, R42 ;  /* 0x000000281428722b */ /* 0x000fd0000000002a */
[----:B------:R-:W-:-:S08]  /*0550*/  DFMA R38, R14, R38, R40 ;  /* 0x000000260e26722b */ /* 0x000fd00000000028 */
[----:B------:R-:W-:-:S08]  /*0560*/  DFMA R36, R28, R36, R38 ;  /* 0x000000241c24722b */ /* 0x000fd00000000026 */
[----:B------:R-:W-:-:S08]  /*0570*/  DFMA R34, R26, R34, R36 ;  /* 0x000000221a22722b */ /* 0x000fd00000000024 */
[----:B------:R-:W-:-:S08]  /*0580*/  DFMA R32, R24, R32, R34 ;  /* 0x000000201820722b */ /* 0x000fd00000000022 */
[----:B------:R-:W-:-:S08]  /*0590*/  DFMA R30, R22, R30, R32 ;  /* 0x0000001e161e722b */ /* 0x000fd00000000020 */
[----:B------:R-:W-:-:S07]  /*05a0*/  DFMA R30, R30, UR36, R50 ;  /* 0x000000241e1e7c2b */ /* 0x000fce0008000032 */
[----:B------:R0:W-:Y:S04]  /*05b0*/  STG.E.64 desc[UR38][R56.64], R30 ;  /* 0x0000001e38007986 */ /* 0x0001e8000c101b26 */
[----:B------:R-:W2:Y:S04]  /*05c0*/  LDG.E.64 R50, desc[UR38][R10.64+0x14520] ;  /* 0x014520260a327981 */ /* 0x000ea8000c1e1b00 */
[----:B------:R-:W3:Y:S04]  /*05d0*/  LDG.E.64 R48, desc[UR38][R8.64+0x14520] ;  /* 0x0145202608307981 */ /* 0x000ee8000c1e1b00 */
[----:B------:R-:W4:Y:S04]  /*05e0*/  LDG.E.64 R46, desc[UR38][R10.64+0x79ec0] ;  /* 0x079ec0260a2e7981 */ /* 0x000f28000c1e1b00 */
[----:B------:R-:W5:Y:S04]  /*05f0*/  LDG.E.64 R44, desc[UR38][R8.64+0x79ec0] ;  /* 0x079ec026082c7981 */ /* 0x000f68000c1e1b00 */
[----:B------:R-:W4:Y:S04]  /*0600*/  LDG.E.64 R42, desc[UR38][R10.64+0xdf860] ;  /* 0x0df860260a2a7981 */ /* 0x000f28000c1e1b00 */
[----:B------:R-:W5:Y:S04]  /*0610*/  LDG.E.64 R40, desc[UR38][R8.64+0xdf860] ;  /* 0x0df8602608287981 */ /* 0x000f68000c1e1b00 */
[----:B------:R-:W5:Y:S04]  /*0620*/  LDG.E.64 R38, desc[UR38][R10.64+0x145200] ;  /* 0x145200260a267981 */ /* 0x000f68000c1e1b00 */
[----:B------:R-:W5:Y:S04]  /*0630*/  LDG.E.64 R36, desc[UR38][R8.64+0x145200] ;  /* 0x1452002608247981 */ /* 0x000f68000c1e1b00 */
[----:B------:R-:W5:Y:S04]  /*0640*/  LDG.E.64 R34, desc[UR38][R10.64+0x1aaba0] ;  /* 0x1aaba0260a227981 */ /* 0x000f68000c1e1b00 */
[----:B------:R-:W5:Y:S04]  /*0650*/  LDG.E.64 R32, desc[UR38][R8.64+0x1aaba0] ;  /* 0x1aaba02608207981 */ /* 0x000f68000c1e1b00 */
[----:B0-----:R-:W5:Y:S01]  /*0660*/  LDG.E.64 R30, desc[UR38][R56.64+0xf3d8] ;  /* 0x00f3d826381e7981 */ /* 0x001f62000c1e1b00 */
[----:B--2---:R-:W-:-:S08]  /*0670*/  DMUL R50, R6, R50 ;  /* 0x0000003206327228 */ /* 0x004fd00000000000 */
[----:B---3--:R-:W-:-:S08]  /*0680*/  DFMA R48, R16, R48, R50 ;  /* 0x000000301030722b */ /* 0x008fd00000000032 */
[----:B----4-:R-:W-:-:S08]  /*0690*/  DFMA R46, R4, R46, R48 ;  /* 0x0000002e042e722b */ /* 0x010fd00000000030 */
[----:B-----5:R-:W-:-:S08]  /*06a0*/  DFMA R44, R12, R44, R46 ;  /* 0x0000002c0c2c722b */ /* 0x020fd0000000002e */
        /* <DEDUP_REMOVED lines=73> */
[----:B------:R-:W-:Y:S01]  /*0b40*/  DFMA R34, R24, R34, R36 ;  /* 0x000000221822722b */ /* 0x000fe20000000024 */
[----:B------:R-:W-:-:S07]  /*0b50*/  IADD3 R6, P0, PT, R54, UR56, RZ ;  /* 0x0000003836067c10 */ /* 0x000fce000ff1e0ff */
[----:B------:R-:W-:Y:S01]  /*0b60*/  DFMA R32, R22, R32, R34 ;  /* 0x000000201620722b */ /* 0x000fe20000000022 */
[----:B------:R-:W-:-:S07]  /*0b70*/  IADD3.X R7, PT, PT, R0, UR57, RZ, P0, !PT ;  /* 0x0000003900077c10 */ /* 0x000fce00087fe4ff */
[----:B------:R-:W-:-:S07]  /*0b80*/  DFMA R30, R32, UR36, R30 ;  /* 0x00000024201e7c2b */ /* 0x000fce000800001e */
[----:B------:R-:W-:Y:S04]  /*0b90*/  STG.E.64 desc[UR38][R56.64+0x3cf60], R30 ;  /* 0x03cf601e38007986 */ /* 0x000fe8000c101b26 */
[----:B------:R-:W2:Y:S01]  /*0ba0*/  LDG.E.64 R8, desc[UR38][R6.64] ;  /* 0x0000002606087981 */ /* 0x000ea2000c1e1b00 */
[----:B------:R-:W-:-:S04]  /*0bb0*/  IADD3 R54, P0, PT, R54, UR50, RZ ;  /* 0x0000003236367c10 */ /* 0x000fc8000ff1e0ff */
[----:B------:R-:W-:-:S05]  /*0bc0*/  IADD3.X R55, PT, PT, R0, UR51, RZ, P0, !PT ;  /* 0x0000003300377c10 */ /* 0x000fca00087fe4ff */
[----:B--2---:R-:W-:Y:S04]  /*0bd0*/  STG.E.64 desc[UR38][R54.64], R8 ;  /* 0x0000000836007986 */ /* 0x004fe8000c101b26 */
[----:B------:R-:W2:Y:S04]  /*0be0*/  LDG.E.64 R4, desc[UR38][R6.64+0x659a0] ;  /* 0x0659a02606047981 */ /* 0x000ea8000c1e1b00 */
[----:B--2---:R0:W-:Y:S04]  /*0bf0*/  STG.E.64 desc[UR38][R54.64+0xf3d8], R4 ;  /* 0x00f3d80436007986 */ /* 0x0041e8000c101b26 */
[----:B------:R-:W2:Y:S04]  /*0c00*/  LDG.E.64 R10, desc[UR38][R6.64+0xcb340] ;  /* 0x0cb34026060a7981 */ /* 0x000ea8000c1e1b00 */
[----:B--2---:R1:W-:Y:S04]  /*0c10*/  STG.E.64 desc[UR38][R54.64+0x1e7b0], R10 ;  /* 0x01e7b00a36007986 */ /* 0x0043e8000c101b26 */
[----:B------:R-:W2:Y:S04]  /*0c20*/  LDG.E.64 R12, desc[UR38][R6.64+0x130ce0] ;  /* 0x130ce026060c7981 */ /* 0x000ea8000c1e1b00 */
[----:B--2---:R2:W-:Y:S04]  /*0c30*/  STG.E.64 desc[UR38][R54.64+0x2db88], R12 ;  /* 0x02db880c36007986 */ /* 0x0045e8000c101b26 */
[----:B------:R-:W3:Y:S04]  /*0c40*/  LDG.E.64 R14, desc[UR38][R6.64+0x196680] ;  /* 0x19668026060e7981 */ /* 0x000ee8000c1e1b00 */
[----:B---3--:R3:W-:Y:S04]  /*0c50*/  STG.E.64 desc[UR38][R54.64+0x3cf60], R14 ;  /* 0x03cf600e36007986 */ /* 0x0087e8000c101b26 */
[----:B------:R-:W4:Y:S04]  /*0c60*/  LDG.E.64 R16, desc[UR38][R6.64+0x14520] ;  /* 0x0145202606107981 */ /* 0x000f28000c1e1b00 */
[----:B----4-:R4:W-:Y:S04]  /*0c70*/  STG.E.64 desc[UR38][R54.64+0x4c338], R16 ;  /* 0x04c3381036007986 */ /* 0x0109e8000c101b26 */
[----:B------:R-:W5:Y:S04]  /*0c80*/  LDG.E.64 R20, desc[UR38][R6.64+0x79ec0] ;  /* 0x079ec02606147981 */ /* 0x000f68000c1e1b00 */
[----:B-----5:R5:W-:Y:S04]  /*0c90*/  STG.E.64 desc[UR38][R54.64+0x5b710], R20 ;  /* 0x05b7101436007986 */ /* 0x020be8000c101b26 */
[----:B0-----:R-:W2:Y:S04]  /*0ca0*/  LDG.E.64 R4, desc[UR38][R6.64+0xdf860] ;  /* 0x0df8602606047981 */ /* 0x001ea8000c1e1b00 */
[----:B--2---:R0:W-:Y:S04]  /*0cb0*/  STG.E.64 desc[UR38][R54.64+0x6aae8], R4 ;  /* 0x06aae80436007986 */ /* 0x0041e8000c101b26 */
[----:B-1----:R-:W2:Y:S04]  /*0cc0*/  LDG.E.64 R10, desc[UR38][R6.64+0x145200] ;  /* 0x14520026060a7981 */ /* 0x002ea8000c1e1b00 */
[----:B--2---:R1:W-:Y:S04]  /*0cd0*/  STG.E.64 desc[UR38][R54.64+0x79ec0], R10 ;  /* 0x079ec00a36007986 */ /* 0x0043e8000c101b26 */
[----:B------:R-:W2:Y:S04]  /*0ce0*/  LDG.E.64 R12, desc[UR38][R6.64+0x1aaba0] ;  /* 0x1aaba026060c7981 */ /* 0x000ea8000c1e1b00 */
[----:B--2---:R2:W-:Y:S04]  /*0cf0*/  STG.E.64 desc[UR38][R54.64+0x89298], R12 ;  /* 0x0892980c36007986 */ /* 0x0045e8000c101b26 */
[----:B---3--:R-:W3:Y:S04]  /*0d00*/  LDG.E.64 R14, desc[UR38][R6.64+0x28a40] ;  /* 0x028a4026060e7981 */ /* 0x008ee8000c1e1b00 */
[----:B---3--:R3:W-:Y:S04]  /*0d10*/  STG.E.64 desc[UR38][R54.64+0x98670], R14 ;  /* 0x0986700e36007986 */ /* 0x0087e8000c101b26 */
[----:B----4-:R-:W4:Y:S04]  /*0d20*/  LDG.E.64 R16, desc[UR38][R6.64+0x8e3e0] ;  /* 0x08e3e02606107981 */ /* 0x010f28000c1e1b00 */
[----:B----4-:R4:W-:Y:S04]  /*0d30*/  STG.E.64 desc[UR38][R54.64+0xa7a48], R16 ;  /* 0x0a7a481036007986 */ /* 0x0109e8000c101b26 */
[----:B-----5:R-:W5:Y:S04]  /*0d40*/  LDG.E.64 R20, desc[UR38][R6.64+0xf3d80] ;  /* 0x0f3d802606147981 */ /* 0x020f68000c1e1b00 */
        /* <DEDUP_REMOVED lines=21> */
[----:B----4-:R-:W3:Y:S01]  /*0ea0*/  LDG.E.64 R16, desc[UR38][R6.64+0x182160] ;  /* 0x1821602606107981 */ /* 0x010ee2000c1e1b00 */
[----:B------:R-:W0:Y:S01]  /*0eb0*/  MUFU.RCP64H R23, R9 ;  /* 0x0000000900177308 */ /* 0x000e220000001800 */
[----:B------:R-:W-:-:S02]  /*0ec0*/  VIADD R22, R9, 0x300402 ;  /* 0x0030040209167836 */ /* 0x000fc40000000000 */
[----:B---3--:R2:W-:Y:S04]  /*0ed0*/  STG.E.64 desc[UR38][R54.64+0x15e868], R16 ;  /* 0x15e8681036007986 */ /* 0x0085e8000c101b26 */
[----:B-----5:R-:W3:Y:S01]  /*0ee0*/  LDG.E.64 R20, desc[UR38][R6.64+0x1e7b00] ;  /* 0x1e7b002606147981 */ /* 0x020ee2000c1e1b00 */
[----:B0-----:R-:W-:-:S08]  /*0ef0*/  DFMA R4, -R8, R22, 1 ;  /* 0x3ff000000804742b */ /* 0x001fd00000000116 */
[----:B------:R-:W-:Y:S01]  /*0f00*/  DFMA R4, R4, R4, R4 ;  /* 0x000000040404722b */ /* 0x000fe20000000004 */
[----:B------:R-:W-:-:S07]  /*0f10*/  FSETP.GEU.AND P0, PT, |R22|, 5.8789094863358348022e-39, PT ;  /* 0x004004021600780b */ /* 0x000fce0003f0e200 */
[----:B------:R-:W-:Y:S01]  /*0f20*/  DFMA R4, R22, R4, R22 ;  /* 0x000000041604722b */ /* 0x000fe20000000016 */
[----:B------:R-:W-:Y:S07]  /*0f30*/  BSSY.RECONVERGENT B6, `(.L_x_371) ;  /* 0x000000c000067945 */ /* 0x000fee0003800200 */
[----:B-1----:R-:W-:-:S08]  /*0f40*/  DFMA R10, -R8, R4, 1 ;  /* 0x3ff00000080a742b */ /* 0x002fd00000000104 */
[----:B------:R-:W-:Y:S01]  /*0f50*/  DFMA R4, R4, R10, R4 ;  /* 0x0000000a0404722b */ /* 0x000fe20000000004 */
[----:B---3--:R2:W-:Y:S01]  /*0f60*/  STG.E.64 desc[UR38][R54.64+0x16dc40], R20 ;  /* 0x16dc401436007986 */ /* 0x0085e2000c101b26 */
[----:B------:R-:W-:Y:S09]  /*0f70*/  @P0 BRA `(.L_x_47) ;  /* 0x00000000001c0947 */ /* 0x000ff20003800000 */
[----:B------:R-:W-:Y:S01]  /*0f80*/  LOP3.LUT R6, R9, 0x7fffffff, RZ, 0xc0, !PT ;  /* 0x7fffffff09067812 */ /* 0x000fe200078ec0ff */
[----:B------:R-:W-:Y:S01]  /*0f90*/  IMAD.MOV.U32 R4, RZ, RZ, R8 ;  /* 0x000000ffff047224 */ /* 0x000fe200078e0008 */
[----:B--2---:R-:W-:Y:S01]  /*0fa0*/  MOV R20, 32@lo((nvkernel__Z4butsiiiiiiid_F1L323_8 + .L_x_47@srel)) ;  /* 0x0000000000147802 */ /* 0x004fe20000000f00 */
[----:B------:R-:W-:Y:S01]  /*0fb0*/  IMAD.MOV.U32 R5, RZ, RZ, R9 ;  /* 0x000000ffff057224 */ /* 0x000fe200078e0009 */
[----:B------:R-:W-:Y:S01]  /*0fc0*/  MOV R21, 32@hi((nvkernel__Z4butsiiiiiiid_F1L323_8 + .L_x_47@srel)) ;  /* 0x0000000000157802 */ /* 0x000fe20000000f00 */
[----:B------:R-:W-:-:S07]  /*0fd0*/  VIADD R6, R6, 0xfff00000 ;  /* 0xfff0000006067836 */ /* 0x000fce0000000000 */
[----:B------:R-:W-:Y:S05]  /*0fe0*/  CALL.ABS.NOINC `(__cuda_sm20_dblrcp_rn_slowpath_v3) ;  /* 0x0000000000007943 */ /* 0x000fea0003c00000 */
.L_x_47:
[----:B------:R-:W-:Y:S05]  /*0ff0*/  BSYNC.RECONVERGENT B6 ;  /* 0x0000000000067941 */ /* 0x000fea0003800200 */
.L_x_371:
[----:B------:R-:W-:-:S04]  /*1000*/  IADD3 R6, P0, PT, RZ, RZ, RZ ;  /* 0x000000ffff067210 */ /* 0x000fc80007f1e0ff */
[C---:B------:R-:W-:Y:S02]  /*1010*/  IADD3.X R9, PT, PT, R18.reuse, 0x9868, RZ, P0, !PT ;  /* 0x0000986812097810 */ /* 0x040fe400007fe4ff */
[----:B------:R-:W-:Y:S02]  /*1020*/  IADD3.X R3, PT, PT, R18, 0x1e7c, RZ, P0, !PT ;  /* 0x00001e7c12037810 */ /* 0x000fe400007fe4ff */
[----:B--2---:R-:W-:Y:S02]  /*1030*/  SHF.R.S64 R12, R6, 0x1d, R9 ;  /* 0x0000001d060c7819 */ /* 0x004fe40000001009 */
[----:B------:R-:W-:Y:S02]  /*1040*/  IADD3.X R7, PT, PT, R18, 0xb6e3, RZ, P0, !PT ;  /* 0x0000b6e312077810 */ /* 0x000fe400007fe4ff */
[----:B------:R-:W-:Y:S02]  /*1050*/  IADD3 R12, P1, PT, R12, UR50, RZ ;  /* 0x000000320c0c7c10 */ /* 0x000fe4000ff3e0ff */
[----:B------:R-:W-:-:S02]  /*1060*/  SHF.R.S64 R38, R6, 0x1d, R3 ;  /* 0x0000001d06267819 */ /* 0x000fc40000001003 */
[----:B------:R-:W-:Y:S02]  /*1070*/  SHF.R.S64 R8, R6, 0x1d, R7 ;  /* 0x0000001d06087819 */ /* 0x000fe40000001007 */
[----:B------:R-:W-:Y:S02]  /*1080*/  LEA.HI.X.SX32 R13, R9, UR51, 0x3, P1 ;  /* 0x00000033090d7c11 */ /* 0x000fe400088f1eff */
[----:B------:R-:W-:Y:S02]  /*1090*/  SHF.R.S32.HI R20, RZ, 0x1d, R3 ;  /* 0x0000001dff147819 */ /* 0x000fe40000011403 */
[----:B------:R-:W-:Y:S01]  /*10a0*/  IADD3 R52, P1, PT, R38, UR50, RZ ;  /* 0x0000003226347c10 */ /* 0x000fe2000ff3e0ff */
[----:B------:R-:W2:Y:S01]  /*10b0*/  LDG.E.64 R66, desc[UR38][R12.64] ;  /* 0x000000260c427981 */ /* 0x000ea2000c1e1b00 */
[----:B------:R-:W-:Y:S02]  /*10c0*/  IADD3 R8, P2, PT, R8, UR50, RZ ;  /* 0x0000003208087c10 */ /* 0x000fe4000ff5e0ff */
[----:B------:R-:W-:-:S02]  /*10d0*/  IADD3.X R53, PT, PT, R20, UR51, RZ, P1, !PT ;  /* 0x0000003314357c10 */ /* 0x000fc40008ffe4ff */
[----:B------:R-:W-:-:S04]  /*10e0*/  LEA.HI.X.SX32 R9, R7, UR51, 0x3, P2 ;  /* 0x0000003307097c11 */ /* 0x000fc800090f1eff */
[----:B------:R-:W3:Y:S04]  /*10f0*/  LDG.E.64 R52, desc[UR38][R52.64] ;  /* 0x0000002634347981 */ /* 0x000ee8000c1e1b00 */
[----:B------:R-:W3:Y:S01]  /*1100*/  LDG.E.64 R16, desc[UR38][R8.64] ;  /* 0x0000002608107981 */ /* 0x000ee2000c1e1b00 */
[C---:B------:R-:W-:Y:S02]  /*1110*/  IADD3.X R7, PT, PT, R18.reuse, 0x3cf7, RZ, P0, !PT ;  /* 0x00003cf712077810 */ /* 0x040fe400007fe4ff */
[----:B------:R-:W-:Y:S02]  /*1120*/  IADD3.X R3, PT, PT, R18, 0xd55e, RZ, P0, !PT ;  /* 0x0000d55e12037810 */ /* 0x000fe400007fe4ff */
[C---:B------:R-:W-:Y:S02]  /*1130*/  SHF.R.S64 R34, R6.reuse, 0x1d, R7 ;  /* 0x0000001d06227819 */ /* 0x040fe40000001007 */
[----:B------:R-:W-:-:S02]  /*1140*/  SHF.R.S64 R10, R6, 0x1d, R3 ;  /* 0x0000001d060a7819 */ /* 0x000fc40000001003 */
[----:B------:R-:W-:Y:S02]  /*1150*/  SHF.R.S32.HI R7, RZ, 0x1d, R7 ;  /* 0x0000001dff077819 */ /* 0x000fe40000011407 */
[----:B------:R-:W-:Y:S02]  /*1160*/  IADD3 R50, P2, PT, R34, UR50, RZ ;  /* 0x0000003222327c10 */ /* 0x000fe4000ff5e0ff */
[----:B------:R-:W-:Y:S02]  /*1170*/  IADD3 R10, P1, PT, R10, UR50, RZ ;  /* 0x000000320a0a7c10 */ /* 0x000fe4000ff3e0ff */
[----:B------:R-:W-:Y:S02]  /*1180*/  IADD3.X R51, PT, PT, R7, UR51, RZ, P2, !PT ;  /* 0x0000003307337c10 */ /* 0x000fe400097fe4ff */
[----:B------:R-:W-:Y:S01]  /*1190*/  LEA.HI.X.SX32 R11, R3, UR51, 0x3, P1 ;  /* 0x00000033030b7c11 */ /* 0x000fe200088f1eff */
[----:B--2---:R-:W-:-:S08]  /*11a0*/  DMUL R66, R66, R4 ;  /* 0x0000000442427228 */ /* 0x004fd00000000000 */
[----:B---3--:R-:W-:-:S07]  /*11b0*/  DFMA R16, -R66, R52, R16 ;  /* 0x000000344210722b */ /* 0x008fce0000000110 */
[----:B------:R0:W-:Y:S04]  /*11c0*/  STG.E.64 desc[UR38][R8.64], R16 ;  /* 0x0000001008007986 */ /* 0x0001e8000c101b26 */
[----:B------:R-:W2:Y:S04]  /*11d0*/  LDG.E.64 R50, desc[UR38][R50.64] ;  /* 0x0000002632327981 */ /* 0x000ea8000c1e1b00 */
[----:B------:R-:W2:Y:S01]  /*11e0*/  LDG.E.64 R48, desc[UR38][R10.64] ;  /* 0x000000260a307981 */ /* 0x000ea2000c1e1b00 */
[C---:B------:R-:W-:Y:S02]  /*11f0*/  IADD3.X R3, PT, PT, R18.reuse, 0x5b72, RZ, P0, !PT ;  /* 0x00005b7212037810 */ /* 0x040fe400007fe4ff */
[----:B------:R-:W-:-:S02]  /*1200*/  IADD3.X R13, PT, PT, R18, 0xf3d9, RZ, P0, !PT ;  /* 0x0000f3d9120d7810 */ /* 0x000fc400007fe4ff */
[C---:B------:R-:W-:Y:S02]  /*1210*/  SHF.R.S64 R62, R6.reuse, 0x1d, R3 ;  /* 0x0000001d063e7819 */ /* 0x040fe40000001003 */
[----:B------:R-:W-:Y:S02]  /*1220*/  SHF.R.S64 R12, R6, 0x1d, R13 ;  /* 0x0000001d060c7819 */ /* 0x000fe4000000100d */
[----:B------:R-:W-:Y:S02]  /*1230*/  SHF.R.S32.HI R3, RZ, 0x1d, R3 ;  /* 0x0000001dff037819 */ /* 0x000fe40000011403 */
[----:B------:R-:W-:Y:S02]  /*1240*/  IADD3 R46, P2, PT, R62, UR50, RZ ;  /* 0x000000323e2e7c10 */ /* 0x000fe4000ff5e0ff */
[----:B------:R-:W-:Y:S02]  /*1250*/  IADD3 R12, P1, PT, R12, UR50, RZ ;  /* 0x000000320c0c7c10 */ /* 0x000fe4000ff3e0ff */
[----:B------:R-:W-:-:S02]  /*1260*/  IADD3.X R47, PT, PT, R3, UR51, RZ, P2, !PT ;  /* 0x00000033032f7c10 */ /* 0x000fc400097fe4ff */
[----:B------:R-:W-:Y:S01]  /*1270*/  LEA.HI.X.SX32 R13, R13, UR51, 0x3, P1 ;  /* 0x000000330d0d7c11 */ /* 0x000fe200088f1eff */
[----:B--2---:R-:W-:-:S07]  /*1280*/  DFMA R48, R66, -R50, R48 ;  /* 0x800000324230722b */ /* 0x004fce0000000030 */
[----:B------:R1:W-:Y:S04]  /*1290*/  STG.E.64 desc[UR38][R10.64], R48 ;  /* 0x000000300a007986 */ /* 0x0003e8000c101b26 */
[----:B------:R-:W2:Y:S04]  /*12a0*/  LDG.E.64 R46, desc[UR38][R46.64] ;  /* 0x000000262e2e7981 */ /* 0x000ea8000c1e1b00 */
[----:B------:R-:W2:Y:S01]  /*12b0*/  LDG.E.64 R44, desc[UR38][R12.64] ;  /* 0x000000260c2c7981 */ /* 0x000ea2000c1e1b00 */
[C---:B0-----:R-:W-:Y:S02]  /*12c0*/  IADD3.X R9, PT, PT, R18.reuse, 0x79ed, RZ, P0, !PT ;  /* 0x000079ed12097810 */ /* 0x041fe400007fe4ff */
        /* <DEDUP_REMOVED lines=12> */
[----:B------:R-:W-:-:S04]  /*1390*/  IADD3.X R15, PT, PT, R18, 0x130cf, RZ, P0, !PT ;  /* 0x000130cf120f7810 */ /* 0x000fc800007fe4ff */
[----:B------:R-:W-:Y:S02]  /*13a0*/  SHF.R.S64 R14, R6, 0x1d, R15 ;  /* 0x0000001d060e7819 */ /* 0x000fe4000000100f */
[----:B-1----:R-:W-:Y:S02]  /*13b0*/  IADD3.X R11, PT, PT, R18, 0x14f4a, RZ, P0, !PT ;  /* 0x00014f4a120b7810 */ /* 0x002fe400007fe4ff */
[----:B------:R-:W-:Y:S02]  /*13c0*/  IADD3 R14, P1, PT, R14, UR50, RZ ;  /* 0x000000320e0e7c10 */ /* 0x000fe4000ff3e0ff */
[----:B------:R-:W-:Y:S02]  /*13d0*/  SHF.R.S64 R100, R6, 0x1d, R11 ;  /* 0x0000001d06647819 */ /* 0x000fe4000000100b */
[----:B------:R-:W-:Y:S02]  /*13e0*/  LEA.HI.X.SX32 R15, R15, UR51, 0x3, P1 ;  /* 0x000000330f0f7c11 */ /* 0x000fe400088f1eff */
[----:B------:R-:W-:-:S04]  /*13f0*/  IADD3 R100, P1, PT, R100, UR50, RZ ;  /* 0x0000003264647c10 */ /* 0x000fc8000ff3e0ff */
[----:B------:R-:W-:Y:S01]  /*1400*/  LEA.HI.X.SX32 R101, R11, UR51, 0x3, P1 ;  /* 0x000000330b657c11 */ /* 0x000fe200088f1eff */
[----:B--2---:R-:W-:-:S07]  /*1410*/  DFMA R40, R66, -R42, R40 ;  /* 0x8000002a4228722b */ /* 0x004fce0000000028 */
[----:B------:R1:W-:Y:S04]  /*1420*/  STG.E.64 desc[UR38][R8.64], R40 ;  /* 0x0000002808007986 */ /* 0x0003e8000c101b26 */
[----:B------:R-:W2:Y:S04]  /*1430*/  LDG.E.64 R94, desc[UR38][R14.64] ;  /* 0x000000260e5e7981 */ /* 0x000ea8000c1e1b00 */
[----:B------:R-:W3:Y:S01]  /*1440*/  LDG.E.64 R10, desc[UR38][R100.64] ;  /* 0x00000026640a7981 */ /* 0x000ee2000c1e1b00 */
[----:B0-----:R-:W-:Y:S02]  /*1450*/  IADD3.X R13, PT, PT, R18, 0x1c936, RZ, P0, !PT ;  /* 0x0001c936120d7810 */ /* 0x001fe400007fe4ff */
[----:B------:R-:W-:Y:S01]  /*1460*/  IADD3 R38, P1, PT, R38, UR48, RZ ;  /* 0x0000003026267c10 */ /* 0x000fe2000ff3e0ff */
[----:B------:R-:W4:Y:S01]  /*1470*/  LDG.E.64 R36, desc[UR38][R56.64] ;  /* 0x0000002638247981 */ /* 0x000f22000c1e1b00 */
[----:B------:R-:W-:-:S02]  /*1480*/  SHF.R.S64 R72, R6, 0x1d, R13 ;  /* 0x0000001d06487819 */ /* 0x000fc4000000100d */
[----:B------:R-:W-:Y:S02]  /*1490*/  IADD3.X R19, PT, PT, R18, 0x1e7b1, RZ, P0, !PT ;  /* 0x0001e7b112137810 */ /* 0x000fe400007fe4ff */
[----:B------:R-:W-:Y:S02]  /*14a0*/  IADD3 R72, P2, PT, R72, UR50, RZ ;  /* 0x0000003248487c10 */ /* 0x000fe4000ff5e0ff */
[----:B------:R-:W-:Y:S02]  /*14b0*/  IADD3.X R39, PT, PT, R20, UR49, RZ, P1, !PT ;  /* 0x0000003114277c10 */ /* 0x000fe40008ffe4ff */
[----:B------:R-:W-:Y:S02]  /*14c0*/  LEA.HI.X.SX32 R73, R13, UR51, 0x3, P2 ;  /* 0x000000330d497c11 */ /* 0x000fe400090f1eff */
[----:B------:R-:W-:Y:S01]  /*14d0*/  SHF.R.S64 R80, R6, 0x1d, R19 ;  /* 0x0000001d06507819 */ /* 0x000fe20000001013 */
[----:B------:R-:W4:Y:S03]  /*14e0*/  LDG.E.64 R12, desc[UR38][R38.64] ;  /* 0x00000026260c7981 */ /* 0x000f26000c1e1b00 */
[----:B------:R-:W-:-:S04]  /*14f0*/  IADD3 R80, P1, PT, R80, UR50, RZ ;  /* 0x0000003250507c10 */ /* 0x000fc8000ff3e0ff */
[----:B------:R-:W-:Y:S01]  /*1500*/  LEA.HI.X.SX32 R81, R19, UR51, 0x3, P1 ;  /* 0x0000003313517c11 */ /* 0x000fe200088f1eff */
[----:B--2---:R-:W-:-:S08]  /*1510*/  DMUL R94, R94, R4 ;  /* 0x000000045e5e7228 */ /* 0x004fd00000000000 */
[----:B---3--:R-:W-:-:S07]  /*1520*/  DFMA R10, R52, -R94, R10 ;  /* 0x8000005e340a722b */ /* 0x008fce000000000a */
[----:B------:R0:W-:Y:S04]  /*1530*/  STG.E.64 desc[UR38][R100.64], R10 ;  /* 0x0000000a64007986 */ /* 0x0001e8000c101b26 */
[----:B------:R-:W2:Y:S04]  /*1540*/  LDG.E.64 R72, desc[UR38][R72.64] ;  /* 0x0000002648487981 */ /* 0x000ea8000c1e1b00 */
[----:B-1----:R-:W3:Y:S01]  /*1550*/  LDG.E.64 R8, desc[UR38][R80.64] ;  /* 0x0000002650087981 */ /* 0x002ee2000c1e1b00 */
[C---:B------:R-:W-:Y:S02]  /*1560*/  IADD3.X R21, PT, PT, R18.reuse, 0x18c40, RZ, P0, !PT ;  /* 0x00018c4012157810 */ /* 0x040fe400007fe4ff */
[----:B------:R-:W-:-:S02]  /*1570*/  IADD3.X R23, PT, PT, R18, 0x16dc5, RZ, P0, !PT ;  /* 0x00016dc512177810 */ /* 0x000fc400007fe4ff */
[C---:B------:R-:W-:Y:S02]  /*1580*/  IADD3.X R19, PT, PT, R18.reuse, 0x1aabb, RZ, P0, !PT ;  /* 0x0001aabb12137810 */ /* 0x040fe400007fe4ff */
[----:B------:R-:W-:Y:S02]  /*1590*/  IADD3.X R15, PT, PT, R18, 0x2619d, RZ, P0, !PT ;  /* 0x0002619d120f7810 */ /* 0x000fe400007fe4ff */
[C---:B------:R-:W-:Y:S02]  /*15a0*/  SHF.R.S64 R84, R6.reuse, 0x1d, R21 ;  /* 0x0000001d06547819 */ /* 0x040fe40000001015 */
[C---:B------:R-:W-:Y:S02]  /*15b0*/  SHF.R.S64 R82, R6.reuse, 0x1d, R23 ;  /* 0x0000001d06527819 */ /* 0x040fe40000001017 */
[C---:B------:R-:W-:Y:S02]  /*15c0*/  SHF.R.S64 R86, R6.reuse, 0x1d, R19 ;  /* 0x0000001d06567819 */ /* 0x040fe40000001013 */
[----:B------:R-:W-:-:S02]  /*15d0*/  SHF.R.S64 R22, R6, 0x1d, R15 ;  /* 0x0000001d06167819 */ /* 0x000fc4000000100f */
[----:B------:R-:W-:Y:S02]  /*15e0*/  IADD3 R84, P2, PT, R84, UR50, RZ ;  /* 0x0000003254547c10 */ /* 0x000fe4000ff5e0ff */
[----:B------:R-:W-:Y:S02]  /*15f0*/  IADD3 R82, P1, PT, R82, UR50, RZ ;  /* 0x0000003252527c10 */ /* 0x000fe4000ff3e0ff */
[----:B------:R-:W-:Y:S02]  /*1600*/  IADD3 R86, P3, PT, R86, UR50, RZ ;  /* 0x0000003256567c10 */ /* 0x000fe4000ff7e0ff */
[----:B------:R-:W-:Y:S02]  /*1610*/  IADD3 R34, P4, PT, R34, UR48, RZ ;  /* 0x0000003022227c10 */ /* 0x000fe4000ff9e0ff */
[----:B------:R-:W-:Y:S02]  /*1620*/  IADD3 R22, P5, PT, R22, UR50, RZ ;  /* 0x0000003216167c10 */ /* 0x000fe4000ffbe0ff */
[----:B------:R-:W-:-:S02]  /*1630*/  LEA.HI.X.SX32 R85, R21, UR51, 0x3, P2 ;  /* 0x0000003315557c11 */ /* 0x000fc400090f1eff */
[----:B------:R-:W-:Y:S02]  /*1640*/  LEA.HI.X.SX32 R83, R23, UR51, 0x3, P1 ;  /* 0x0000003317537c11 */ /* 0x000fe400088f1eff */
[----:B------:R-:W-:Y:S01]  /*1650*/  LEA.HI.X.SX32 R87, R19, UR51, 0x3, P3 ;  /* 0x0000003313577c11 */ /* 0x000fe200098f1eff */
[----:B------:R-:W5:Y:S01]  /*1660*/  LDG.E.64 R68, desc[UR38][R84.64] ;  /* 0x0000002654447981 */ /* 0x000f62000c1e1b00 */
[----:B------:R-:W-:Y:S02]  /*1670*/  IADD3.X R35, PT, PT, R7, UR49, RZ, P4, !PT ;  /* 0x0000003107237c10 */ /* 0x000fe4000a7fe4ff */
[----:B------:R-:W-:Y:S01]  /*1680*/  LEA.HI.X.SX32 R23, R15, UR51, 0x3, P5 ;  /* 0x000000330f177c11 */ /* 0x000fe2000a8f1eff */
[----:B------:R-:W4:Y:S01]  /*1690*/  LDG.E.64 R70, desc[UR38][R86.64] ;  /* 0x0000002656467981 */ /* 0x000f22000c1e1b00 */
[----:B------:R-:W-:-:S03]  /*16a0*/  IADD3.X R7, PT, PT, R18, 0x28018, RZ, P0, !PT ;  /* 0x0002801812077810 */ /* 0x000fc600007fe4ff */
[----:B------:R-:W4:Y:S01]  /*16b0*/  LDG.E.64 R14, desc[UR38][R82.64] ;  /* 0x00000026520e7981 */ /* 0x000f22000c1e1b00 */
[----:B------:R-:W-:-:S03]  /*16c0*/  SHF.R.S64 R88, R6, 0x1d, R7 ;  /* 0x0000001d06587819 */ /* 0x000fc60000001007 */
[----:B0-----:R-:W4:Y:S01]  /*16d0*/  LDG.E.64 R10, desc[UR38][R34.64] ;  /* 0x00000026220a7981 */ /* 0x001f22000c1e1b00 */
[----:B------:R-:W-:-:S04]  /*16e0*/  IADD3 R88, P1, PT, R88, UR50, RZ ;  /* 0x0000003258587c10 */ /* 0x000fc8000ff3e0ff */
[----:B------:R-:W-:Y:S01]  /*16f0*/  LEA.HI.X.SX32 R89, R7, UR51, 0x3, P1 ;  /* 0x0000003307597c11 */ /* 0x000fe200088f1eff */
[----:B--2---:R-:W-:-:S08]  /*1700*/  DMUL R72, R72, R4 ;  /* 0x0000000448487228 */ /* 0x004fd00000000000 */
[----:B---3--:R-:W-:-:S07]  /*1710*/  DFMA R20, R52, -R72, R8 ;  /* 0x800000483414722b */ /* 0x008fce0000000008 */
[----:B------:R0:W-:Y:S04]  /*1720*/  STG.E.64 desc[UR38][R80.64], R20 ;  /* 0x0000001450007986 */ /* 0x0001e8000c101b26 */
[----:B------:R-:W2:Y:S04]  /*1730*/  LDG.E.64 R78, desc[UR38][R22.64] ;  /* 0x00000026164e7981 */ /* 0x000ea8000c1e1b00 */
[----:B------:R-:W3:Y:S01]  /*1740*/  LDG.E.64 R8, desc[UR38][R88.64] ;  /* 0x0000002658087981 */ /* 0x000ee2000c1e1b00 */
[C---:B------:R-:W-:Y:S02]  /*1750*/  IADD3.X R29, PT, PT, R18.reuse, 0x2062c, RZ, P0, !PT ;  /* 0x0002062c121d7810 */ /* 0x040fe400007fe4ff */
[----:B------:R-:W-:-:S02]  /*1760*/  IADD3.X R27, PT, PT, R18, 0x224a7, RZ, P0, !PT ;  /* 0x000224a7121b7810 */ /* 0x000fc400007fe4ff */
[C---:B------:R-:W-:Y:S02]  /*1770*/  IADD3.X R25, PT, PT, R18.reuse, 0x24322, RZ, P0, !PT ;  /* 0x0002432212197810 */ /* 0x040fe400007fe4ff */
[C---:B------:R-:W-:Y:S02]  /*1780*/  IADD3.X R19, PT, PT, R18.reuse, 0x29e93, RZ, P0, !PT ;  /* 0x00029e9312137810 */ /* 0x040fe400007fe4ff */
[----:B------:R-:W-:Y:S02]  /*1790*/  IADD3.X R7, PT, PT, R18, 0x2bd0e, RZ, P0, !PT ;  /* 0x0002bd0e12077810 */ /* 0x000fe400007fe4ff */
[C---:B------:R-:W-:Y:S02]  /*17a0*/  SHF.R.S64 R90, R6.reuse, 0x1d, R29 ;  /* 0x0000001d065a7819 */ /* 0x040fe4000000101d */
[C---:B------:R-:W-:Y:S02]  /*17b0*/  SHF.R.S64 R30, R6.reuse, 0x1d, R27 ;  /* 0x0000001d061e7819 */ /* 0x040fe4000000101b */
[----:B------:R-:W-:-:S02]  /*17c0*/  SHF.R.S64 R28, R6, 0x1d, R25 ;  /* 0x0000001d061c7819 */ /* 0x000fc40000001019 */
[C---:B------:R-:W-:Y:S02]  /*17d0*/  SHF.R.S64 R92, R6.reuse, 0x1d, R19 ;  /* 0x0000001d065c7819 */ /* 0x040fe40000001013 */
[----:B------:R-:W-:Y:S02]  /*17e0*/  SHF.R.S64 R26, R6, 0x1d, R7 ;  /* 0x0000001d061a7819 */ /* 0x000fe40000001007 */
[----:B------:R-:W-:Y:S02]  /*17f0*/  IADD3 R90, P6, PT, R90, UR50, RZ ;  /* 0x000000325a5a7c10 */ /* 0x000fe4000ffde0ff */
[----:B------:R-:W-:Y:S02]  /*1800*/  IADD3 R28, P4, PT, R28, UR50, RZ ;  /* 0x000000321c1c7c10 */ /* 0x000fe4000ff9e0ff */
[----:B------:R-:W-:Y:S02]  /*1810*/  IADD3 R30, P5, PT, R30, UR50, RZ ;  /* 0x000000321e1e7c10 */ /* 0x000fe4000ffbe0ff */
[----:B------:R-:W-:-:S02]  /*1820*/  IADD3 R62, P3, PT, R62, UR48, RZ ;  /* 0x000000303e3e7c10 */ /* 0x000fc4000ff7e0ff */
[----:B------:R-:W-:Y:S02]  /*1830*/  LEA.HI.X.SX32 R91, R29, UR51, 0x3, P6 ;  /* 0x000000331d5b7c11 */ /* 0x000fe4000b0f1eff */
[----:B------:R-:W-:Y:S02]  /*1840*/  LEA.HI.X.SX32 R29, R25, UR51, 0x3, P4 ;  /* 0x00000033191d7c11 */ /* 0x000fe4000a0f1eff */
[----:B------:R-:W-:Y:S01]  /*1850*/  IADD3 R92, P2, PT, R92, UR50, RZ ;  /* 0x000000325c5c7c10 */ /* 0x000fe2000ff5e0ff */
[----:B------:R-:W4:Y:S01]  /*1860*/  LDG.E.64 R96, desc[UR38][R90.64] ;  /* 0x000000265a607981 */ /* 0x000f22000c1e1b00 */
[----:B------:R-:W-:Y:S02]  /*1870*/  IADD3 R26, P1, PT, R26, UR50, RZ ;  /* 0x000000321a1a7c10 */ /* 0x000fe4000ff3e0ff */
[----:B------:R-:W-:Y:S01]  /*1880*/  IADD3 R64, P6, PT, R64, UR48, RZ ;  /* 0x0000003040407c10 */ /* 0x000fe2000ffde0ff */
[----:B------:R-:W4:Y:S01]  /*1890*/  LDG.E.64 R32, desc[UR38][R28.64] ;  /* 0x000000261c207981 */ /* 0x000f22000c1e1b00 */
[----:B------:R-:W-:-:S02]  /*18a0*/  LEA.HI.X.SX32 R31, R27, UR51, 0x3, P5 ;  /* 0x000000331b1f7c11 */ /* 0x000fc4000a8f1eff */
[----:B------:R-:W-:Y:S02]  /*18b0*/  IADD3.X R63, PT, PT, R3, UR49, RZ, P3, !PT ;  /* 0x00000031033f7c10 */ /* 0x000fe40009ffe4ff */
[----:B------:R-:W-:Y:S01]  /*18c0*/  LEA.HI.X.SX32 R93, R19, UR51, 0x3, P2 ;  /* 0x00000033135d7c11 */ /* 0x000fe200090f1eff */
[----:B------:R-:W4:Y:S01]  /*18d0*/  LDG.E.64 R22, desc[UR38][R30.64] ;  /* 0x000000261e167981 */ /* 0x000f22000c1e1b00 */
[----:B------:R-:W-:Y:S02]  /*18e0*/  LEA.HI.X.SX32 R27, R7, UR51, 0x3, P1 ;  /* 0x00000033071b7c11 */ /* 0x000fe400088f1eff */
[----:B------:R-:W-:Y:S01]  /*18f0*/  IADD3.X R65, PT, PT, R0, UR49, RZ, P6, !PT ;  /* 0x0000003100417c10 */ /* 0x000fe2000b7fe4ff */
[----:B0-----:R-:W4:Y:S01]  /*1900*/  LDG.E.64 R20, desc[UR38][R62.64] ;  /* 0x000000263e147981 */ /* 0x001f22000c1e1b00 */
[----:B--2---:R-:W-:Y:S01]  /*1910*/  DMUL R78, R78, R4 ;  /* 0x000000044e4e7228 */ /* 0x004fe20000000000 */
[----:B------:R-:W-:-:S04]  /*1920*/  IADD3.X R5, PT, PT, R18, 0x2db89, RZ, P0, !PT ;  /* 0x0002db8912057810 */ /* 0x000fc800007fe4ff */
[----:B------:R-:W-:-:S04]  /*1930*/  SHF.R.S64 R6, R6, 0x1d, R5 ;  /* 0x0000001d06067819 */ /* 0x000fc80000001005 */
[----:B------:R-:W-:-:S04]  /*1940*/  IADD3 R24, P0, PT, R6, UR50, RZ ;  /* 0x0000003206187c10 */ /* 0x000fc8000ff1e0ff */
[----:B------:R-:W-:Y:S01]  /*1950*/  LEA.HI.X.SX32 R25, R5, UR51, 0x3, P0 ;  /* 0x0000003305197c11 */ /* 0x000fe200080f1eff */
[----:B---3--:R-:W-:-:S07]  /*1960*/  DFMA R4, R52, -R78, R8 ;  /* 0x8000004e3404722b */ /* 0x008fce0000000008 */
[----:B------:R0:W-:Y:S04]  /*1970*/  STG.E.64 desc[UR38][R88.64], R4 ;  /* 0x0000000458007986 */ /* 0x0001e8000c101b26 */
[----:B------:R-:W2:Y:S04]  /*1980*/  LDG.E.64 R98, desc[UR38][R92.64] ;  /* 0x000000265c627981 */ /* 0x000ea8000c1e1b00 */
[----:B------:R-:W3:Y:S04]  /*1990*/  LDG.E.64 R74, desc[UR38][R26.64] ;  /* 0x000000261a4a7981 */ /* 0x000ee8000c1e1b00 */
[----:B------:R-:W3:Y:S04]  /*19a0*/  LDG.E.64 R76, desc[UR38][R24.64] ;  /* 0x00000026184c7981 */ /* 0x000ee8000c1e1b00 */
[----:B------:R-:W3:Y:S01]  /*19b0*/  LDG.E.64 R6, desc[UR38][R64.64] ;  /* 0x0000002640067981 */ /* 0x000ee2000c1e1b00 */
[----:B------:R-:W1:Y:S01]  /*19c0*/  MUFU.RCP64H R9, R17 ;  /* 0x0000001100097308 */ /* 0x000e620000001800 */
[----:B------:R-:W-:-:S06]  /*19d0*/  VIADD R8, R17, 0x300402 ;  /* 0x0030040211087836 */ /* 0x000fcc0000000000 */
[----:B-1----:R-:W-:-:S08]  /*19e0*/  DFMA R18, -R16, R8, 1 ;  /* 0x3ff000001012742b */ /* 0x002fd00000000108 */
[----:B------:R-:W-:Y:S01]  /*19f0*/  DFMA R18, R18, R18, R18 ;  /* 0x000000121212722b */ /* 0x000fe20000000012 */
[----:B------:R-:W-:-:S07]  /*1a00*/  FSETP.GEU.AND P0, PT, |R8|, 5.8789094863358348022e-39, PT ;  /* 0x004004020800780b */ /* 0x000fce0003f0e200 */
[----:B------:R-:W-:-:S08]  /*1a10*/  DFMA R18, R8, R18, R8 ;  /* 0x000000120812722b */ /* 0x000fd00000000008 */
[----:B0-----:R-:W-:Y:S01]  /*1a20*/  DFMA R4, -R16, R18, 1 ;  /* 0x3ff000001004742b */ /* 0x001fe20000000112 */
[----:B------:R-:W-:Y:S01]  /*1a30*/  BSSY.RECONVERGENT B6, `(.L_x_372) ;  /* 0x0000017000067945 */ /* 0x000fe20003800200 */
[-C--:B-----5:R-:W-:Y:S02]  /*1a40*/  DFMA R68, -R46, R94.reuse, R68 ;  /* 0x0000005e2e44722b */ /* 0x0a0fe40000000144 */
[----:B----4-:R-:W-:Y:S02]  /*1a50*/  DFMA R70, -R42, R94, R70 ;  /* 0x0000005e2a46722b */ /* 0x010fe40000000146 */
[----:B------:R-:W-:Y:S02]  /*1a60*/  DFMA R96, -R50, R72, R96 ;  /* 0x000000483260722b */ /* 0x000fe40000000160 */
[----:B------:R-:W-:Y:S02]  /*1a70*/  DFMA R4, R18, R4, R18 ;  /* 0x000000041204722b */ /* 0x000fe40000000012 */
[----:B------:R-:W-:-:S02]  /*1a80*/  DFMA R18, -R50, R94, R14 ;  /* 0x0000005e3212722b */ /* 0x000fc4000000010e */
[-C--:B------:R-:W-:Y:S02]  /*1a90*/  DFMA R22, -R46, R72.reuse, R22 ;  /* 0x000000482e16722b */ /* 0x080fe40000000116 */
[----:B------:R-:W-:Y:S02]  /*1aa0*/  DFMA R32, -R42, R72, R32 ;  /* 0x000000482a20722b */ /* 0x000fe40000000120 */
[----:B------:R-:W-:Y:S02]  /*1ab0*/  DFMA R66, R66, -R36, R12 ;  /* 0x800000244242722b */ /* 0x000fe4000000000c */
[C---:B------:R-:W-:Y:S02]  /*1ac0*/  DFMA R94, -R36.reuse, R94, R10 ;  /* 0x0000005e245e722b */ /* 0x040fe4000000010a */
[----:B------:R-:W-:Y:S02]  /*1ad0*/  DFMA R72, -R36, R72, R20 ;  /* 0x000000482448722b */ /* 0x000fe40000000114 */
[----:B--2---:R-:W-:-:S02]  /*1ae0*/  DFMA R98, -R50, R78, R98 ;  /* 0x0000004e3262722b */ /* 0x004fc40000000162 */
[-C--:B---3--:R-:W-:Y:S02]  /*1af0*/  DFMA R74, -R46, R78.reuse, R74 ;  /* 0x0000004e2e4a722b */ /* 0x088fe4000000014a */
[-C--:B------:R-:W-:Y:S02]  /*1b00*/  DFMA R76, -R42, R78.reuse, R76 ;  /* 0x0000004e2a4c722b */ /* 0x080fe4000000014c */
[----:B------:R-:W-:Y:S01]  /*1b10*/  DFMA R78, -R36, R78, R6 ;  /* 0x0000004e244e722b */ /* 0x000fe20000000106 */
[----:B------:R-:W-:Y:S10]  /*1b20*/  @P0 BRA `(.L_x_48) ;  /* 0x00000000001c0947 */ /* 0x000ff40003800000 */
[----:B------:R-:W-:Y:S01]  /*1b30*/  LOP3.LUT R6, R17, 0x7fffffff, RZ, 0xc0, !PT ;  /* 0x7fffffff11067812 */ /* 0x000fe200078ec0ff */
[----:B------:R-:W-:Y:S01]  /*1b40*/  IMAD.MOV.U32 R4, RZ, RZ, R16 ;  /* 0x000000ffff047224 */ /* 0x000fe200078e0010 */
[----:B------:R-:W-:Y:S01]  /*1b50*/  MOV R20, 32@lo((nvkernel__Z4butsiiiiiiid_F1L323_8 + .L_x_48@srel)) ;  /* 0x0000000000147802 */ /* 0x000fe20000000f00 */
[----:B------:R-:W-:Y:S01]  /*1b60*/  IMAD.MOV.U32 R5, RZ, RZ, R17 ;  /* 0x000000ffff057224 */ /* 0x000fe200078e0011 */
[----:B------:R-:W-:Y:S01]  /*1b70*/  MOV R21, 32@hi((nvkernel__Z4butsiiiiiiid_F1L323_8 + .L_x_48@srel)) ;  /* 0x0000000000157802 */ /* 0x000fe20000000f00 */
[----:B------:R-:W-:-:S07]  /*1b80*/  VIADD R6, R6, 0xfff00000 ;  /* 0xfff0000006067836 */ /* 0x000fce0000000000 */
[----:B------:R-:W-:Y:S05]  /*1b90*/  CALL.ABS.NOINC `(__cuda_sm20_dblrcp_rn_slowpath_v3) ;  /* 0x0000000000007943 */ /* 0x000fea0003c00000 */
.L_x_48:
[----:B------:R-:W-:Y:S05]  /*1ba0*/  BSYNC.RECONVERGENT B6 ;  /* 0x0000000000067941 */ /* 0x000fea0003800200 */
.L_x_372:
[----:B------:R-:W2:Y:S02]  /*1bb0*/  LDG.E.64 R100, desc[UR38][R100.64] ;  /* 0x0000002664647981 */ /* 0x000ea4000c1e1b00 */
[----:B--2---:R-:W-:-:S08]  /*1bc0*/  DMUL R6, R100, R4 ;  /* 0x0000000464067228 */ /* 0x004fd00000000000 */
[-C--:B------:R-:W-:Y:S02]  /*1bd0*/  DFMA R18, -R48, R6.reuse, R18 ;  /* 0x000000063012722b */ /* 0x080fe40000000112 */
[-C--:B------:R-:W-:Y:S02]  /*1be0*/  DFMA R68, -R44, R6.reuse, R68 ;  /* 0x000000062c44722b */ /* 0x080fe40000000144 */
[----:B------:R-:W-:-:S03]  /*1bf0*/  DFMA R70, -R40, R6, R70 ;  /* 0x000000062846722b */ /* 0x000fc60000000146 */
[----:B------:R0:W-:Y:S04]  /*1c00*/  STG.E.64 desc[UR38][R82.64], R18 ;  /* 0x0000001252007986 */ /* 0x0001e8000c101b26 */
[----:B------:R0:W-:Y:S04]  /*1c10*/  STG.E.64 desc[UR38][R84.64], R68 ;  /* 0x0000004454007986 */ /* 0x0001e8000c101b26 */
[----:B------:R0:W-:Y:S04]  /*1c20*/  STG.E.64 desc[UR38][R86.64], R70 ;  /* 0x0000004656007986 */ /* 0x0001e8000c101b26 */
[----:B------:R-:W2:Y:S01]  /*1c30*/  LDG.E.64 R80, desc[UR38][R80.64] ;  /* 0x0000002650507981 */ /* 0x000ea2000c1e1b00 */
[----:B------:R-:W1:Y:S01]  /*1c40*/  MUFU.RCP64H R13, R19 ;  /* 0x00000013000d7308 */ /* 0x000e620000001800 */
[----:B--2---:R-:W-:-:S08]  /*1c50*/  DMUL R8, R80, R4 ;  /* 0x0000000450087228 */ /* 0x004fd00000000000 */
[----:B------:R-:W-:-:S07]  /*1c60*/  DFMA R96, -R48, R8, R96 ;  /* 0x000000083060722b */ /* 0x000fce0000000160 */
[----:B------:R0:W-:Y:S04]  /*1c70*/  STG.E.64 desc[UR38][R90.64], R96 ;  /* 0x000000605a007986 */ /* 0x0001e8000c101b26 */
[----:B------:R-:W2:Y:S01]  /*1c80*/  LDG.E.64 R88, desc[UR38][R88.64] ;  /* 0x0000002658587981 */ /* 0x000ea2000c1e1b00 */
[----:B------:R-:W-:Y:S01]  /*1c90*/  IADD3 R12, PT, PT, R19, 0x300402, RZ ;  /* 0x00300402130c7810 */ /* 0x000fe20007ffe0ff */
[----:B------:R-:W-:Y:S01]  /*1ca0*/  DFMA R80, -R40, R8, R32 ;  /* 0x000000082850722b */ /* 0x000fe20000000120 */
[----:B------:R-:W-:Y:S01]  /*1cb0*/  BSSY.RECONVERGENT B6, `(.L_x_373) ;  /* 0x0000018000067945 */ /* 0x000fe20003800200 */
[----:B------:R-:W-:Y:S01]  /*1cc0*/  DFMA R94, -R66, R6, R94 ;  /* 0x00000006425e722b */ /* 0x000fe2000000015e */
[----:B------:R-:W-:Y:S01]  /*1cd0*/  FSETP.GEU.AND P0, PT, |R12|, 5.8789094863358348022e-39, PT ;  /* 0x004004020c00780b */ /* 0x000fe20003f0e200 */
[----:B------:R-:W-:-:S02]  /*1ce0*/  DFMA R22, -R44, R8, R22 ;  /* 0x000000082c16722b */ /* 0x000fc40000000116 */
[----:B-1----:R-:W-:Y:S02]  /*1cf0*/  DFMA R10, -R18, R12, 1 ;  /* 0x3ff00000120a742b */ /* 0x002fe4000000010c */
[----:B------:R-:W-:-:S06]  /*1d00*/  DFMA R32, -R66, R8, R72 ;  /* 0x000000084220722b */ /* 0x000fcc0000000148 */
[----:B------:R-:W-:-:S08]  /*1d10*/  DFMA R14, R10, R10, R10 ;  /* 0x0000000a0a0e722b */ /* 0x000fd0000000000a */
[----:B------:R-:W-:Y:S02]  /*1d20*/  DFMA R14, R12, R14, R12 ;  /* 0x0000000e0c0e722b */ /* 0x000fe4000000000c */
[----:B--2---:R-:W-:-:S06]  /*1d30*/  DMUL R10, R88, R4 ;  /* 0x00000004580a7228 */ /* 0x004fcc0000000000 */
[----:B------:R-:W-:Y:S02]  /*1d40*/  DFMA R4, -R18, R14, 1 ;  /* 0x3ff000001204742b */ /* 0x000fe4000000010e */
[----:B------:R-:W-:-:S06]  /*1d50*/  DFMA R98, -R48, R10, R98 ;  /* 0x0000000a3062722b */ /* 0x000fcc0000000162 */
[----:B------:R-:W-:Y:S02]  /*1d60*/  DFMA R4, R14, R4, R14 ;  /* 0x000000040e04722b */ /* 0x000fe4000000000e */
[-C--:B------:R-:W-:Y:S02]  /*1d70*/  DFMA R74, -R44, R10.reuse, R74 ;  /* 0x0000000a2c4a722b */ /* 0x080fe4000000014a */
[-C--:B------:R-:W-:Y:S01]  /*1d80*/  DFMA R76, -R40, R10.reuse, R76 ;  /* 0x0000000a284c722b */ /* 0x080fe2000000014c */
[----:B------:R0:W-:Y:S01]  /*1d90*/  STG.E.64 desc[UR38][R92.64], R98 ;  /* 0x000000625c007986 */ /* 0x0001e2000c101b26 */
        /* <DEDUP_REMOVED lines=8> */
[----:B0-----:R-:W-:Y:S05]  /*1e20*/  CALL.ABS.NOINC `(__cuda_sm20_dblrcp_rn_slowpath_v3) ;  /* 0x0000000000007943 */ /* 0x001fea0003c00000 */
.L_x_49:
[----:B------:R-:W-:Y:S05]  /*1e30*/  BSYNC.RECONVERGENT B6 ;  /* 0x0000000000067941 */ /* 0x000fea0003800200 */
.L_x_373:
[-C--:B0-----:R-:W-:Y:S01]  /*1e40*/  DMUL R96, R96, R4.reuse ;  /* 0x0000000460607228 */ /* 0x081fe20000000000 */
[----:B------:R-:W-:Y:S01]  /*1e50*/  BSSY.RECONVERGENT B6, `(.L_x_374) ;  /* 0x000001b000067945 */ /* 0x000fe20003800200 */
[----:B------:R-:W-:-:S06]  /*1e60*/  DMUL R4, R98, R4 ;  /* 0x0000000462047228 */ /* 0x000fcc0000000000 */
[-C--:B------:R-:W-:Y:S02]  /*1e70*/  DFMA R22, -R68, R96.reuse, R22 ;  /* 0x000000604416722b */ /* 0x080fe40000000116 */
[----:B------:R-:W-:Y:S02]  /*1e80*/  DFMA R72, -R70, R96, R80 ;  /* 0x000000604648722b */ /* 0x000fe40000000150 */
[-C--:B------:R-:W-:Y:S02]  /*1e90*/  DFMA R80, -R68, R4.reuse, R74 ;  /* 0x000000044450722b */ /* 0x080fe4000000014a */
[----:B------:R-:W0:Y:S01]  /*1ea0*/  MUFU.RCP64H R7, R23 ;  /* 0x0000001700077308 */ /* 0x000e220000001800 */
[----:B------:R1:W-:Y:S01]  /*1eb0*/  STG.E.64 desc[UR38][R30.64], R22 ;  /* 0x000000161e007986 */ /* 0x0003e2000c101b26 */
[-C--:B------:R-:W-:Y:S02]  /*1ec0*/  DFMA R76, -R70, R4.reuse, R76 ;  /* 0x00000004464c722b */ /* 0x080fe4000000014c */
[----:B------:R-:W-:Y:S01]  /*1ed0*/  IADD3 R6, PT, PT, R23, 0x300402, RZ ;  /* 0x0030040217067810 */ /* 0x000fe20007ffe0ff */
[----:B------:R1:W-:Y:S01]  /*1ee0*/  STG.E.64 desc[UR38][R28.64], R72 ;  /* 0x000000481c007986 */ /* 0x0003e2000c101b26 */
[----:B------:R-:W-:-:S02]  /*1ef0*/  DFMA R78, -R94, R4, R78 ;  /* 0x000000045e4e722b */ /* 0x000fc4000000014e */
[----:B------:R-:W-:Y:S01]  /*1f00*/  FSETP.GEU.AND P0, PT, |R6|, 5.8789094863358348022e-39, PT ;  /* 0x004004020600780b */ /* 0x000fe20003f0e200 */
[----:B------:R1:W-:Y:S01]  /*1f10*/  STG.E.64 desc[UR38][R26.64], R80 ;  /* 0x000000501a007986 */ /* 0x0003e2000c101b26 */
[----:B------:R-:W-:Y:S02]  /*1f20*/  DFMA R74, -R94, R96, R32 ;  /* 0x000000605e4a722b */ /* 0x000fe40000000120 */
[----:B0-----:R-:W-:-:S08]  /*1f30*/  DFMA R8, -R22, R6, 1 ;  /* 0x3ff000001608742b */ /* 0x001fd00000000106 */
[----:B------:R-:W-:-:S08]  /*1f40*/  DFMA R8, R8, R8, R8 ;  /* 0x000000080808722b */ /* 0x000fd00000000008 */
[----:B------:R-:W-:-:S08]  /*1f50*/  DFMA R8, R6, R8, R6 ;  /* 0x000000080608722b */ /* 0x000fd00000000006 */
[----:B------:R-:W-:-:S08]  /*1f60*/  DFMA R10, -R22, R8, 1 ;  /* 0x3ff00000160a742b */ /* 0x000fd00000000108 */
[----:B------:R-:W-:Y:S01]  /*1f70*/  DFMA R4, R8, R10, R8 ;  /* 0x0000000a0804722b */ /* 0x000fe20000000008 */
[----:B-1----:R-:W-:Y:S10]  /*1f80*/  @P0 BRA `(.L_x_50) ;  /* 0x00000000001c0947 */ /* 0x002ff40003800000 */
[----:B------:R-:W-:Y:S01]  /*1f90*/  LOP3.LUT R6, R23, 0x7fffffff, RZ, 0xc0, !PT ;  /* 0x7fffffff17067812 */ /* 0x000fe200078ec0ff */
[----:B------:R-:W-:Y:S01]  /*1fa0*/  IMAD.MOV.U32 R4, RZ, RZ, R22 ;  /* 0x000000ffff047224 */ /* 0x000fe200078e0016 */
[----:B------:R-:W-:Y:S01]  /*1fb0*/  MOV R20, 32@lo((nvkernel__Z4butsiiiiiiid_F1L323_8 + .L_x_50@srel)) ;  /* 0x0000000000147802 */ /* 0x000fe20000000f00 */
[----:B------:R-:W-:Y:S01]  /*1fc0*/  IMAD.MOV.U32 R5, RZ, RZ, R23 ;  /* 0x000000ffff057224 */ /* 0x000fe200078e0017 */
[----:B------:R-:W-:Y:S01]  /*1fd0*/  MOV R21, 32@hi((nvkernel__Z4butsiiiiiiid_F1L323_8 + .L_x_50@srel)) ;  /* 0x0000000000157802 */ /* 0x000fe20000000f00 */
[----:B------:R-:W-:-:S07]  /*1fe0*/  VIADD R6, R6, 0xfff00000 ;  /* 0xfff0000006067836 */ /* 0x000fce0000000000 */
[----:B------:R-:W-:Y:S05]  /*1ff0*/  CALL.ABS.NOINC `(__cuda_sm20_dblrcp_rn_slowpath_v3) ;  /* 0x0000000000007943 */ /* 0x000fea0003c00000 */
.L_x_50:
[----:B------:R-:W-:Y:S05]  /*2000*/  BSYNC.RECONVERGENT B6 ;  /* 0x0000000000067941 */ /* 0x000fea0003800200 */
.L_x_374:
[----:B------:R-:W-:Y:S01]  /*2010*/  DMUL R4, R80, R4 ;  /* 0x0000000450047228 */ /* 0x000fe20000000000 */
[----:B------:R-:W-:Y:S01]  /*2020*/  MOV R8, 0x1 ;  /* 0x0000000100087802 */ /* 0x000fe20000000f00 */
[----:B------:R-:W-:Y:S06]  /*2030*/  BSSY.RECONVERGENT B6, `(.L_x_375) ;  /* 0x0000016000067945 */ /* 0x000fec0003800200 */
[-C--:B------:R-:W-:Y:S02]  /*2040*/  DFMA R6, -R72, R4.reuse, R76 ;  /* 0x000000044806722b */ /* 0x080fe4000000014c */
[----:B------:R-:W-:-:S04]  /*2050*/  DFMA R4, -R74, R4, R78 ;  /* 0x000000044a04722b */ /* 0x000fc8000000014e */
[----:B------:R-:W0:Y:S01]  /*2060*/  MUFU.RCP64H R9, R7 ;  /* 0x0000000700097308 */ /* 0x000e220000001800 */
[----:B------:R1:W-:Y:S05]  /*2070*/  STG.E.64 desc[UR38][R24.64], R6 ;  /* 0x0000000618007986 */ /* 0x0003ea000c101b26 */
[----:B------:R-:W-:Y:S01]  /*2080*/  FSETP.GEU.AND P1, PT, |R5|, 6.5827683646048100446e-37, PT ;  /* 0x036000000500780b */ /* 0x000fe20003f2e200 */
[----:B0-----:R-:W-:-:S08]  /*2090*/  DFMA R10, -R6, R8, 1 ;  /* 0x3ff00000060a742b */ /* 0x001fd00000000108 */
[----:B------:R-:W-:-:S08]  /*20a0*/  DFMA R10, R10, R10, R10 ;  /* 0x0000000a0a0a722b */ /* 0x000fd0000000000a */
[----:B------:R-:W-:-:S08]  /*20b0*/  DFMA R10, R8, R10, R8 ;  /* 0x0000000a080a722b */ /* 0x000fd00000000008 */
[----:B------:R-:W-:-:S08]  /*20c0*/  DFMA R8, -R6, R10, 1 ;  /* 0x3ff000000608742b */ /* 0x000fd0000000010a */
[----:B------:R-:W-:-:S08]  /*20d0*/  DFMA R8, R10, R8, R10 ;  /* 0x000000080a08722b */ /* 0x000fd0000000000a */
[----:B------:R-:W-:-:S08]  /*20e0*/  DMUL R32, R4, R8 ;  /* 0x0000000804207228 */ /* 0x000fd00000000000 */
[----:B------:R-:W-:-:S08]  /*20f0*/  DFMA R10, -R6, R32, R4 ;  /* 0x00000020060a722b */ /* 0x000fd00000000104 */
[----:B------:R-:W-:-:S10]  /*2100*/  DFMA R32, R8, R10, R32 ;  /* 0x0000000a0820722b */ /* 0x000fd40000000020 */
[----:B------:R-:W-:-:S05]  /*2110*/  FFMA R0, RZ, R7, R33 ;  /* 0x00000007ff007223 */ /* 0x000fca0000000021 */
[----:B------:R-:W-:-:S13]  /*2120*/  FSETP.GT.AND P0, PT, |R0|, 1.469367938527859385e-39, PT ;  /* 0x001000000000780b */ /* 0x000fda0003f04200 */
[----:B-1----:R-:W-:Y:S05]  /*2130*/  @P0 BRA P1, `(.L_x_376) ;  /* 0x0000000000140947 */ /* 0x002fea0000800000 */
[----:B------:R-:W-:Y:S02]  /*2140*/  MOV R20, 32@lo((nvkernel__Z4butsiiiiiiid_F1L323_8 + .L_x_51@srel)) ;  /* 0x0000000000147802 */ /* 0x000fe40000000f00 */
[----:B------:R-:W-:-:S07]  /*2150*/  MOV R21, 32@hi((nvkernel__Z4butsiiiiiiid_F1L323_8 + .L_x_51@srel)) ;  /* 0x0000000000157802 */ /* 0x000fce0000000f00 */
[----:B------:R-:W-:Y:S05]  /*2160*/  CALL.ABS.NOINC `(__cuda_sm20_div_rn_f64_full) ;  /* 0x0000000000007943 */ /* 0x000fea0003c00000 */
.L_x_51:
[----:B------:R-:W-:Y:S02]  /*2170*/  MOV R32, R4 ;  /* 0x0000000400207202 */ /* 0x000fe40000000f00 */
[----:B------:R-:W-:-:S07]  /*2180*/  MOV R33, R5 ;  /* 0x0000000500217202 */ /* 0x000fce0000000f00 */
.L_x_376:
[----:B------:R-:W-:Y:S05]  /*2190*/  BSYNC.RECONVERGENT B6 ;  /* 0x0000000000067941 */ /* 0x000fea0003800200 */
.L_x_375:
[----:B------:R-:W0:Y:S01]  /*21a0*/  MUFU.RCP64H R5, R23 ;  /* 0x0000001700057308 */ /* 0x000e220000001800 */
[----:B------:R-:W-:Y:S01]  /*21b0*/  HFMA2 R4, -RZ, RZ, 0, 5.9604644775390625e-08 ;  /* 0x00000001ff047431 */ /* 0x000fe200000001ff */
[----:B------:R1:W-:Y:S01]  /*21c0*/  STG.E.64 desc[UR38][R64.64], R32 ;  /* 0x0000002040007986 */ /* 0x0003e2000c101b26 */
[----:B------:R-:W-:Y:S04]  /*21d0*/  BSSY.RECONVERGENT B6, `(.L_x_377) ;  /* 0x0000015000067945 */ /* 0x000fe80003800200 */
[----:B0-----:R-:W-:-:S08]  /*21e0*/  DFMA R6, -R22, R4, 1 ;  /* 0x3ff000001606742b */ /* 0x001fd00000000104 */
[----:B------:R-:W-:-:S08]  /*21f0*/  DFMA R6, R6, R6, R6 ;  /* 0x000000060606722b */ /* 0x000fd00000000006 */
[----:B------:R-:W-:Y:S02]  /*2200*/  DFMA R6, R4, R6, R4 ;  /* 0x000000060406722b */ /* 0x000fe40000000004 */
[----:B------:R-:W-:-:S06]  /*2210*/  DFMA R4, R72, -R32, R74 ;  /* 0x800000204804722b */ /* 0x000fcc000000004a */
[----:B------:R-:W-:-:S04]  /*2220*/  DFMA R8, -R22, R6, 1 ;  /* 0x3ff000001608742b */ /* 0x000fc80000000106 */
[----:B------:R-:W-:-:S04]  /*2230*/  FSETP.GEU.AND P1, PT, |R5|, 6.5827683646048100446e-37, PT ;  /* 0x036000000500780b */ /* 0x000fc80003f2e200 */
[----:B------:R-:W-:-:S08]  /*2240*/  DFMA R8, R6, R8, R6 ;  /* 0x000000080608722b */ /* 0x000fd00000000006 */
[----:B------:R-:W-:-:S08]  /*2250*/  DMUL R72, R4, R8 ;  /* 0x0000000804487228 */ /* 0x000fd00000000000 */
[----:B------:R-:W-:-:S08]  /*2260*/  DFMA R6, -R22, R72, R4 ;  /* 0x000000481606722b */ /* 0x000fd00000000104 */
[----:B------:R-:W-:-:S10]  /*2270*/  DFMA R72, R8, R6, R72 ;  /* 0x000000060848722b */ /* 0x000fd40000000048 */
[----:B------:R-:W-:-:S05]  /*2280*/  FFMA R0, RZ, R23, R73 ;  /* 0x00000017ff007223 */ /* 0x000fca0000000049 */
[----:B------:R-:W-:-:S13]  /*2290*/  FSETP.GT.AND P0, PT, |R0|, 1.469367938527859385e-39, PT ;  /* 0x001000000000780b */ /* 0x000fda0003f04200 */
[----:B-1----:R-:W-:Y:S05]  /*22a0*/  @P0 BRA P1, `(.L_x_378) ;  /* 0x00000000001c0947 */ /* 0x002fea0000800000 */
[----:B------:R-:W-:Y:S01]  /*22b0*/  IMAD.MOV.U32 R6, RZ, RZ, R22 ;  /* 0x000000ffff067224 */ /* 0x000fe200078e0016 */
[----:B------:R-:W-:Y:S01]  /*22c0*/  MOV R20, 32@lo((nvkernel__Z4butsiiiiiiid_F1L323_8 + .L_x_52@srel)) ;  /* 0x0000000000147802 */ /* 0x000fe20000000f00 */
[----:B------:R-:W-:Y:S01]  /*22d0*/  IMAD.MOV.U32 R7, RZ, RZ, R23 ;  /* 0x000000ffff077224 */ /* 0x000fe200078e0017 */
[----:B------:R-:W-:-:S07]  /*22e0*/  MOV R21, 32@hi((nvkernel__Z4butsiiiiiiid_F1L323_8 + .L_x_52@srel)) ;  /* 0x0000000000157802 */ /* 0x000fce0000000f00 */
[----:B------:R-:W-:Y:S05]  /*22f0*/  CALL.ABS.NOINC `(__cuda_sm20_div_rn_f64_full) ;  /* 0x0000000000007943 */ /* 0x000fea0003c00000 */
.L_x_52:
[----:B------:R-:W-:Y:S02]  /*2300*/  MOV R72, R4 ;  /* 0x0000000400487202 */ /* 0x000fe40000000f00 */
[----:B------:R-:W-:-:S07]  /*2310*/  MOV R73, R5 ;  /* 0x0000000500497202 */ /* 0x000fce0000000f00 */
.L_x_378:
[----:B------:R-:W-:Y:S05]  /*2320*/  BSYNC.RECONVERGENT B6 ;  /* 0x0000000000067941 */ /* 0x000fea0003800200 */
.L_x_377:
        /* <DEDUP_REMOVED lines=8> */
[----:B------:R-:W-:Y:S02]  /*23b0*/  DFMA R8, -R18, R6, 1 ;  /* 0x3ff000001208742b */ /* 0x000fe40000000106 */
[----:B------:R-:W-:-:S06]  /*23c0*/  DFMA R4, R70, -R32, R4 ;  /* 0x800000204604722b */ /* 0x000fcc0000000004 */
[----:B------:R-:W-:-:S04]  /*23d0*/  DFMA R8, R6, R8, R6 ;  /* 0x000000080608722b */ /* 0x000fc80000000006 */
[----:B------:R-:W-:-:S04]  /*23e0*/  FSETP.GEU.AND P1, PT, |R5|, 6.5827683646048100446e-37, PT ;  /* 0x036000000500780b */ /* 0x000fc80003f2e200 */
        /* <DEDUP_REMOVED lines=11> */
.L_x_53:
[----:B------:R-:W-:Y:S02]  /*24a0*/  MOV R22, R4 ;  /* 0x0000000400167202 */ /* 0x000fe40000000f00 */
[----:B------:R-:W-:-:S07]  /*24b0*/  MOV R23, R5 ;  /* 0x0000000500177202 */ /* 0x000fce0000000f00 */
.L_x_380:
[----:B------:R-:W-:Y:S05]  /*24c0*/  BSYNC.RECONVERGENT B6 ;  /* 0x0000000000067941 */ /* 0x000fea0003800200 */
.L_x_379:
[----:B------:R-:W0:Y:S01]  /*24d0*/  MUFU.RCP64H R5, R17 ;  /* 0x0000001100057308 */ /* 0x000e220000001800 */
[----:B------:R-:W-:Y:S01]  /*24e0*/  HFMA2 R4, -RZ, RZ, 0, 5.9604644775390625e-08 ;  /* 0x00000001ff047431 */ /* 0x000fe200000001ff */
[----:B------:R-:W-:Y:S01]  /*24f0*/  DFMA R48, R48, -R22, R66 ;  /* 0x800000163030722b */ /* 0x000fe20000000042 */
[----:B------:R1:W-:Y:S01]  /*2500*/  STG.E.64 desc[UR38][R34.64], R22 ;  /* 0x0000001622007986 */ /* 0x0003e2000c101b26 */
[----:B------:R-:W-:Y:S03]  /*2510*/  BSSY.RECONVERGENT B6, `(.L_x_381) ;  /* 0x0000016000067945 */ /* 0x000fe60003800200 */
        /* <DEDUP_REMOVED lines=19> */
.L_x_54:
[----:B------:R-:W-:Y:S02]  /*2650*/  MOV R18, R4 ;  /* 0x0000000400127202 */ /* 0x000fe40000000f00 */
[----:B------:R-:W-:-:S07]  /*2660*/  MOV R19, R5 ;  /* 0x0000000500137202 */ /* 0x000fce0000000f00 */
.L_x_382:
[----:B------:R-:W-:Y:S05]  /*2670*/  BSYNC.RECONVERGENT B6 ;  /* 0x0000000000067941 */ /* 0x000fea0003800200 */
.L_x_381:
[----:B------:R0:W-:Y:S04]  /*2680*/  STG.E.64 desc[UR38][R38.64], R18 ;  /* 0x0000001226007986 */ /* 0x0001e8000c101b26 */
[----:B------:R-:W2:Y:S01]  /*2690*/  LDG.E.64 R6, desc[UR38][R54.64] ;  /* 0x0000002636067981 */ /* 0x000ea2000c1e1b00 */
[----:B------:R-:W-:Y:S01]  /*26a0*/  HFMA2 R4, -RZ, RZ, 0, 5.9604644775390625e-08 ;  /* 0x00000001ff047431 */ /* 0x000fe200000001ff */
[----:B------:R-:W-:Y:S01]  /*26b0*/  DFMA R36, R52, -R18, R36 ;  /* 0x800000123424722b */ /* 0x000fe20000000024 */
[----:B------:R-:W-:Y:S07]  /*26c0*/  BSSY.RECONVERGENT B6, `(.L_x_383) ;  /* 0x0000016000067945 */ /* 0x000fee0003800200 */
[----:B------:R-:W-:-:S08]  /*26d0*/  DFMA R36, R50, -R22, R36 ;  /* 0x800000163224722b */ /* 0x000fd00000000024 */
[----:B------:R-:W-:-:S08]  /*26e0*/  DFMA R36, R46, -R72, R36 ;  /* 0x800000482e24722b */ /* 0x000fd00000000024 */
[----:B------:R-:W-:-:S10]  /*26f0*/  DFMA R42, R42, -R32, R36 ;  /* 0x800000202a2a722b */ /* 0x000fd40000000024 */
[----:B------:R-:W-:Y:S01]  /*2700*/  FSETP.GEU.AND P1, PT, |R43|, 6.5827683646048100446e-37, PT ;  /* 0x036000002b00780b */ /* 0x000fe20003f2e200 */
[----:B--2---:R-:W1:Y:S02]  /*2710*/  MUFU.RCP64H R5, R7 ;  /* 0x0000000700057308 */ /* 0x004e640000001800 */
[----:B-1----:R-:W-:-:S08]  /*2720*/  DFMA R8, -R6, R4, 1 ;  /* 0x3ff000000608742b */ /* 0x002fd00000000104 */
        /* <DEDUP_REMOVED lines=9> */
[----:B0-----:R-:W-:Y:S05]  /*27c0*/  @P0 BRA P1, `(.L_x_55) ;  /* 0x0000000000140947 */ /* 0x001fea0000800000 */
[----:B------:R-:W-:Y:S01]  /*27d0*/  IMAD.MOV.U32 R4, RZ, RZ, R42 ;  /* 0x000000ffff047224 */ /* 0x000fe200078e002a */
[----:B------:R-:W-:Y:S01]  /*27e0*/  MOV R20, 32@lo((nvkernel__Z4butsiiiiiiid_F1L323_8 + .L_x_55@srel)) ;  /* 0x0000000000147802 */ /* 0x000fe20000000f00 */
[----:B------:R-:W-:Y:S01]  /*27f0*/  IMAD.MOV.U32 R5, RZ, RZ, R43 ;  /* 0x000000ffff057224 */ /* 0x000fe200078e002b */
[----:B------:R-:W-:-:S07]  /*2800*/  MOV R21, 32@hi((nvkernel__Z4butsiiiiiiid_F1L323_8 + .L_x_55@srel)) ;  /* 0x0000000000157802 */ /* 0x000fce0000000f00 */
[----:B------:R-:W-:Y:S05]  /*2810*/  CALL.ABS.NOINC `(__cuda_sm20_div_rn_f64_full) ;  /* 0x0000000000007943 */ /* 0x000fea0003c00000 */
.L_x_55:
[----:B------:R-:W-:Y:S05]  /*2820*/  BSYNC.RECONVERGENT B6 ;  /* 0x0000000000067941 */ /* 0x000fea0003800200 */
.L_x_383:
[----:B------:R-:W-:Y:S01]  /*2830*/  IMAD.WIDE R60, R60, 0x338, RZ ;  /* 0x000003383c3c7825 */ /* 0x000fe200078e02ff */
[----:B------:R0:W-:Y:S03]  /*2840*/  STG.E.64 desc[UR38][R56.64], R4 ;  /* 0x0000000438007986 */ /* 0x0001e6000c101b26 */
[----:B------:R-:W-:-:S04]  /*2850*/  IMAD.WIDE R60, R58, 0x8, R60 ;  /* 0x000000083a3c7825 */ /* 0x000fc800078e023c */
[----:B------:R-:W-:-:S03]  /*2860*/  IMAD.WIDE R60, R103, 0x14b88, R60 ;  /* 0x00014b88673c7825 */ /* 0x000fc600078e023c */
[----:B------:R-:W-:-:S04]  /*2870*/  IADD3 R6, P0, PT, R60, UR42, RZ ;  /* 0x0000002a3c067c10 */ /* 0x000fc8000ff1e0ff */
[----:B------:R-:W-:-:S05]  /*2880*/  IADD3.X R7, PT, PT, R61, UR43, RZ, P0, !PT ;  /* 0x0000002b3d077c10 */ /* 0x000fca00087fe4ff */
[----:B------:R-:W2:Y:S01]  /*2890*/  LDG.E.64 R8, desc[UR38][R6.64] ;  /* 0x0000002606087981 */ /* 0x000ea2000c1e1b00 */
[----:B------:R-:W-:-:S05]  /*28a0*/  IADD3 R16, P0, PT, R6, 0x1000000, RZ ;  /* 0x0100000006107810 */ /* 0x000fca0007f1e0ff */
[----:B------:R-:W-:Y:S01]  /*28b0*/  IMAD.X R17, RZ, RZ, R7, P0 ;  /* 0x000000ffff117224 */ /* 0x000fe200000e0607 */
[----:B--2---:R-:W-:-:S07]  /*28c0*/  DADD R8, R8, -R4 ;  /* 0x0000000008087229 */ /* 0x004fce0000000804 */
[----:B------:R3:W-:Y:S04]  /*28d0*/  STG.E.64 desc[UR38][R6.64], R8 ;  /* 0x0000000806007986 */ /* 0x0007e8000c101b26 */
[----:B------:R-:W2:Y:S04]  /*28e0*/  LDG.E.64 R10, desc[UR38][R16.64+-0x7be7d0] ;  /* 0x84183026100a7981 */ /* 0x000ea8000c1e1b00 */
[----:B------:R-:W4:Y:S01]  /*28f0*/  LDG.E.64 R12, desc[UR38][R16.64+0x83060] ;  /* 0x08306026100c7981 */ /* 0x000f22000c1e1b00 */
[----:B------:R-:W-:-:S04]  /*2900*/  IADD3 R20, P0, PT, R6, 0x2000000, RZ ;  /* 0x0200000006147810 */ /* 0x000fc80007f1e0ff */
[----:B------:R-:W-:Y:S01]  /*2910*/  IADD3.X R21, PT, PT, RZ, R7, RZ, P0, !PT ;  /* 0x00000007ff157210 */ /* 0x000fe200007fe4ff */
[----:B--2---:R-:W-:Y:S02]  /*2920*/  DADD R10, R10, -R18 ;  /* 0x000000000a0a7229 */ /* 0x004fe40000000812 */
[----:B----4-:R-:W-:-:S05]  /*2930*/  DADD R12, R12, -R22 ;  /* 0x000000000c0c7229 */ /* 0x010fca0000000816 */
[----:B------:R3:W-:Y:S04]  /*2940*/  STG.E.64 desc[UR38][R16.64+-0x7be7d0], R10 ;  /* 0x8418300a10007986 */ /* 0x0007e8000c101b26 */
[----:B------:R3:W-:Y:S04]  /*2950*/  STG.E.64 desc[UR38][R16.64+0x83060], R12 ;  /* 0x0830600c10007986 */ /* 0x0007e8000c101b26 */
[----:B0-----:R-:W2:Y:S04]  /*2960*/  LDG.E.64 R4, desc[UR38][R20.64+-0x73b770] ;  /* 0x8c48902614047981 */ /* 0x001ea8000c1e1b00 */
[----:B------:R-:W4:Y:S01]  /*2970*/  LDG.E.64 R14, desc[UR38][R20.64+0x1060c0] ;  /* 0x1060c026140e7981 */ /* 0x000f22000c1e1b00 */
[----:B--2---:R-:W-:-:S02]  /*2980*/  DADD R4, R4, -R72 ;  /* 0x0000000004047229 */ /* 0x004fc40000000848 */
[----:B----4-:R-:W-:-:S05]  /*2990*/  DADD R14, R14, -R32 ;  /* 0x000000000e0e7229 */ /* 0x010fca0000000820 */
[----:B------:R3:W-:Y:S04]  /*29a0*/  STG.E.64 desc[UR38][R20.64+-0x73b770], R4 ;  /* 0x8c48900414007986 */ /* 0x0007e8000c101b26 */
[----:B------:R3:W-:Y:S02]  /*29b0*/  STG.E.64 desc[UR38][R20.64+0x1060c0], R14 ;  /* 0x1060c00e14007986 */ /* 0x0007e4000c101b26 */
.L_x_370:
[----:B-12---:R-:W-:Y:S05]  /*29c0*/  BSYNC.RECONVERGENT B7 ;  /* 0x0000000000077941 */ /* 0x006fea0003800200 */
.L_x_369:
[C---:B------:R-:W-:Y:S01]  /*29d0*/  VIADD R0, R105.reuse, UR40 ;  /* 0x0000002869007c36 */ /* 0x040fe20008000000 */
[----:B------:R-:W-:-:S04]  /*29e0*/  IADD3 R105, PT, PT, R105, UR40, RZ ;  /* 0x0000002869697c10 */ /* 0x000fc8000fffe0ff */
[----:B------:R-:W-:-:S13]  /*29f0*/  ISETP.GE.U32.AND P0, PT, R0, UR41, PT ;  /* 0x0000002900007c0c */ /* 0x000fda000bf06070 */
[----:B------:R-:W-:Y:S05]  /*2a00*/  @!P0 BRA `(.L_x_384) ;  /* 0xffffffd400d08947 */ /* 0x000fea000383ffff */
[----:B------:R-:W-:Y:S05]  /*2a10*/  BSYNC.RECONVERGENT B8 ;  /* 0x0000000000087941 */ /* 0x000fea0003800200 */
.L_x_368:
[----:B------:R-:W-:Y:S05]  /*2a20*/  EXIT ;  /* 0x000000000000794d */ /* 0x000fea0003800000 */
.L_x_385:
        /* <DEDUP_REMOVED lines=13> */
.L_x_443:


//--------------------- .text.nvkernel__Z4butsiiiiiiid_F1L307_6 --------------------------
	.section	.text.nvkernel__Z4butsiiiiiiid_F1L307_6,"ax",@progbits
	.align	128
        .global         nvkernel__Z4butsiiiiiiid_F1L307_6
        .type           nvkernel__Z4butsiiiiiiid_F1L307_6,@function
        .size           nvkernel__Z4butsiiiiiiid_F1L307_6,(.L_x_444 - nvkernel__Z4butsiiiiiiid_F1L307_6)
        .other          nvkernel__Z4butsiiiiiiid_F1L307_6,@"STO_CUDA_ENTRY STV_DEFAULT"
nvkernel__Z4butsiiiiiiid_F1L307_6:
.text.nvkernel__Z4butsiiiiiiid_F1L307_6:
[----:B------:R-:W0:Y:S01]  /*0000*/  LDC R1, c[0x0][0x37c] ;  /* 0x0000df00ff017b82 */ /* 0x000e220000000800 */
[----:B------:R-:W1:Y:S07]  /*0010*/  S2R R2, SR_TID.X ;  /* 0x0000000000027919 */ /* 0x000e6e0000002100 */
[----:B------:R-:W2:Y:S01]  /*0020*/  S2UR UR4, SR_CTAID.X ;  /* 0x00000000000479c3 */ /* 0x000ea20000002500 */
[----:B------:R-:W3:Y:S01]  /*0030*/  LDCU UR5, c[0x0][0x370] ;  /* 0x00006e00ff0577ac */ /* 0x000ee20008000800 */
[----:B------:R-:W4:Y:S06]  /*0040*/  LDCU.64 UR8, c[0x0][0x358] ;  /* 0x00006b00ff0877ac */ /* 0x000f2c0008000a00 */
[----:B------:R-:W0:Y:S01]  /*0050*/  LDC R0, c[0x0][0x3b0] ;  /* 0x0000ec00ff007b82 */ /* 0x000e220000000800 */
[----:B------:R-:W0:Y:S01]  /*0060*/  LDCU UR7, c[0x0][0x380] ;  /* 0x00007000ff0777ac */ /* 0x000e220008000800 */
[----:B------:R-:W0:Y:S01]  /*0070*/  LDCU.64 UR20, c[0x0][0x3b8] ;  /* 0x00007700ff1477ac */ /* 0x000e220008000a00 */
[----:B------:R-:W0:Y:S01]  /*0080*/  LDCU.64 UR10, c[0x0][0x388] ;  /* 0x00007100ff0a77ac */ /* 0x000e220008000a00 */
[----:B------:R-:W0:Y:S01]  /*0090*/  LDCU.128 UR12, c[0x0][0x390] ;  /* 0x00007200ff0c77ac */ /* 0x000e220008000c00 */
[----:B--2---:R-:W-:Y:S01]  /*00a0*/  USHF.L.U32 UR4, UR4, 0x7, URZ ;  /* 0x0000000704047899 */ /* 0x004fe200080006ff */
[----:B------:R-:W2:Y:S05]  /*00b0*/  LDCU.128 UR16, c[0x0][0x3a0] ;  /* 0x00007400ff1077ac */ /* 0x000eaa0008000c00 */
[----:B-1----:R-:W-:Y:S01]  /*00c0*/  LOP3.LUT R2, R2, UR4, RZ, 0xfc, !PT ;  /* 0x0000000402027c12 */ /* 0x002fe2000f8efcff */
[----:B---3--:R-:W-:Y:S01]  /*00d0*/  USHF.L.U32 UR5, UR5, 0x7, URZ ;  /* 0x0000000705057899 */ /* 0x008fe200080006ff */
[----:B----4-:R-:W-:-:S11]  /*00e0*/  UMOV UR4, URZ ;  /* 0x000000ff00047c82 */ /* 0x010fd60008000000 */
.L_x_388:
[----:B------:R-:W-:Y:S01]  /*00f0*/  IADD3 R28, PT, PT, R2, UR4, RZ ;  /* 0x00000004021c7c10 */ /* 0x000fe2000fffe0ff */
[----:B------:R-:W-:Y:S03]  /*0100*/  BSSY.RECONVERGENT B0, `(.L_x_386) ;  /* 0x0000062000007945 */ /* 0x000fe60003800200 */
[----:B0-----:R-:W-:-:S13]  /*0110*/  ISETP.GE.U32.AND P0, PT, R28, UR7, PT ;  /* 0x000000071c007c0c */ /* 0x001fda000bf06070 */
[----:B------:R-:W-:Y:S05]  /*0120*/  @P0 BRA `(.L_x_387) ;  /* 0x00000004007c0947 */ /* 0x000fea0003800000 */
[----:B------:R-:W-:-:S05]  /*0130*/  VIADD R28, R28, 0x1 ;  /* 0x000000011c1c7836 */ /* 0x000fca0000000000 */
        /* <DEDUP_REMOVED lines=8> */
[----:B------:R-:W3:Y:S04]  /*01c0*/  LDG.E.CONSTANT R4, desc[UR8][R6.64] ;  /* 0x0000000806047981 */ /* 0x000ee8000c1e9900 */
[----:B------:R-:W4:Y:S01]  /*01d0*/  LDG.E.CONSTANT R12, desc[UR8][R10.64] ;  /* 0x000000080a0c7981 */ /* 0x000f22000c1e9900 */
[----:B---3--:R-:W-:Y:S02]  /*01e0*/  SHF.R.S32.HI R5, RZ, 0x1f, R4 ;  /* 0x0000001fff057819 */ /* 0x008fe40000011404 */
[--C-:B----4-:R-:W-:Y:S02]  /*01f0*/  IADD3 R3, PT, PT, -R4, R0, -R12.reuse ;  /* 0x0000000004037210 */ /* 0x110fe40007ffe90c */
[----:B------:R-:W-:-:S03]  /*0200*/  SHF.R.S32.HI R13, RZ, 0x1f, R12 ;  /* 0x0000001fff0d7819 */ /* 0x000fc6000001140c */
[----:B------:R-:W-:Y:S01]  /*0210*/  IMAD.WIDE R4, R3, 0x67, R4 ;  /* 0x0000006703047825 */ /* 0x000fe200078e0204 */
[--C-:B------:R-:W-:Y:S02]  /*0220*/  SHF.R.S64 R3, RZ, 0x1d, R28.reuse ;  /* 0x0000001dff037819 */ /* 0x100fe4000000101c */
[----:B------:R-:W-:Y:S01]  /*0230*/  SHF.R.S32.HI R28, RZ, 0x1d, R28 ;  /* 0x0000001dff1c7819 */ /* 0x000fe2000001141c */
[----:B------:R-:W-:Y:S01]  /*0240*/  IMAD R5, R5, 0x67, RZ ;  /* 0x0000006705057824 */ /* 0x000fe200078e02ff */
[----:B--2---:R-:W-:Y:S01]  /*0250*/  IADD3 R8, P1, PT, R3, UR16, RZ ;  /* 0x0000001003087c10 */ /* 0x004fe2000ff3e0ff */
[----:B------:R-:W-:-:S03]  /*0260*/  IMAD.WIDE.U32 R12, R4, 0x67, R12 ;  /* 0x00000067040c7825 */ /* 0x000fc600078e000c */
[----:B------:R-:W-:Y:S01]  /*0270*/  IADD3.X R9, PT, PT, R28, UR17, RZ, P1, !PT ;  /* 0x000000111c097c10 */ /* 0x000fe20008ffe4ff */
[----:B------:R-:W-:Y:S01]  /*0280*/  IMAD.IADD R5, R13, 0x1, R5 ;  /* 0x000000010d057824 */ /* 0x000fe200078e0205 */
[----:B------:R-:W-:-:S03]  /*0290*/  LEA R26, P0, R12, UR14, 0x3 ;  /* 0x0000000e0c1a7c11 */ /* 0x000fc6000f8018ff */
[----:B------:R-:W2:Y:S01]  /*02a0*/  LDG.E.64 R22, desc[UR8][R8.64] ;  /* 0x0000000808167981 */ /* 0x000ea2000c1e1b00 */
[----:B------:R-:W-:Y:S02]  /*02b0*/  LEA.HI.X R27, R12, UR15, R5, 0x3, P0 ;  /* 0x0000000f0c1b7c11 */ /* 0x000fe400080f1c05 */
[----:B------:R-:W-:Y:S01]  /*02c0*/  IADD3 R10, P0, PT, R26, 0x1000000, RZ ;  /* 0x010000001a0a7810 */ /* 0x000fe20007f1e0ff */
[----:B------:R-:W3:Y:S04]  /*02d0*/  LDG.E.64 R20, desc[UR8][R8.64+0x659a0] ;  /* 0x0659a00808147981 */ /* 0x000ee8000c1e1b00 */
[----:B------:R-:W2:Y:S01]  /*02e0*/  LDG.E.64 R12, desc[UR8][R26.64+0x14b88] ;  /* 0x014b88081a0c7981 */ /* 0x000ea2000c1e1b00 */
[----:B------:R-:W-:-:S03]  /*02f0*/  IMAD.X R11, RZ, RZ, R27, P0 ;  /* 0x000000ffff0b7224 */ /* 0x000fc600000e061b */
[----:B------:R-:W4:Y:S04]  /*0300*/  LDG.E.64 R18, desc[UR8][R8.64+0xcb340] ;  /* 0x0cb3400808127981 */ /* 0x000f28000c1e1b00 */
[----:B------:R-:W3:Y:S01]  /*0310*/  LDG.E.64 R4, desc[UR8][R10.64+-0x7a9c48] ;  /* 0x8563b8080a047981 */ /* 0x000ee2000c1e1b00 */
[----:B------:R-:W-:-:S03]  /*0320*/  IADD3 R24, P0, PT, R26, 0x2000000, RZ ;  /* 0x020000001a187810 */ /* 0x000fc60007f1e0ff */
[----:B------:R-:W5:Y:S02]  /*0330*/  LDG.E.64 R16, desc[UR8][R8.64+0x130ce0] ;  /* 0x130ce00808107981 */ /* 0x000f64000c1e1b00 */
[----:B------:R-:W-:Y:S02]  /*0340*/  IMAD.X R25, RZ, RZ, R27, P0 ;  /* 0x000000ffff197224 */ /* 0x000fe400000e061b */
[----:B------:R-:W4:Y:S04]  /*0350*/  LDG.E.64 R14, desc[UR8][R8.64+0x196680] ;  /* 0x19668008080e7981 */ /* 0x000f28000c1e1b00 */
[----:B------:R-:W4:Y:S04]  /*0360*/  LDG.E.64 R10, desc[UR8][R10.64+0x97be8] ;  /* 0x097be8080a0a7981 */ /* 0x000f28000c1e1b00 */
[----:B------:R-:W5:Y:S04]  /*0370*/  LDG.E.64 R6, desc[UR8][R24.64+-0x726be8] ;  /* 0x8d94180818067981 */ /* 0x000f68000c1e1b00 */
[----:B------:R-:W5:Y:S01]  /*0380*/  LDG.E.64 R26, desc[UR8][R24.64+0x11ac48] ;  /* 0x11ac4808181a7981 */ /* 0x000f62000c1e1b00 */
[----:B--2---:R-:W-:-:S08]  /*0390*/  DMUL R22, R12, R22 ;  /* 0x000000160c167228 */ /* 0x004fd00000000000 */
[----:B---3--:R-:W-:-:S08]  /*03a0*/  DFMA R20, R4, R20, R22 ;  /* 0x000000140414722b */ /* 0x008fd00000000016 */
[----:B----4-:R-:W-:-:S08]  /*03b0*/  DFMA R18, R10, R18, R20 ;  /* 0x000000120a12722b */ /* 0x010fd00000000014 */
[----:B-----5:R-:W-:-:S08]  /*03c0*/  DFMA R16, R6, R16, R18 ;  /* 0x000000100610722b */ /* 0x020fd00000000012 */
[----:B------:R-:W-:Y:S01]  /*03d0*/  DFMA R16, R26, R14, R16 ;  /* 0x0000000e1a10722b */ /* 0x000fe20000000010 */
[----:B------:R-:W-:-:S04]  /*03e0*/  IADD3 R14, P0, PT, R3, UR18, RZ ;  /* 0x00000012030e7c10 */ /* 0x000fc8000ff1e0ff */
[----:B------:R-:W-:-:S03]  /*03f0*/  IADD3.X R15, PT, PT, R28, UR19, RZ, P0, !PT ;  /* 0x000000131c0f7c10 */ /* 0x000fc600087fe4ff */
[----:B------:R-:W-:-:S07]  /*0400*/  DMUL R16, R16, UR20 ;  /* 0x0000001410107c28 */ /* 0x000fce0008000000 */
[----:B------:R0:W-:Y:S04]  /*0410*/  STG.E.64 desc[UR8][R14.64], R16 ;  /* 0x000000100e007986 */ /* 0x0001e8000c101b08 */
[----:B------:R-:W2:Y:S04]  /*0420*/  LDG.E.64 R28, desc[UR8][R8.64+0x14520] ;  /* 0x01452008081c7981 */ /* 0x000ea8000c1e1b00 */
[----:B------:R-:W3:Y:S04]  /*0430*/  LDG.E.64 R22, desc[UR8][R8.64+0x79ec0] ;  /* 0x079ec00808167981 */ /* 0x000ee8000c1e1b00 */
[----:B------:R-:W4:Y:S04]  /*0440*/  LDG.E.64 R20, desc[UR8][R8.64+0xdf860] ;  /* 0x0df8600808147981 */ /* 0x000f28000c1e1b00 */
[----:B------:R-:W5:Y:S04]  /*0450*/  LDG.E.64 R18, desc[UR8][R8.64+0x145200] ;  /* 0x1452000808127981 */ /* 0x000f68000c1e1b00 */
[----:B0-----:R-:W4:Y:S01]  /*0460*/  LDG.E.64 R16, desc[UR8][R8.64+0x1aaba0] ;  /* 0x1aaba00808107981 */ /* 0x001f22000c1e1b00 */
[----:B--2---:R-:W-:-:S08]  /*0470*/  DMUL R28, R12, R28 ;  /* 0x0000001c0c1c7228 */ /* 0x004fd00000000000 */
[----:B---3--:R-:W-:-:S08]  /*0480*/  DFMA R22, R4, R22, R28 ;  /* 0x000000160416722b */ /* 0x008fd0000000001c */
[----:B----4-:R-:W-:-:S08]  /*0490*/  DFMA R20, R10, R20, R22 ;  /* 0x000000140a14722b */ /* 0x010fd00000000016 */
[----:B-----5:R-:W-:-:S08]  /*04a0*/  DFMA R18, R6, R18, R20 ;  /* 0x000000120612722b */ /* 0x020fd00000000014 */
[----:B------:R-:W-:-:S08]  /*04b0*/  DFMA R18, R26, R16, R18 ;  /* 0x000000101a12722b */ /* 0x000fd00000000012 */
[----:B------:R-:W-:-:S07]  /*04c0*/  DMUL R24, R18, UR20 ;  /* 0x0000001412187c28 */ /* 0x000fce0008000000 */
[----:B------:R0:W-:Y:S04]  /*04d0*/  STG.E.64 desc[UR8][R14.64+0xf3d8], R24 ;  /* 0x00f3d8180e007986 */ /* 0x0001e8000c101b08 */
[----:B------:R-:W2:Y:S04]  /*04e0*/  LDG.E.64 R28, desc[UR8][R8.64+0x28a40] ;  /* 0x028a4008081c7981 */ /* 0x000ea8000c1e1b00 */
[----:B------:R-:W3:Y:S04]  /*04f0*/  LDG.E.64 R22, desc[UR8][R8.64+0x8e3e0] ;  /* 0x08e3e00808167981 */ /* 0x000ee8000c1e1b00 */
[----:B------:R-:W4:Y:S04]  /*0500*/  LDG.E.64 R20, desc[UR8][R8.64+0xf3d80] ;  /* 0x0f3d800808147981 */ /* 0x000f28000c1e1b00 */
[----:B------:R-:W5:Y:S04]  /*0510*/  LDG.E.64 R18, desc[UR8][R8.64+0x159720] ;  /* 0x1597200808127981 */ /* 0x000f68000c1e1b00 */
[----:B------:R-:W4:Y:S01]  /*0520*/  LDG.E.64 R16, desc[UR8][R8.64+0x1bf0c0] ;  /* 0x1bf0c00808107981 */ /* 0x000f22000c1e1b00 */
[----:B--2---:R-:W-:-:S08]  /*0530*/  DMUL R28, R12, R28 ;  /* 0x0000001c0c1c7228 */ /* 0x004fd00000000000 */
[----:B---3--:R-:W-:-:S08]  /*0540*/  DFMA R22, R4, R22, R28 ;  /* 0x000000160416722b */ /* 0x008fd0000000001c */
[----:B----4-:R-:W-:-:S08]  /*0550*/  DFMA R20, R10, R20, R22 ;  /* 0x000000140a14722b */ /* 0x010fd00000000016 */
[----:B-----5:R-:W-:-:S08]  /*0560*/  DFMA R18, R6, R18, R20 ;  /* 0x000000120612722b */ /* 0x020fd00000000014 */
[----:B------:R-:W-:-:S08]  /*0570*/  DFMA R16, R26, R16, R18 ;  /* 0x000000101a10722b */ /* 0x000fd00000000012 */
[----:B0-----:R-:W-:-:S07]  /*0580*/  DMUL R24, R16, UR20 ;  /* 0x0000001410187c28 */ /* 0x001fce0008000000 */
        /* <DEDUP_REMOVED lines=23> */
[----:B------:R-:W-:-:S07]  /*0700*/  DMUL R16, R16, UR20 ;  /* 0x0000001410107c28 */ /* 0x000fce0008000000 */
[----:B------:R0:W-:Y:S04]  /*0710*/  STG.E.64 desc[UR8][R14.64+0x3cf60], R16 ;  /* 0x03cf60100e007986 */ /* 0x0001e8000c101b08 */
.L_x_387:
[----:B--2---:R-:W-:Y:S05]  /*0720*/  BSYNC.RECONVERGENT B0 ;  /* 0x0000000000007941 */ /* 0x004fea0003800200 */
.L_x_386:
[----:B------:R-:W-:Y:S02]  /*0730*/  UIADD3 UR6, UPT, UPT, UR5, UR4, URZ ;  /* 0x0000000405067290 */ /* 0x000fe4000fffe0ff */
[----:B------:R-:W-:Y:S02]  /*0740*/  UIADD3 UR4, UPT, UPT, UR5, UR4, URZ ;  /* 0x0000000405047290 */ /* 0x000fe4000fffe0ff */
[----:B------:R-:W-:-:S09]  /*0750*/  UISETP.GE.U32.AND UP0, UPT, UR6, UR7, UPT ;  /* 0x000000070600728c */ /* 0x000fd2000bf06070 */
[----:B------:R-:W-:Y:S05]  /*0760*/  BRA.U !UP0, `(.L_x_388) ;  /* 0xfffffff908607547 */ /* 0x000fea000b83ffff */
[----:B------:R-:W-:Y:S05]  /*0770*/  EXIT ;  /* 0x000000000000794d */ /* 0x000fea0003800000 */
.L_x_389:
        /* <DEDUP_REMOVED lines=16> */
.L_x_444:


//--------------------- .text.nvkernel__Z4bltsiiiiiiid_F1L179_4 --------------------------
	.section	.text.nvkernel__Z4bltsiiiiiiid_F1L179_4,"ax",@progbits
	.align	128
        .global         nvkernel__Z4bltsiiiiiiid_F1L179_4
        .type           nvkernel__Z4bltsiiiiiiid_F1L179_4,@function
        .size           nvkernel__Z4bltsiiiiiiid_F1L179_4,(.L_x_445 - nvkernel__Z4bltsiiiiiiid_F1L179_4)
        .other          nvkernel__Z4bltsiiiiiiid_F1L179_4,@"STO_CUDA_ENTRY STV_DEFAULT"
nvkernel__Z4bltsiiiiiiid_F1L179_4:
.text.nvkernel__Z4bltsiiiiiiid_F1L179_4:
[----:B------:R-:W0:Y:S01]  /*0000*/  LDC R1, c[0x0][0x37c] ;  /* 0x0000df00ff017b82 */ /* 0x000e220000000800 */
[----:B------:R-:W1:Y:S07]  /*0010*/  S2R R72, SR_TID.X ;  /* 0x0000000000487919 */ /* 0x000e6e0000002100 */
[----:B------:R-:W2:Y:S01]  /*0020*/  S2UR UR4, SR_CTAID.X ;  /* 0x00000000000479c3 */ /* 0x000ea20000002500 */
[----:B------:R-:W3:Y:S01]  /*0030*/  LDCU UR5, c[0x0][0x380] ;  /* 0x00007000ff0577ac */ /* 0x000ee20008000800 */
[----:B------:R-:W-:Y:S01]  /*0040*/  BSSY.RECONVERGENT B8, `(.L_x_390) ;  /* 0x0000290000087945 */ /* 0x000fe20003800200 */
[----:B------:R-:W4:Y:S05]  /*0050*/  LDCU.64 UR38, c[0x0][0x358] ;  /* 0x00006b00ff2677ac */ /* 0x000f2a0008000a00 */
[----:B------:R-:W0:Y:S01]  /*0060*/  LDC R73, c[0x0][0x3c8] ;  /* 0x0000f200ff497b82 */ /* 0x000e220000000800 */
[----:B------:R-:W0:Y:S01]  /*0070*/  LDCU UR56, c[0x0][0x370] ;  /* 0x00006e00ff3877ac */ /* 0x000e220008000800 */
[----:B------:R-:W0:Y:S01]  /*0080*/  LDCU UR57, c[0x0][0x380] ;  /* 0x00007000ff3977ac */ /* 0x000e220008000800 */
[----:B------:R-:W0:Y:S01]  /*0090*/  LDCU.64 UR36, c[0x0][0x3d0] ;  /* 0x00007a00ff2477ac */ /* 0x000e220008000a00 */
[----:B---3--:R-:W-:Y:S01]  /*00a0*/  MOV R78, UR5 ;  /* 0x00000005004e7c02 */ /* 0x008fe20008000f00 */
[----:B------:R-:W3:Y:S01]  /*00b0*/  LDCU.64 UR44, c[0x0][0x3a0] ;  /* 0x00007400ff2c77ac */ /* 0x000ee20008000a00 */
[----:B--2---:R-:W-:Y:S01]  /*00c0*/  USHF.L.U32 UR4, UR4, 0x7, URZ ;  /* 0x0000000704047899 */ /* 0x004fe200080006ff */
[----:B------:R-:W2:Y:S05]  /*00d0*/  LDCU.64 UR46, c[0x0][0x398] ;  /* 0x00007300ff2e77ac */ /* 0x000eaa0008000a00 */
[----:B-1----:R-:W-:Y:S01]  /*00e0*/  LOP3.LUT R72, R72, UR4, RZ, 0xfc, !PT ;  /* 0x0000000448487c12 */ /* 0x002fe2000f8efcff */
[----:B------:R-:W1:Y:S01]  /*00f0*/  LDCU.64 UR48, c[0x0][0x388] ;  /* 0x00007100ff3077ac */ /* 0x000e620008000a00 */
[----:B------:R-:W0:Y:S01]  /*0100*/  LDCU.64 UR50, c[0x0][0x390] ;  /* 0x00007200ff3277ac */ /* 0x000e220008000a00 */
[----:B------:R-:W0:Y:S01]  /*0110*/  LDCU.64 UR52, c[0x0][0x3a8] ;  /* 0x00007500ff3477ac */ /* 0x000e220008000a00 */
[----:B------:R-:W0:Y:S01]  /*0120*/  LDCU.64 UR54, c[0x0][0x3c0] ;  /* 0x00007800ff3677ac */ /* 0x000e220008000a00 */
[----:B----4-:R-:W0:Y:S02]  /*0130*/  LDCU.128 UR40, c[0x0][0x3b0] ;  /* 0x00007600ff2877ac */ /* 0x010e240008000c00 */
.L_x_405:
[----:B0-----:R-:W-:Y:S01]  /*0140*/  ISETP.GE.AND P0, PT, R72, UR57, PT ;  /* 0x0000003948007c0c */ /* 0x001fe2000bf06270 */
[----:B------:R-:W-:-:S12]  /*0150*/  BSSY.RECONVERGENT B7, `(.L_x_391) ;  /* 0x0000279000077945 */ /* 0x000fd80003800200 */
[----:B------:R-:W-:Y:S05]  /*0160*/  @P0 BRA `(.L_x_392) ;  /* 0x0000002400dc0947 */ /* 0x000fea0003800000 */
        /* <DEDUP_REMOVED lines=10> */
[----:B------:R-:W4:Y:S04]  /*0210*/  LDG.E.CONSTANT R8, desc[UR38][R8.64] ;  /* 0x0000002608087981 */ /* 0x000f28000c1e9900 */
[----:B------:R-:W5:Y:S01]  /*0220*/  LDG.E.CONSTANT R11, desc[UR38][R10.64] ;  /* 0x000000260a0b7981 */ /* 0x000f62000c1e9900 */
[--C-:B------:R-:W-:Y:S02]  /*0230*/  SHF.R.S64 R38, R13, 0x1d, R6.reuse ;  /* 0x0000001d0d267819 */ /* 0x100fe40000001006 */
[----:B------:R-:W-:Y:S02]  /*0240*/  SHF.R.S32.HI R0, RZ, 0x1d, R6 ;  /* 0x0000001dff007819 */ /* 0x000fe40000011406 */
[----:B------:R-:W-:-:S04]  /*0250*/  IADD3 R12, P1, PT, R38, UR40, RZ ;  /* 0x00000028260c7c10 */ /* 0x000fc8000ff3e0ff */
[----:B------:R-:W-:-:S05]  /*0260*/  IADD3.X R13, PT, PT, R0, UR41, RZ, P1, !PT ;  /* 0x00000029000d7c10 */ /* 0x000fca0008ffe4ff */
[----:B---3--:R-:W3:Y:S04]  /*0270*/  LDG.E.64 R52, desc[UR38][R12.64] ;  /* 0x000000260c347981 */ /* 0x008ee8000c1e1b00 */
[----:B--2---:R-:W2:Y:S04]  /*0280*/  LDG.E.64 R48, desc[UR38][R12.64+0x659a0] ;  /* 0x0659a0260c307981 */ /* 0x004ea8000c1e1b00 */
[----:B------:R-:W2:Y:S04]  /*0290*/  LDG.E.64 R44, desc[UR38][R12.64+0xcb340] ;  /* 0x0cb340260c2c7981 */ /* 0x000ea8000c1e1b00 */
[----:B------:R-:W2:Y:S04]  /*02a0*/  LDG.E.64 R40, desc[UR38][R12.64+0x130ce0] ;  /* 0x130ce0260c287981 */ /* 0x000ea8000c1e1b00 */
[----:B------:R-:W2:Y:S01]  /*02b0*/  LDG.E.64 R32, desc[UR38][R12.64+0x196680] ;  /* 0x196680260c207981 */ /* 0x000ea2000c1e1b00 */
[C---:B----4-:R-:W-:Y:S01]  /*02c0*/  IMAD.WIDE R2, R8.reuse, 0x338, RZ ;  /* 0x0000033808027825 */ /* 0x050fe200078e02ff */
[----:B-----5:R-:W-:-:S03]  /*02d0*/  IADD3 R5, PT, PT, -R8, R73, -R11 ;  /* 0x0000004908057210 */ /* 0x020fc60007ffe90b */
[----:B------:R-:W-:-:S04]  /*02e0*/  IMAD.WIDE R2, R11, 0x8, R2 ;  /* 0x000000080b027825 */ /* 0x000fc800078e0202 */
[----:B------:R-:W-:Y:S01]  /*02f0*/  IMAD.WIDE R4, R5, 0x14b88, R2 ;  /* 0x00014b8805047825 */ /* 0x000fe200078e0202 */
[----:B------:R-:W-:Y:S02]  /*0300*/  IADD3 R2, P2, PT, R38, UR42, RZ ;  /* 0x0000002a26027c10 */ /* 0x000fe4000ff5e0ff */
[----:B------:R-:W-:Y:S02]  /*0310*/  IADD3 R36, P0, PT, R4, UR52, RZ ;  /* 0x0000003404247c10 */ /* 0x000fe4000ff1e0ff */
[----:B------:R-:W-:Y:S02]  /*0320*/  IADD3.X R3, PT, PT, R0, UR43, RZ, P2, !PT ;  /* 0x0000002b00037c10 */ /* 0x000fe400097fe4ff */
[----:B------:R-:W-:-:S03]  /*0330*/  IADD3.X R37, PT, PT, R5, UR53, RZ, P0, !PT ;  /* 0x0000003505257c10 */ /* 0x000fc600087fe4ff */
[----:B------:R-:W4:Y:S04]  /*0340*/  LDG.E.64 R54, desc[UR38][R2.64] ;  /* 0x0000002602367981 */ /* 0x000f28000c1e1b00 */
[----:B------:R-:W4:Y:S01]  /*0350*/  LDG.E.64 R18, desc[UR38][R36.64+-0x338] ;  /* 0xfffcc82624127981 */ /* 0x000f22000c1e1b00 */
[----:B------:R-:W-:-:S03]  /*0360*/  IADD3 R28, P0, PT, R36, 0x1000000, RZ ;  /* 0x01000000241c7810 */ /* 0x000fc60007f1e0ff */
[----:B------:R-:W3:Y:S02]  /*0370*/  LDG.E.64 R26, desc[UR38][R36.64+-0x8] ;  /* 0xfffff826241a7981 */ /* 0x000ee4000c1e1b00 */
[----:B------:R-:W-:Y:S02]  /*0380*/  IMAD.X R29, RZ, RZ, R37, P0 ;  /* 0x000000ffff1d7224 */ /* 0x000fe400000e0625 */
[----:B------:R-:W5:Y:S04]  /*0390*/  LDG.E.64 R50, desc[UR38][R2.64+0x659a0] ;  /* 0x0659a02602327981 */ /* 0x000f68000c1e1b00 */
[----:B------:R-:W5:Y:S04]  /*03a0*/  LDG.E.64 R22, desc[UR38][R28.64+-0x7beb08] ;  /* 0x8414f8261c167981 */ /* 0x000f68000c1e1b00 */
[----:B------:R-:W2:Y:S04]  /*03b0*/  LDG.E.64 R4, desc[UR38][R28.64+-0x7be7d8] ;  /* 0x841828261c047981 */ /* 0x000ea8000c1e1b00 */
[----:B------:R-:W2:Y:S04]  /*03c0*/  LDG.E.64 R46, desc[UR38][R2.64+0xcb340] ;  /* 0x0cb34026022e7981 */ /* 0x000ea8000c1e1b00 */
[----:B------:R-:W2:Y:S01]  /*03d0*/  LDG.E.64 R24, desc[UR38][R28.64+0x82d28] ;  /* 0x082d28261c187981 */ /* 0x000ea2000c1e1b00 */
[----:B------:R-:W-:-:S03]  /*03e0*/  IADD3 R8, P0, PT, R36, 0x2000000, RZ ;  /* 0x0200000024087810 */ /* 0x000fc60007f1e0ff */
[----:B------:R-:W2:Y:S02]  /*03f0*/  LDG.E.64 R20, desc[UR38][R28.64+0x83058] ;  /* 0x083058261c147981 */ /* 0x000ea4000c1e1b00 */
[----:B------:R-:W-:Y:S02]  /*0400*/  IMAD.X R9, RZ, RZ, R37, P0 ;  /* 0x000000ffff097224 */ /* 0x000fe400000e0625 */
[----:B------:R-:W2:Y:S04]  /*0410*/  LDG.E.64 R42, desc[UR38][R2.64+0x130ce0] ;  /* 0x130ce026022a7981 */ /* 0x000ea8000c1e1b00 */
[----:B------:R-:W2:Y:S04]  /*0420*/  LDG.E.64 R16, desc[UR38][R8.64+-0x73baa8] ;  /* 0x8c45582608107981 */ /* 0x000ea8000c1e1b00 */
[----:B------:R-:W2:Y:S04]  /*0430*/  LDG.E.64 R14, desc[UR38][R8.64+-0x73b778] ;  /* 0x8c488826080e7981 */ /* 0x000ea8000c1e1b00 */
[----:B------:R-:W2:Y:S04]  /*0440*/  LDG.E.64 R34, desc[UR38][R2.64+0x196680] ;  /* 0x1966802602227981 */ /* 0x000ea8000c1e1b00 */
[----:B------:R-:W2:Y:S04]  /*0450*/  LDG.E.64 R10, desc[UR38][R8.64+0x105d88] ;  /* 0x105d8826080a7981 */ /* 0x000ea8000c1e1b00 */
[----:B------:R-:W2:Y:S04]  /*0460*/  LDG.E.64 R6, desc[UR38][R8.64+0x1060b8] ;  /* 0x1060b82608067981 */ /* 0x000ea8000c1e1b00 */
[----:B------:R-:W2:Y:S01]  /*0470*/  LDG.E.64 R30, desc[UR38][R36.64] ;  /* 0x00000026241e7981 */ /* 0x000ea2000c1e1b00 */
[----:B----4-:R-:W-:-:S08]  /*0480*/  DMUL R54, R18, R54 ;  /* 0x0000003612367228 */ /* 0x010fd00000000000 */
[----:B---3--:R-:W-:-:S08]  /*0490*/  DFMA R52, R26, R52, R54 ;  /* 0x000000341a34722b */ /* 0x008fd00000000036 */
[----:B-----5:R-:W-:-:S08]  /*04a0*/  DFMA R50, R22, R50, R52 ;  /* 0x000000321632722b */ /* 0x020fd00000000034 */
[----:B--2---:R-:W-:-:S08]  /*04b0*/  DFMA R48, R4, R48, R50 ;  /* 0x000000300430722b */ /* 0x004fd00000000032 */
        /* <DEDUP_REMOVED lines=8> */
[----:B------:R-:W-:-:S07]  /*0540*/  DFMA R30, -R32, UR36, R30 ;  /* 0x00000024201e7c2b */ /* 0x000fce000800011e */
        /* <DEDUP_REMOVED lines=34> */
[----:B------:R-:W5:Y:S01]  /*0770*/  LDG.E.64 R28, desc[UR38][R28.64+0x83060] ;  /* 0x083060261c1c7981 */ /* 0x000f62000c1e1b00 */
        /* <DEDUP_REMOVED lines=21> */
[----:B0-----:R-:W5:Y:S04]  /*08d0*/  LDG.E.64 R30, desc[UR38][R12.64+0x1d35e0] ;  /* 0x1d35e0260c1e7981 */ /* 0x001f68000c1e1b00 */
[----:B-1----:R-:W5:Y:S01]  /*08e0*/  LDG.E.64 R28, desc[UR38][R8.64+-0x73b770] ;  /* 0x8c489026081c7981 */ /* 0x002f62000c1e1b00 */
        /* <DEDUP_REMOVED lines=11> */
[----:B------:R-:W-:Y:S04]  /*09a0*/  STG.E.64 desc[UR38][R40.64+0x2db88], R28 ;  /* 0x02db881c28007986 */ /* 0x000fe8000c101b26 */
        /* <DEDUP_REMOVED lines=20> */
[----:B------:R-:W-:Y:S01]  /*0af0*/  DFMA R30, R6, R30, R32 ;  /* 0x0000001e061e722b */ /* 0x000fe20000000020 */
[----:B------:R-:W-:-:S07]  /*0b00*/  IADD3 R6, P0, PT, R38, UR54, RZ ;  /* 0x0000003626067c10 */ /* 0x000fce000ff1e0ff */
[----:B------:R-:W-:Y:S01]  /*0b10*/  DFMA R8, -R30, UR36, R8 ;  /* 0x000000241e087c2b */ /* 0x000fe20008000108 */
[----:B------:R-:W-:-:S06]  /*0b20*/  IADD3.X R7, PT, PT, R0, UR55, RZ, P0, !PT ;  /* 0x0000003700077c10 */ /* 0x000fcc00087fe4ff */
[----:B------:R0:W-:Y:S04]  /*0b30*/  STG.E.64 desc[UR38][R40.64+0x3cf60], R8 ;  /* 0x03cf600828007986 */ /* 0x0001e8000c101b26 */
        /* <DEDUP_REMOVED lines=8> */
[----:B------:R-:W3:Y:S04]  /*0bc0*/  LDG.E.64 R12, desc[UR38][R6.64+0x130ce0] ;  /* 0x130ce026060c7981 */ /* 0x000ee8000c1e1b00 */
[----:B---3--:R3:W-:Y:S04]  /*0bd0*/  STG.E.64 desc[UR38][R38.64+0x2db88], R12 ;  /* 0x02db880c26007986 */ /* 0x0087e8000c101b26 */
[----:B0-----:R-:W4:Y:S04]  /*0be0*/  LDG.E.64 R8, desc[UR38][R6.64+0x196680] ;  /* 0x1966802606087981 */ /* 0x001f28000c1e1b00 */
[----:B----4-:R0:W-:Y:S04]  /*0bf0*/  STG.E.64 desc[UR38][R38.64+0x3cf60], R8 ;  /* 0x03cf600826007986 */ /* 0x0101e8000c101b26 */
[----:B------:R-:W4:Y:S04]  /*0c00*/  LDG.E.64 R14, desc[UR38][R6.64+0x14520] ;  /* 0x01452026060e7981 */ /* 0x000f28000c1e1b00 */
[----:B----4-:R4:W-:Y:S04]  /*0c10*/  STG.E.64 desc[UR38][R38.64+0x4c338], R14 ;  /* 0x04c3380e26007986 */ /* 0x0109e8000c101b26 */
[----:B------:R-:W5:Y:S04]  /*0c20*/  LDG.E.64 R16, desc[UR38][R6.64+0x79ec0] ;  /* 0x079ec02606107981 */ /* 0x000f68000c1e1b00 */
[----:B-----5:R5:W-:Y:S04]  /*0c30*/  STG.E.64 desc[UR38][R38.64+0x5b710], R16 ;  /* 0x05b7101026007986 */ /* 0x020be8000c101b26 */
[----:B-1----:R-:W2:Y:S04]  /*0c40*/  LDG.E.64 R4, desc[UR38][R6.64+0xdf860] ;  /* 0x0df8602606047981 */ /* 0x002ea8000c1e1b00 */
[----:B--2---:R1:W-:Y:S04]  /*0c50*/  STG.E.64 desc[UR38][R38.64+0x6aae8], R4 ;  /* 0x06aae80426007986 */ /* 0x0043e8000c101b26 */
[----:B------:R-:W2:Y:S04]  /*0c60*/  LDG.E.64 R10, desc[UR38][R6.64+0x145200] ;  /* 0x14520026060a7981 */ /* 0x000ea8000c1e1b00 */
[----:B--2---:R2:W-:Y:S04]  /*0c70*/  STG.E.64 desc[UR38][R38.64+0x79ec0], R10 ;  /* 0x079ec00a26007986 */ /* 0x0045e8000c101b26 */
[----:B---3--:R-:W3:Y:S04]  /*0c80*/  LDG.E.64 R12, desc[UR38][R6.64+0x1aaba0] ;  /* 0x1aaba026060c7981 */ /* 0x008ee8000c1e1b00 */
[----:B---3--:R3:W-:Y:S04]  /*0c90*/  STG.E.64 desc[UR38][R38.64+0x89298], R12 ;  /* 0x0892980c26007986 */ /* 0x0087e8000c101b26 */
[----:B0-----:R-:W2:Y:S04]  /*0ca0*/  LDG.E.64 R8, desc[UR38][R6.64+0x28a40] ;  /* 0x028a402606087981 */ /* 0x001ea8000c1e1b00 */
[----:B--2---:R0:W-:Y:S04]  /*0cb0*/  STG.E.64 desc[UR38][R38.64+0x98670], R8 ;  /* 0x0986700826007986 */ /* 0x0041e8000c101b26 */
[----:B----4-:R-:W2:Y:S04]  /*0cc0*/  LDG.E.64 R14, desc[UR38][R6.64+0x8e3e0] ;  /* 0x08e3e026060e7981 */ /* 0x010ea8000c1e1b00 */
[----:B--2---:R2:W-:Y:S04]  /*0cd0*/  STG.E.64 desc[UR38][R38.64+0xa7a48], R14 ;  /* 0x0a7a480e26007986 */ /* 0x0045e8000c101b26 */
[----:B-----5:R-:W4:Y:S04]  /*0ce0*/  LDG.E.64 R16, desc[UR38][R6.64+0xf3d80] ;  /* 0x0f3d802606107981 */ /* 0x020f28000c1e1b00 */
[----:B----4-:R4:W-:Y:S04]  /*0cf0*/  STG.E.64 desc[UR38][R38.64+0xb6e20], R16 ;  /* 0x0b6e201026007986 */ /* 0x0109e8000c101b26 */
[----:B-1----:R-:W5:Y:S04]  /*0d00*/  LDG.E.64 R4, desc[UR38][R6.64+0x159720] ;  /* 0x1597202606047981 */ /* 0x002f68000c1e1b00 */
[----:B-----5:R1:W-:Y:S04]  /*0d10*/  STG.E.64 desc[UR38][R38.64+0xc61f8], R4 ;  /* 0x0c61f80426007986 */ /* 0x0203e8000c101b26 */
[----:B------:R-:W5:Y:S04]  /*0d20*/  LDG.E.64 R10, desc[UR38][R6.64+0x1bf0c0] ;  /* 0x1bf0c026060a7981 */ /* 0x000f68000c1e1b00 */
[----:B-----5:R5:W-:Y:S04]  /*0d30*/  STG.E.64 desc[UR38][R38.64+0xd55d0], R10 ;  /* 0x0d55d00a26007986 */ /* 0x020be8000c101b26 */
[----:B---3--:R-:W3:Y:S04]  /*0d40*/  LDG.E.64 R12, desc[UR38][R6.64+0x3cf60] ;  /* 0x03cf6026060c7981 */ /* 0x008ee8000c1e1b00 */
[----:B---3--:R3:W-:Y:S04]  /*0d50*/  STG.E.64 desc[UR38][R38.64+0xe49a8], R12 ;  /* 0x0e49a80c26007986 */ /* 0x0087e8000c101b26 */
[----:B0-----:R-:W2:Y:S04]  /*0d60*/  LDG.E.64 R8, desc[UR38][R6.64+0xa2900] ;  /* 0x0a29002606087981 */ /* 0x001ea8000c1e1b00 */
[----:B--2---:R0:W-:Y:S04]  /*0d70*/  STG.E.64 desc[UR38][R38.64+0xf3d80], R8 ;  /* 0x0f3d800826007986 */ /* 0x0041e8000c101b26 */
[----:B------:R-:W2:Y:S04]  /*0d80*/  LDG.E.64 R14, desc[UR38][R6.64+0x1082a0] ;  /* 0x1082a026060e7981 */ /* 0x000ea8000c1e1b00 */
[----:B--2---:R2:W-:Y:S04]  /*0d90*/  STG.E.64 desc[UR38][R38.64+0x103158], R14 ;  /* 0x1031580e26007986 */ /* 0x0045e8000c101b26 */
[----:B----4-:R-:W4:Y:S04]  /*0da0*/  LDG.E.64 R16, desc[UR38][R6.64+0x16dc40] ;  /* 0x16dc402606107981 */ /* 0x010f28000c1e1b00 */
[----:B----4-:R4:W-:Y:S04]  /*0db0*/  STG.E.64 desc[UR38][R38.64+0x112530], R16 ;  /* 0x1125301026007986 */ /* 0x0109e8000c101b26 */
[----:B-1----:R-:W2:Y:S04]  /*0dc0*/  LDG.E.64 R4, desc[UR38][R6.64+0x1d35e0] ;  /* 0x1d35e02606047981 */ /* 0x002ea8000c1e1b00 */
[----:B--2---:R1:W-:Y:S04]  /*0dd0*/  STG.E.64 desc[UR38][R38.64+0x121908], R4 ;  /* 0x1219080426007986 */ /* 0x0043e8000c101b26 */
[----:B-----5:R-:W2:Y:S04]  /*0de0*/  LDG.E.64 R10, desc[UR38][R6.64+0x51480] ;  /* 0x05148026060a7981 */ /* 0x020ea8000c1e1b00 */
[----:B--2---:R2:W-:Y:S04]  /*0df0*/  STG.E.64 desc[UR38][R38.64+0x130ce0], R10 ;  /* 0x130ce00a26007986 */ /* 0x0045e8000c101b26 */
[----:B---3--:R-:W3:Y:S04]  /*0e00*/  LDG.E.64 R12, desc[UR38][R6.64+0xb6e20] ;  /* 0x0b6e2026060c7981 */ /* 0x008ee8000c1e1b00 */
[----:B---3--:R3:W-:Y:S04]  /*0e10*/  STG.E.64 desc[UR38][R38.64+0x1400b8], R12 ;  /* 0x1400b80c26007986 */ /* 0x0087e8000c101b26 */
[----:B0-----:R-:W5:Y:S04]  /*0e20*/  LDG.E.64 R8, desc[UR38][R6.64+0x11c7c0] ;  /* 0x11c7c02606087981 */ /* 0x001f68000c1e1b00 */
[----:B-----5:R3:W-:Y:S04]  /*0e30*/  STG.E.64 desc[UR38][R38.64+0x14f490], R8 ;  /* 0x14f4900826007986 */ /* 0x0207e8000c101b26 */
[----:B------:R-:W5:Y:S01]  /*0e40*/  LDG.E.64 R14, desc[UR38][R6.64+0x182160] ;  /* 0x18216026060e7981 */ /* 0x000f62000c1e1b00 */
[----:B------:R-:W1:Y:S01]  /*0e50*/  MUFU.RCP64H R19, R3 ;  /* 0x0000000300137308 */ /* 0x000e620000001800 */
[----:B------:R-:W-:-:S02]  /*0e60*/  VIADD R18, R3, 0x300402 ;  /* 0x0030040203127836 */ /* 0x000fc40000000000 */
[----:B-----5:R3:W-:Y:S04]  /*0e70*/  STG.E.64 desc[UR38][R38.64+0x15e868], R14 ;  /* 0x15e8680e26007986 */ /* 0x0207e8000c101b26 */
[----:B----4-:R-:W4:Y:S01]  /*0e80*/  LDG.E.64 R16, desc[UR38][R6.64+0x1e7b00] ;  /* 0x1e7b002606107981 */ /* 0x010f22000c1e1b00 */
[----:B-1----:R-:W-:-:S08]  /*0e90*/  DFMA R4, -R2, R18, 1 ;  /* 0x3ff000000204742b */ /* 0x002fd00000000112 */
[----:B------:R-:W-:Y:S01]  /*0ea0*/  DFMA R4, R4, R4, R4 ;  /* 0x000000040404722b */ /* 0x000fe20000000004 */
[----:B------:R-:W-:-:S07]  /*0eb0*/  FSETP.GEU.AND P0, PT, |R18|, 5.8789094863358348022e-39, PT ;  /* 0x004004021200780b */ /* 0x000fce0003f0e200 */
[----:B------:R-:W-:Y:S01]  /*0ec0*/  DFMA R4, R18, R4, R18 ;  /* 0x000000041204722b */ /* 0x000fe20000000012 */
[----:B------:R-:W-:Y:S07]  /*0ed0*/  BSSY.RECONVERGENT B6, `(.L_x_393) ;  /* 0x000000c000067945 */ /* 0x000fee0003800200 */
[----:B--2---:R-:W-:-:S08]  /*0ee0*/  DFMA R10, -R2, R4, 1 ;  /* 0x3ff00000020a742b */ /* 0x004fd00000000104 */
[----:B------:R-:W-:Y:S01]  /*0ef0*/  DFMA R4, R4, R10, R4 ;  /* 0x0000000a0404722b */ /* 0x000fe20000000004 */
[----:B----4-:R3:W-:Y:S01]  /*0f00*/  STG.E.64 desc[UR38][R38.64+0x16dc40], R16 ;  /* 0x16dc401026007986 */ /* 0x0107e2000c101b26 */
[----:B------:R-:W-:Y:S09]  /*0f10*/  @P0 BRA `(.L_x_56) ;  /* 0x00000000001c0947 */ /* 0x000ff20003800000 */
[----:B------:R-:W-:Y:S01]  /*0f20*/  LOP3.LUT R6, R3, 0x7fffffff, RZ, 0xc0, !PT ;  /* 0x7fffffff03067812 */ /* 0x000fe200078ec0ff */
[----:B------:R-:W-:Y:S01]  /*0f30*/  IMAD.MOV.U32 R4, RZ, RZ, R2 ;  /* 0x000000ffff047224 */ /* 0x000fe200078e0002 */
[----:B------:R-:W-:Y:S01]  /*0f40*/  MOV R20, 32@lo((nvkernel__Z4bltsiiiiiiid_F1L179_4 + .L_x_56@srel)) ;  /* 0x0000000000147802 */ /* 0x000fe20000000f00 */
[----:B------:R-:W-:Y:S01]  /*0f50*/  IMAD.MOV.U32 R5, RZ, RZ, R3 ;  /* 0x000000ffff057224 */ /* 0x000fe200078e0003 */
[----:B------:R-:W-:Y:S01]  /*0f60*/  MOV R21, 32@hi((nvkernel__Z4bltsiiiiiiid_F1L179_4 + .L_x_56@srel)) ;  /* 0x0000000000157802 */ /* 0x000fe20000000f00 */
[----:B------:R-:W-:-:S07]  /*0f70*/  VIADD R6, R6, 0xfff00000 ;  /* 0xfff0000006067836 */ /* 0x000fce0000000000 */
[----:B---3--:R-:W-:Y:S05]  /*0f80*/  CALL.ABS.NOINC `(__cuda_sm20_dblrcp_rn_slowpath_v3) ;  /* 0x0000000000007943 */ /* 0x008fea0003c00000 */
.L_x_56:
[----:B------:R-:W-:Y:S05]  /*0f90*/  BSYNC.RECONVERGENT B6 ;  /* 0x0000000000067941 */ /* 0x000fea0003800200 */
.L_x_393:
[----:B---3--:R-:W-:-:S04]  /*0fa0*/  IADD3 R9, P0, PT, RZ, RZ, RZ ;  /* 0x000000ffff097210 */ /* 0x008fc80007f1e0ff */
[C---:B------:R-:W-:Y:S02]  /*0fb0*/  IADD3.X R6, PT, PT, R72.reuse, 0x9868, RZ, P0, !PT ;  /* 0x0000986848067810 */ /* 0x040fe400007fe4ff */
[C---:B------:R-:W-:Y:S02]  /*0fc0*/  IADD3.X R18, PT, PT, R72.reuse, 0x1e7c, RZ, P0, !PT ;  /* 0x00001e7c48127810 */ /* 0x040fe400007fe4ff */
[C---:B------:R-:W-:Y:S02]  /*0fd0*/  SHF.R.S64 R10, R9.reuse, 0x1d, R6 ;  /* 0x0000001d090a7819 */ /* 0x040fe40000001006 */
        /* <DEDUP_REMOVED lines=40> */
[C---:B------:R-:W-:Y:S02]  /*1260*/  IADD3.X R0, PT, PT, R72.reuse, 0x79ed, RZ, P0, !PT ;  /* 0x000079ed48007810 */ /* 0x040fe400007fe4ff */
[----:B------:R-:W-:-:S02]  /*1270*/  IADD3.X R12, PT, PT, R72, 0x11254, RZ, P0, !PT ;  /* 0x00011254480c7810 */ /* 0x000fc400007fe4ff */
[C---:B------:R-:W-:Y:S02]  /*1280*/  SHF.R.S64 R26, R9.reuse, 0x1d, R0 ;  /* 0x0000001d091a7819 */ /* 0x040fe40000001000 */
[----:B0-----:R-:W-:Y:S02]  /*1290*/  SHF.R.S64 R2, R9, 0x1d, R12 ;  /* 0x0000001d09027819 */ /* 0x001fe4000000100c */
        /* <DEDUP_REMOVED lines=10> */
[C---:B------:R-:W-:Y:S02]  /*1340*/  SHF.R.S64 R12, R9.reuse, 0x1d, R14 ;  /* 0x0000001d090c7819 */ /* 0x040fe4000000100e */
        /* <DEDUP_REMOVED lines=9> */
[----:B------:R-:W1:Y:S01]  /*13e0*/  LDG.E.64 R6, desc[UR38][R102.64] ;  /* 0x0000002666067981 */ /* 0x000e62000c1e1b00 */
[----:B------:R-:W-:Y:S02]  /*13f0*/  IADD3.X R14, PT, PT, R72, 0x1c936, RZ, P0, !PT ;  /* 0x0001c936480e7810 */ /* 0x000fe400007fe4ff */
[----:B------:R-:W-:Y:S01]  /*1400*/  IADD3 R50, P1, PT, R50, UR44, RZ ;  /* 0x0000002c32327c10 */ /* 0x000fe2000ff3e0ff */
[----:B------:R-:W3:Y:S01]  /*1410*/  LDG.E.64 R52, desc[UR38][R40.64] ;  /* 0x0000002628347981 */ /* 0x000ee2000c1e1b00 */
[----:B------:R-:W-:-:S02]  /*1420*/  SHF.R.S64 R22, R9, 0x1d, R14 ;  /* 0x0000001d09167819 */ /* 0x000fc4000000100e */
[----:B0-----:R-:W-:Y:S02]  /*1430*/  IADD3.X R10, PT, PT, R72, 0x1e7b1, RZ, P0, !PT ;  /* 0x0001e7b1480a7810 */ /* 0x001fe400007fe4ff */
[----:B------:R-:W-:Y:S02]  /*1440*/  IADD3 R22, P2, PT, R22, UR46, RZ ;  /* 0x0000002e16167c10 */ /* 0x000fe4000ff5e0ff */
[----:B------:R-:W-:Y:S02]  /*1450*/  IADD3.X R51, PT, PT, R18, UR45, RZ, P1, !PT ;  /* 0x0000002d12337c10 */ /* 0x000fe40008ffe4ff */
[----:B------:R-:W-:Y:S02]  /*1460*/  LEA.HI.X.SX32 R23, R14, UR47, 0x3, P2 ;  /* 0x0000002f0e177c11 */ /* 0x000fe400090f1eff */
[----:B------:R-:W-:-:S04]  /*1470*/  SHF.R.S64 R90, R9, 0x1d, R10 ;  /* 0x0000001d095a7819 */ /* 0x000fc8000000100a */
[----:B------:R-:W-:-:S04]  /*1480*/  IADD3 R90, P1, PT, R90, UR46, RZ ;  /* 0x0000002e5a5a7c10 */ /* 0x000fc8000ff3e0ff */
[----:B------:R-:W-:Y:S01]  /*1490*/  LEA.HI.X.SX32 R91, R10, UR47, 0x3, P1 ;  /* 0x0000002f0a5b7c11 */ /* 0x000fe200088f1eff */
[----:B--2---:R-:W-:-:S08]  /*14a0*/  DMUL R96, R96, R4 ;  /* 0x0000000460607228 */ /* 0x004fd00000000000 */
[----:B-1----:R-:W-:Y:S01]  /*14b0*/  DFMA R2, R42, -R96, R6 ;  /* 0x800000602a02722b */ /* 0x002fe20000000006 */
[----:B------:R-:W3:Y:S06]  /*14c0*/  LDG.E.64 R6, desc[UR38][R50.64] ;  /* 0x0000002632067981 */ /* 0x000eec000c1e1b00 */
[----:B------:R0:W-:Y:S04]  /*14d0*/  STG.E.64 desc[UR38][R102.64], R2 ;  /* 0x0000000266007986 */ /* 0x0001e8000c101b26 */
[----:B------:R-:W2:Y:S04]  /*14e0*/  LDG.E.64 R22, desc[UR38][R22.64] ;  /* 0x0000002616167981 */ /* 0x000ea8000c1e1b00 */
[----:B------:R-:W4:Y:S01]  /*14f0*/  LDG.E.64 R10, desc[UR38][R90.64] ;  /* 0x000000265a0a7981 */ /* 0x000f22000c1e1b00 */
[----:B------:R-:W-:-:S02]  /*1500*/  IADD3.X R24, PT, PT, R72, 0x16dc5, RZ, P0, !PT ;  /* 0x00016dc548187810 */ /* 0x000fc400007fe4ff */
[C---:B------:R-:W-:Y:S02]  /*1510*/  IADD3.X R20, PT, PT, R72.reuse, 0x18c40, RZ, P0, !PT ;  /* 0x00018c4048147810 */ /* 0x040fe400007fe4ff */
[C---:B------:R-:W-:Y:S02]  /*1520*/  IADD3.X R18, PT, PT, R72.reuse, 0x1aabb, RZ, P0, !PT ;  /* 0x0001aabb48127810 */ /* 0x040fe400007fe4ff */
[----:B------:R-:W-:Y:S02]  /*1530*/  IADD3.X R12, PT, PT, R72, 0x2619d, RZ, P0, !PT ;  /* 0x0002619d480c7810 */ /* 0x000fe400007fe4ff */
[C---:B------:R-:W-:Y:S02]  /*1540*/  SHF.R.S64 R88, R9.reuse, 0x1d, R24 ;  /* 0x0000001d09587819 */ /* 0x040fe40000001018 */
[C---:B------:R-:W-:Y:S02]  /*1550*/  SHF.R.S64 R86, R9.reuse, 0x1d, R20 ;  /* 0x0000001d09567819 */ /* 0x040fe40000001014 */
[----:B------:R-:W-:-:S02]  /*1560*/  SHF.R.S64 R70, R9, 0x1d, R18 ;  /* 0x0000001d09467819 */ /* 0x000fc40000001012 */
[----:B------:R-:W-:Y:S02]  /*1570*/  SHF.R.S64 R14, R9, 0x1d, R12 ;  /* 0x0000001d090e7819 */ /* 0x000fe4000000100c */
[----:B------:R-:W-:Y:S02]  /*1580*/  IADD3 R88, P1, PT, R88, UR46, RZ ;  /* 0x0000002e58587c10 */ /* 0x000fe4000ff3e0ff */
[----:B------:R-:W-:Y:S02]  /*1590*/  IADD3 R86, P2, PT, R86, UR46, RZ ;  /* 0x0000002e56567c10 */ /* 0x000fe4000ff5e0ff */
[----:B------:R-:W-:Y:S02]  /*15a0*/  IADD3 R70, P3, PT, R70, UR46, RZ ;  /* 0x0000002e46467c10 */ /* 0x000fe4000ff7e0ff */
[----:B------:R-:W-:Y:S02]  /*15b0*/  IADD3 R54, P4, PT, R54, UR44, RZ ;  /* 0x0000002c36367c10 */ /* 0x000fe4000ff9e0ff */
[----:B------:R-:W-:-:S02]  /*15c0*/  IADD3 R14, P5, PT, R14, UR46, RZ ;  /* 0x0000002e0e0e7c10 */ /* 0x000fc4000ffbe0ff */
[----:B------:R-:W-:Y:S02]  /*15d0*/  LEA.HI.X.SX32 R89, R24, UR47, 0x3, P1 ;  /* 0x0000002f18597c11 */ /* 0x000fe400088f1eff */
[----:B------:R-:W-:Y:S02]  /*15e0*/  LEA.HI.X.SX32 R87, R20, UR47, 0x3, P2 ;  /* 0x0000002f14577c11 */ /* 0x000fe400090f1eff */
[----:B------:R-:W-:Y:S02]  /*15f0*/  LEA.HI.X.SX32 R71, R18, UR47, 0x3, P3 ;  /* 0x0000002f12477c11 */ /* 0x000fe400098f1eff */
[----:B------:R-:W-:Y:S01]  /*1600*/  IADD3.X R55, PT, PT, R15, UR45, RZ, P4, !PT ;  /* 0x0000002d0f377c10 */ /* 0x000fe2000a7fe4ff */
[----:B------:R-:W5:Y:S01]  /*1610*/  LDG.E.64 R18, desc[UR38][R88.64] ;  /* 0x0000002658127981 */ /* 0x000f62000c1e1b00 */
[----:B------:R-:W-:Y:S02]  /*1620*/  LEA.HI.X.SX32 R15, R12, UR47, 0x3, P5 ;  /* 0x0000002f0c0f7c11 */ /* 0x000fe4000a8f1eff */
[----:B------:R-:W-:Y:S01]  /*1630*/  IADD3.X R12, PT, PT, R72, 0x28018, RZ, P0, !PT ;  /* 0x00028018480c7810 */ /* 0x000fe200007fe4ff */
[----:B------:R-:W3:Y:S04]  /*1640*/  LDG.E.64 R66, desc[UR38][R86.64] ;  /* 0x0000002656427981 */ /* 0x000ee8000c1e1b00 */
[----:B------:R-:W3:Y:S01]  /*1650*/  LDG.E.64 R68, desc[UR38][R70.64] ;  /* 0x0000002646447981 */ /* 0x000ee2000c1e1b00 */
[----:B------:R-:W-:-:S03]  /*1660*/  SHF.R.S64 R84, R9, 0x1d, R12 ;  /* 0x0000001d09547819 */ /* 0x000fc6000000100c */
[----:B0-----:R-:W3:Y:S01]  /*1670*/  LDG.E.64 R2, desc[UR38][R54.64] ;  /* 0x0000002636027981 */ /* 0x001ee2000c1e1b00 */
[----:B------:R-:W-:-:S04]  /*1680*/  IADD3 R84, P1, PT, R84, UR46, RZ ;  /* 0x0000002e54547c10 */ /* 0x000fc8000ff3e0ff */
[----:B------:R-:W-:Y:S01]  /*1690*/  LEA.HI.X.SX32 R85, R12, UR47, 0x3, P1 ;  /* 0x0000002f0c557c11 */ /* 0x000fe200088f1eff */
[----:B--2---:R-:W-:-:S08]  /*16a0*/  DMUL R22, R22, R4 ;  /* 0x0000000416167228 */ /* 0x004fd00000000000 */
[----:B----4-:R-:W-:-:S07]  /*16b0*/  DFMA R10, R42, -R22, R10 ;  /* 0x800000162a0a722b */ /* 0x010fce000000000a */
[----:B------:R0:W-:Y:S04]  /*16c0*/  STG.E.64 desc[UR38][R90.64], R10 ;  /* 0x0000000a5a007986 */ /* 0x0001e8000c101b26 */
[----:B------:R-:W2:Y:S04]  /*16d0*/  LDG.E.64 R82, desc[UR38][R14.64] ;  /* 0x000000260e527981 */ /* 0x000ea8000c1e1b00 */
[----:B------:R-:W4:Y:S01]  /*16e0*/  LDG.E.64 R12, desc[UR38][R84.64] ;  /* 0x00000026540c7981 */ /* 0x000f22000c1e1b00 */
[C---:B------:R-:W-:Y:S02]  /*16f0*/  IADD3.X R76, PT, PT, R72.reuse, 0x2062c, RZ, P0, !PT ;  /* 0x0002062c484c7810 */ /* 0x040fe400007fe4ff */
[----:B------:R-:W-:-:S02]  /*1700*/  IADD3.X R74, PT, PT, R72, 0x224a7, RZ, P0, !PT ;  /* 0x000224a7484a7810 */ /* 0x000fc400007fe4ff */
[C---:B------:R-:W-:Y:S02]  /*1710*/  IADD3.X R34, PT, PT, R72.reuse, 0x24322, RZ, P0, !PT ;  /* 0x0002432248227810 */ /* 0x040fe400007fe4ff */
[C---:B------:R-:W-:Y:S02]  /*1720*/  IADD3.X R20, PT, PT, R72.reuse, 0x29e93, RZ, P0, !PT ;  /* 0x00029e9348147810 */ /* 0x040fe400007fe4ff */
[----:B0-----:R-:W-:Y:S02]  /*1730*/  IADD3.X R10, PT, PT, R72, 0x2bd0e, RZ, P0, !PT ;  /* 0x0002bd0e480a7810 */ /* 0x001fe400007fe4ff */
        /* <DEDUP_REMOVED lines=9> */
[----:B------:R-:W-:Y:S02]  /*17d0*/  IADD3 R94, P2, PT, R94, UR46, RZ ;  /* 0x0000002e5e5e7c10 */ /* 0x000fe4000ff5e0ff */
[----:B------:R-:W-:Y:S02]  /*17e0*/  IADD3 R28, P1, PT, R28, UR46, RZ ;  /* 0x0000002e1c1c7c10 */ /* 0x000fe4000ff3e0ff */
[----:B------:R-:W-:Y:S02]  /*17f0*/  LEA.HI.X.SX32 R93, R76, UR47, 0x3, P6 ;  /* 0x0000002f4c5d7c11 */ /* 0x000fe4000b0f1eff */
[----:B------:R-:W-:Y:S02]  /*1800*/  IADD3 R26, P6, PT, R26, UR44, RZ ;  /* 0x0000002c1a1a7c10 */ /* 0x000fe4000ffde0ff */
[----:B------:R-:W-:Y:S01]  /*1810*/  LEA.HI.X.SX32 R33, R74, UR47, 0x3, P5 ;  /* 0x0000002f4a217c11 */ /* 0x000fe2000a8f1eff */
[----:B------:R-:W3:Y:S01]  /*1820*/  LDG.E.64 R98, desc[UR38][R92.64] ;  /* 0x000000265c627981 */ /* 0x000ee2000c1e1b00 */
[----:B------:R-:W-:-:S02]  /*1830*/  LEA.HI.X.SX32 R31, R34, UR47, 0x3, P4 ;  /* 0x0000002f221f7c11 */ /* 0x000fc4000a0f1eff */
[----:B------:R-:W-:Y:S01]  /*1840*/  IADD3.X R65, PT, PT, R8, UR45, RZ, P3, !PT ;  /* 0x0000002d08417c10 */ /* 0x000fe20009ffe4ff */
[----:B------:R-:W3:Y:S01]  /*1850*/  LDG.E.64 R74, desc[UR38][R32.64] ;  /* 0x00000026204a7981 */ /* 0x000ee2000c1e1b00 */
[----:B------:R-:W-:Y:S02]  /*1860*/  LEA.HI.X.SX32 R95, R20, UR47, 0x3, P2 ;  /* 0x0000002f145f7c11 */ /* 0x000fe400090f1eff */
[----:B------:R-:W-:Y:S01]  /*1870*/  LEA.HI.X.SX32 R29, R10, UR47, 0x3, P1 ;  /* 0x0000002f0a1d7c11 */ /* 0x000fe200088f1eff */
[----:B------:R-:W3:Y:S01]  /*1880*/  LDG.E.64 R34, desc[UR38][R30.64] ;  /* 0x000000261e227981 */ /* 0x000ee2000c1e1b00 */
[----:B------:R-:W-:Y:S01]  /*1890*/  IADD3.X R27, PT, PT, R0, UR45, RZ, P6, !PT ;  /* 0x0000002d001b7c10 */ /* 0x000fe2000b7fe4ff */
[----:B--2---:R-:W-:Y:S01]  /*18a0*/  DMUL R82, R82, R4 ;  /* 0x0000000452527228 */ /* 0x004fe20000000000 */
[----:B------:R-:W-:-:S04]  /*18b0*/  IADD3.X R4, PT, PT, R72, 0x2db89, RZ, P0, !PT ;  /* 0x0002db8948047810 */ /* 0x000fc800007fe4ff */
[----:B------:R-:W-:-:S04]  /*18c0*/  SHF.R.S64 R9, R9, 0x1d, R4 ;  /* 0x0000001d09097819 */ /* 0x000fc80000001004 */
[----:B------:R-:W-:-:S04]  /*18d0*/  IADD3 R24, P0, PT, R9, UR46, RZ ;  /* 0x0000002e09187c10 */ /* 0x000fc8000ff1e0ff */
[----:B------:R-:W-:Y:S01]  /*18e0*/  LEA.HI.X.SX32 R25, R4, UR47, 0x3, P0 ;  /* 0x0000002f04197c11 */ /* 0x000fe200080f1eff */
[----:B----4-:R-:W-:Y:S01]  /*18f0*/  DFMA R4, R42, -R82, R12 ;  /* 0x800000522a04722b */ /* 0x010fe2000000000c */
[----:B------:R-:W2:Y:S06]  /*1900*/  LDG.E.64 R12, desc[UR38][R64.64] ;  /* 0x00000026400c7981 */ /* 0x000eac000c1e1b00 */
[----:B------:R0:W-:Y:S04]  /*1910*/  STG.E.64 desc[UR38][R84.64], R4 ;  /* 0x0000000454007986 */ /* 0x0001e8000c101b26 */
[----:B------:R-:W4:Y:S04]  /*1920*/  LDG.E.64 R100, desc[UR38][R94.64] ;  /* 0x000000265e647981 */ /* 0x000f28000c1e1b00 */
[----:B------:R-:W4:Y:S04]  /*1930*/  LDG.E.64 R76, desc[UR38][R28.64] ;  /* 0x000000261c4c7981 */ /* 0x000f28000c1e1b00 */
[----:B------:R-:W4:Y:S04]  /*1940*/  LDG.E.64 R80, desc[UR38][R24.64] ;  /* 0x0000002618507981 */ /* 0x000f28000c1e1b00 */
[----:B------:R-:W4:Y:S01]  /*1950*/  LDG.E.64 R8, desc[UR38][R26.64] ;  /* 0x000000261a087981 */ /* 0x000f22000c1e1b00 */
[----:B------:R-:W1:Y:S01]  /*1960*/  MUFU.RCP64H R11, R17 ;  /* 0x00000011000b7308 */ /* 0x000e620000001800 */
[----:B------:R-:W-:-:S06]  /*1970*/  VIADD R10, R17, 0x300402 ;  /* 0x00300402110a7836 */ /* 0x000fcc0000000000 */
[----:B-1----:R-:W-:-:S08]  /*1980*/  DFMA R14, -R16, R10, 1 ;  /* 0x3ff00000100e742b */ /* 0x002fd0000000010a */
[----:B------:R-:W-:Y:S01]  /*1990*/  DFMA R14, R14, R14, R14 ;  /* 0x0000000e0e0e722b */ /* 0x000fe2000000000e */
[----:B------:R-:W-:-:S07]  /*19a0*/  FSETP.GEU.AND P0, PT, |R10|, 5.8789094863358348022e-39, PT ;  /* 0x004004020a00780b */ /* 0x000fce0003f0e200 */
[----:B------:R-:W-:Y:S01]  /*19b0*/  DFMA R14, R10, R14, R10 ;  /* 0x0000000e0a0e722b */ /* 0x000fe2000000000a */
[----:B------:R-:W-:Y:S07]  /*19c0*/  BSSY.RECONVERGENT B6, `(.L_x_394) ;  /* 0x0000018000067945 */ /* 0x000fee0003800200 */
[----:B0-----:R-:W-:Y:S02]  /*19d0*/  DFMA R4, -R16, R14, 1 ;  /* 0x3ff000001004742b */ /* 0x001fe4000000010e */
[----:B-----5:R-:W-:-:S02]  /*19e0*/  DFMA R18, -R44, R96, R18 ;  /* 0x000000602c12722b */ /* 0x020fc40000000112 */
[-C--:B---3--:R-:W-:Y:S02]  /*19f0*/  DFMA R66, -R46, R96.reuse, R66 ;  /* 0x000000602e42722b */ /* 0x088fe40000000142 */
[----:B------:R-:W-:Y:S02]  /*1a00*/  DFMA R68, -R48, R96, R68 ;  /* 0x000000603044722b */ /* 0x000fe40000000144 */
[-C--:B------:R-:W-:Y:S02]  /*1a10*/  DFMA R98, -R44, R22.reuse, R98 ;  /* 0x000000162c62722b */ /* 0x080fe40000000162 */
[-C--:B------:R-:W-:Y:S02]  /*1a20*/  DFMA R74, -R46, R22.reuse, R74 ;  /* 0x000000162e4a722b */ /* 0x080fe4000000014a */
[----:B------:R-:W-:Y:S02]  /*1a30*/  DFMA R34, -R48, R22, R34 ;  /* 0x000000163022722b */ /* 0x000fe40000000122 */
[----:B------:R-:W-:-:S02]  /*1a40*/  DFMA R4, R14, R4, R14 ;  /* 0x000000040e04722b */ /* 0x000fc4000000000e */
[----:B------:R-:W-:Y:S02]  /*1a50*/  DFMA R62, R62, -R52, R6 ;  /* 0x800000343e3e722b */ /* 0x000fe40000000006 */
[C---:B------:R-:W-:Y:S02]  /*1a60*/  DFMA R96, -R52.reuse, R96, R2 ;  /* 0x000000603460722b */ /* 0x040fe40000000102 */
[----:B--2---:R-:W-:Y:S02]  /*1a70*/  DFMA R22, -R52, R22, R12 ;  /* 0x000000163416722b */ /* 0x004fe4000000010c */
[-C--:B----4-:R-:W-:Y:S02]  /*1a80*/  DFMA R100, -R44, R82.reuse, R100 ;  /* 0x000000522c64722b */ /* 0x090fe40000000164 */
[-C--:B------:R-:W-:Y:S02]  /*1a90*/  DFMA R76, -R46, R82.reuse, R76 ;  /* 0x000000522e4c722b */ /* 0x080fe4000000014c */
[----:B------:R-:W-:-:S02]  /*1aa0*/  DFMA R80, -R48, R82, R80 ;  /* 0x000000523050722b */ /* 0x000fc40000000150 */
[----:B------:R-:W-:Y:S01]  /*1ab0*/  DFMA R82, -R52, R82, R8 ;  /* 0x000000523452722b */ /* 0x000fe20000000108 */
[----:B------:R-:W-:Y:S10]  /*1ac0*/  @P0 BRA `(.L_x_57) ;  /* 0x00000000001c0947 */ /* 0x000ff40003800000 */
[----:B------:R-:W-:Y:S01]  /*1ad0*/  LOP3.LUT R6, R17, 0x7fffffff, RZ, 0xc0, !PT ;  /* 0x7fffffff11067812 */ /* 0x000fe200078ec0ff */
[----:B------:R-:W-:Y:S01]  /*1ae0*/  IMAD.MOV.U32 R4, RZ, RZ, R16 ;  /* 0x000000ffff047224 */ /* 0x000fe200078e0010 */
[----:B------:R-:W-:Y:S01]  /*1af0*/  MOV R20, 32@lo((nvkernel__Z4bltsiiiiiiid_F1L179_4 + .L_x_57@srel)) ;  /* 0x0000000000147802 */ /* 0x000fe20000000f00 */
[----:B------:R-:W-:Y:S01]  /*1b00*/  IMAD.MOV.U32 R5, RZ, RZ, R17 ;  /* 0x000000ffff057224 */ /* 0x000fe200078e0011 */
[----:B------:R-:W-:Y:S01]  /*1b10*/  MOV R21, 32@hi((nvkernel__Z4bltsiiiiiiid_F1L179_4 + .L_x_57@srel)) ;  /* 0x0000000000157802 */ /* 0x000fe20000000f00 */
[----:B------:R-:W-:-:S07]  /*1b20*/  VIADD R6, R6, 0xfff00000 ;  /* 0xfff0000006067836 */ /* 0x000fce0000000000 */
[----:B------:R-:W-:Y:S05]  /*1b30*/  CALL.ABS.NOINC `(__cuda_sm20_dblrcp_rn_slowpath_v3) ;  /* 0x0000000000007943 */ /* 0x000fea0003c00000 */
.L_x_57:
[----:B------:R-:W-:Y:S05]  /*1b40*/  BSYNC.RECONVERGENT B6 ;  /* 0x0000000000067941 */ /* 0x000fea0003800200 */
.L_x_394:
[----:B------:R-:W2:Y:S02]  /*1b50*/  LDG.E.64 R102, desc[UR38][R102.64] ;  /* 0x0000002666667981 */ /* 0x000ea4000c1e1b00 */
[----:B--2---:R-:W-:-:S08]  /*1b60*/  DMUL R2, R102, R4 ;  /* 0x0000000466027228 */ /* 0x004fd00000000000 */
[-C--:B------:R-:W-:Y:S02]  /*1b70*/  DFMA R18, -R60, R2.reuse, R18 ;  /* 0x000000023c12722b */ /* 0x080fe40000000112 */
[-C--:B------:R-:W-:Y:S02]  /*1b80*/  DFMA R66, -R58, R2.reuse, R66 ;  /* 0x000000023a42722b */ /* 0x080fe40000000142 */
[----:B------:R-:W-:-:S03]  /*1b90*/  DFMA R68, -R56, R2, R68 ;  /* 0x000000023844722b */ /* 0x000fc60000000144 */
[----:B------:R-:W-:Y:S04]  /*1ba0*/  STG.E.64 desc[UR38][R88.64], R18 ;  /* 0x0000001258007986 */ /* 0x000fe8000c101b26 */
[----:B------:R-:W-:Y:S04]  /*1bb0*/  STG.E.64 desc[UR38][R86.64], R66 ;  /* 0x0000004256007986 */ /* 0x000fe8000c101b26 */
[----:B------:R0:W-:Y:S04]  /*1bc0*/  STG.E.64 desc[UR38][R70.64], R68 ;  /* 0x0000004446007986 */ /* 0x0001e8000c101b26 */
[----:B------:R-:W2:Y:S01]  /*1bd0*/  LDG.E.64 R90, desc[UR38][R90.64] ;  /* 0x000000265a5a7981 */ /* 0x000ea2000c1e1b00 */
[----:B------:R-:W1:Y:S01]  /*1be0*/  MUFU.RCP64H R11, R19 ;  /* 0x00000013000b7308 */ /* 0x000e620000001800 */
[----:B--2---:R-:W-:-:S08]  /*1bf0*/  DMUL R6, R90, R4 ;  /* 0x000000045a067228 */ /* 0x004fd00000000000 */
[----:B------:R-:W-:-:S07]  /*1c00*/  DFMA R98, -R60, R6, R98 ;  /* 0x000000063c62722b */ /* 0x000fce0000000162 */
[----:B------:R2:W-:Y:S04]  /*1c10*/  STG.E.64 desc[UR38][R92.64], R98 ;  /* 0x000000625c007986 */ /* 0x0005e8000c101b26 */
[----:B------:R-:W3:Y:S01]  /*1c20*/  LDG.E.64 R84, desc[UR38][R84.64] ;  /* 0x0000002654547981 */ /* 0x000ee2000c1e1b00 */
[----:B------:R-:W-:Y:S01]  /*1c30*/  IADD3 R10, PT, PT, R19, 0x300402, RZ ;  /* 0x00300402130a7810 */ /* 0x000fe20007ffe0ff */
[----:B------:R-:W-:Y:S01]  /*1c40*/  BSSY.RECONVERGENT B6, `(.L_x_395) ;  /* 0x0000019000067945 */ /* 0x000fe20003800200 */
[----:B0-----:R-:W-:Y:S02]  /*1c50*/  DFMA R70, -R62, R2, R96 ;  /* 0x000000023e46722b */ /* 0x001fe40000000160 */
[----:B------:R-:W-:Y:S01]  /*1c60*/  FSETP.GEU.AND P0, PT, |R10|, 5.8789094863358348022e-39, PT ;  /* 0x004004020a00780b */ /* 0x000fe20003f0e200 */
[----:B------:R-:W-:-:S02]  /*1c70*/  DFMA R74, -R58, R6, R74 ;  /* 0x000000063a4a722b */ /* 0x000fc4000000014a */
[----:B-1----:R-:W-:Y:S02]  /*1c80*/  DFMA R8, -R18, R10, 1 ;  /* 0x3ff000001208742b */ /* 0x002fe4000000010a */
[----:B------:R-:W-:-:S06]  /*1c90*/  DFMA R34, -R56, R6, R34 ;  /* 0x000000063822722b */ /* 0x000fcc0000000122 */
[----:B------:R-:W-:-:S08]  /*1ca0*/  DFMA R12, R8, R8, R8 ;  /* 0x00000008080c722b */ /* 0x000fd00000000008 */
[----:B------:R-:W-:Y:S02]  /*1cb0*/  DFMA R12, R10, R12, R10 ;  /* 0x0000000c0a0c722b */ /* 0x000fe4000000000a */
[----:B---3--:R-:W-:-:S06]  /*1cc0*/  DMUL R8, R84, R4 ;  /* 0x0000000454087228 */ /* 0x008fcc0000000000 */
[----:B------:R-:W-:Y:S02]  /*1cd0*/  DFMA R4, -R18, R12, 1 ;  /* 0x3ff000001204742b */ /* 0x000fe4000000010c */
[----:B------:R-:W-:Y:S02]  /*1ce0*/  DFMA R84, -R62, R6, R22 ;  /* 0x000000063e54722b */ /* 0x000fe40000000116 */
[----:B------:R-:W-:-:S04]  /*1cf0*/  DFMA R100, -R60, R8, R100 ;  /* 0x000000083c64722b */ /* 0x000fc80000000164 */
        /* <DEDUP_REMOVED lines=12> */
[----:B--2---:R-:W-:Y:S05]  /*1dc0*/  CALL.ABS.NOINC `(__cuda_sm20_dblrcp_rn_slowpath_v3) ;  /* 0x0000000000007943 */ /* 0x004fea0003c00000 */
.L_x_58:
[----:B------:R-:W-:Y:S05]  /*1dd0*/  BSYNC.RECONVERGENT B6 ;  /* 0x0000000000067941 */ /* 0x000fea0003800200 */
.L_x_395:
[-C--:B--2---:R-:W-:Y:S01]  /*1de0*/  DMUL R98, R98, R4.reuse ;  /* 0x0000000462627228 */ /* 0x084fe20000000000 */
        /* <DEDUP_REMOVED lines=22> */
[----:B------:R-:W-:Y:S01]  /*1f50*/  MOV R20, 32@lo((nvkernel__Z4bltsiiiiiiid_F1L179_4 + .L_x_59@srel)) ;  /* 0x0000000000147802 */ /* 0x000fe20000000f00 */
[----:B------:R-:W-:Y:S01]  /*1f60*/  IMAD.MOV.U32 R5, RZ, RZ, R23 ;  /* 0x000000ffff057224 */ /* 0x000fe200078e0017 */
[----:B------:R-:W-:Y:S01]  /*1f70*/  MOV R21, 32@hi((nvkernel__Z4bltsiiiiiiid_F1L179_4 + .L_x_59@srel)) ;  /* 0x0000000000157802 */ /* 0x000fe20000000f00 */
[----:B------:R-:W-:-:S07]  /*1f80*/  VIADD R6, R6, 0xfff00000 ;  /* 0xfff0000006067836 */ /* 0x000fce0000000000 */
[----:B------:R-:W-:Y:S05]  /*1f90*/  CALL.ABS.NOINC `(__cuda_sm20_dblrcp_rn_slowpath_v3) ;  /* 0x0000000000007943 */ /* 0x000fea0003c00000 */
.L_x_59:
[----:B------:R-:W-:Y:S05]  /*1fa0*/  BSYNC.RECONVERGENT B6 ;  /* 0x0000000000067941 */ /* 0x000fea0003800200 */
.L_x_396:
[----:B------:R-:W-:Y:S01]  /*1fb0*/  DMUL R4, R76, R4 ;  /* 0x000000044c047228 */ /* 0x000fe20000000000 */
[----:B------:R-:W-:Y:S01]  /*1fc0*/  MOV R2, 0x1 ;  /* 0x0000000100027802 */ /* 0x000fe20000000f00 */
[----:B------:R-:W-:Y:S06]  /*1fd0*/  BSSY.RECONVERGENT B6, `(.L_x_397) ;  /* 0x0000017000067945 */ /* 0x000fec0003800200 */
[-C--:B------:R-:W-:Y:S02]  /*1fe0*/  DFMA R6, -R34, R4.reuse, R80 ;  /* 0x000000042206722b */ /* 0x080fe40000000150 */
[----:B------:R-:W-:-:S04]  /*1ff0*/  DFMA R4, -R84, R4, R82 ;  /* 0x000000045404722b */ /* 0x000fc80000000152 */
[----:B------:R-:W0:Y:S01]  /*2000*/  MUFU.RCP64H R3, R7 ;  /* 0x0000000700037308 */ /* 0x000e220000001800 */
[----:B------:R1:W-:Y:S04]  /*2010*/  STG.E.64 desc[UR38][R24.64], R6 ;  /* 0x0000000618007986 */ /* 0x0003e8000c101b26 */
[----:B------:R1:W-:Y:S01]  /*2020*/  STG.E.64 desc[UR38][R26.64], R4 ;  /* 0x000000041a007986 */ /* 0x0003e2000c101b26 */
        /* <DEDUP_REMOVED lines=12> */
[----:B------:R-:W-:Y:S02]  /*20f0*/  MOV R20, 32@lo((nvkernel__Z4bltsiiiiiiid_F1L179_4 + .L_x_60@srel)) ;  /* 0x0000000000147802 */ /* 0x000fe40000000f00 */
[----:B------:R-:W-:-:S07]  /*2100*/  MOV R21, 32@hi((nvkernel__Z4bltsiiiiiiid_F1L179_4 + .L_x_60@srel)) ;  /* 0x0000000000157802 */ /* 0x000fce0000000f00 */
[----:B------:R-:W-:Y:S05]  /*2110*/  CALL.ABS.NOINC `(__cuda_sm20_div_rn_f64_full) ;  /* 0x0000000000007943 */ /* 0x000fea0003c00000 */
.L_x_60:
[----:B------:R-:W-:Y:S02]  /*2120*/  MOV R32, R4 ;  /* 0x0000000400207202 */ /* 0x000fe40000000f00 */
[----:B------:R-:W-:-:S07]  /*2130*/  MOV R33, R5 ;  /* 0x0000000500217202 */ /* 0x000fce0000000f00 */
.L_x_398:
[----:B------:R-:W-:Y:S05]  /*2140*/  BSYNC.RECONVERGENT B6 ;  /* 0x0000000000067941 */ /* 0x000fea0003800200 */
.L_x_397:
[----:B------:R-:W0:Y:S01]  /*2150*/  MUFU.RCP64H R3, R23 ;  /* 0x0000001700037308 */ /* 0x000e220000001800 */
[----:B------:R-:W-:Y:S01]  /*2160*/  IMAD.MOV.U32 R2, RZ, RZ, 0x1 ;  /* 0x00000001ff027424 */ /* 0x000fe200078e00ff */
[----:B------:R-:W-:Y:S01]  /*2170*/  IADD3 R8, P0, PT, R36, 0x2000000, RZ ;  /* 0x0200000024087810 */ /* 0x000fe20007f1e0ff */
[----:B------:R-:W-:Y:S04]  /*2180*/  BSSY.RECONVERGENT B6, `(.L_x_399) ;  /* 0x0000018000067945 */ /* 0x000fe80003800200 */
[----:B------:R-:W-:-:S05]  /*2190*/  IMAD.X R9, RZ, RZ, R37, P0 ;  /* 0x000000ffff097224 */ /* 0x000fca00000e0625 */
[----:B------:R1:W-:Y:S01]  /*21a0*/  STG.E.64 desc[UR38][R8.64+0x1060c0], R32 ;  /* 0x1060c02008007986 */ /* 0x0003e2000c101b26 */
[----:B0-----:R-:W-:-:S08]  /*21b0*/  DFMA R4, -R22, R2, 1 ;  /* 0x3ff000001604742b */ /* 0x001fd00000000102 */
[----:B------:R-:W-:-:S08]  /*21c0*/  DFMA R4, R4, R4, R4 ;  /* 0x000000040404722b */ /* 0x000fd00000000004 */
[----:B------:R-:W-:Y:S02]  /*21d0*/  DFMA R2, R2, R4, R2 ;  /* 0x000000040202722b */ /* 0x000fe40000000002 */
[----:B------:R-:W-:-:S06]  /*21e0*/  DFMA R4, R34, -R32, R84 ;  /* 0x800000202204722b */ /* 0x000fcc0000000054 */
[----:B------:R-:W-:Y:S01]  /*21f0*/  DFMA R6, -R22, R2, 1 ;  /* 0x3ff000001606742b */ /* 0x000fe20000000102 */
[----:B------:R1:W-:Y:S03]  /*2200*/  STG.E.64 desc[UR38][R64.64], R4 ;  /* 0x0000000440007986 */ /* 0x0003e6000c101b26 */
        /* <DEDUP_REMOVED lines=9> */
[----:B------:R-:W-:Y:S01]  /*22a0*/  MOV R20, 32@lo((nvkernel__Z4bltsiiiiiiid_F1L179_4 + .L_x_61@srel)) ;  /* 0x0000000000147802 */ /* 0x000fe20000000f00 */
[----:B------:R-:W-:Y:S01]  /*22b0*/  IMAD.MOV.U32 R7, RZ, RZ, R23 ;  /* 0x000000ffff077224 */ /* 0x000fe200078e0017 */
[----:B------:R-:W-:-:S07]  /*22c0*/  MOV R21, 32@hi((nvkernel__Z4bltsiiiiiiid_F1L179_4 + .L_x_61@srel)) ;  /* 0x0000000000157802 */ /* 0x000fce0000000f00 */
[----:B------:R-:W-:Y:S05]  /*22d0*/  CALL.ABS.NOINC `(__cuda_sm20_div_rn_f64_full) ;  /* 0x0000000000007943 */ /* 0x000fea0003c00000 */
.L_x_61:
[----:B------:R-:W-:Y:S02]  /*22e0*/  MOV R34, R4 ;  /* 0x0000000400227202 */ /* 0x000fe40000000f00 */
[----:B------:R-:W-:-:S07]  /*22f0*/  MOV R35, R5 ;  /* 0x0000000500237202 */ /* 0x000fce0000000f00 */
.L_x_400:
[----:B------:R-:W-:Y:S05]  /*2300*/  BSYNC.RECONVERGENT B6 ;  /* 0x0000000000067941 */ /* 0x000fea0003800200 */
.L_x_399:
        /* <DEDUP_REMOVED lines=10> */
[----:B------:R-:W-:Y:S02]  /*23b0*/  DFMA R6, -R18, R4, 1 ;  /* 0x3ff000001206742b */ /* 0x000fe40000000104 */
[----:B------:R-:W-:-:S06]  /*23c0*/  DFMA R2, R68, -R32, R2 ;  /* 0x800000204402722b */ /* 0x000fcc0000000002 */
[----:B------:R-:W-:Y:S01]  /*23d0*/  DFMA R4, R4, R6, R4 ;  /* 0x000000060404722b */ /* 0x000fe20000000004 */
[----:B------:R1:W-:Y:S03]  /*23e0*/  STG.E.64 desc[UR38][R54.64], R2 ;  /* 0x0000000236007986 */ /* 0x0003e6000c101b26 */
        /* <DEDUP_REMOVED lines=8> */
[----:B------:R-:W-:Y:S01]  /*2470*/  MOV R6, R18 ;  /* 0x0000001200067202 */ /* 0x000fe20000000f00 */
[----:B------:R-:W-:Y:S01]  /*2480*/  IMAD.MOV.U32 R5, RZ, RZ, R3 ;  /* 0x000000ffff057224 */ /* 0x000fe200078e0003 */
[----:B------:R-:W-:Y:S01]  /*2490*/  MOV R20, 32@lo((nvkernel__Z4bltsiiiiiiid_F1L179_4 + .L_x_62@srel)) ;  /* 0x0000000000147802 */ /* 0x000fe20000000f00 */
[----:B------:R-:W-:Y:S01]  /*24a0*/  IMAD.MOV.U32 R7, RZ, RZ, R19 ;  /* 0x000000ffff077224 */ /* 0x000fe200078e0013 */
[----:B------:R-:W-:-:S07]  /*24b0*/  MOV R21, 32@hi((nvkernel__Z4bltsiiiiiiid_F1L179_4 + .L_x_62@srel)) ;  /* 0x0000000000157802 */ /* 0x000fce0000000f00 */
[----:B------:R-:W-:Y:S05]  /*24c0*/  CALL.ABS.NOINC `(__cuda_sm20_div_rn_f64_full) ;  /* 0x0000000000007943 */ /* 0x000fea0003c00000 */
.L_x_62:
[----:B------:R-:W-:Y:S05]  /*24d0*/  BSYNC.RECONVERGENT B6 ;  /* 0x0000000000067941 */ /* 0x000fea0003800200 */
.L_x_401:
[----:B------:R-:W0:Y:S01]  /*24e0*/  MUFU.RCP64H R3, R17 ;  /* 0x0000001100037308 */ /* 0x000e220000001800 */
[----:B------:R-:W-:Y:S01]  /*24f0*/  IMAD.MOV.U32 R2, RZ, RZ, 0x1 ;  /* 0x00000001ff027424 */ /* 0x000fe200078e00ff */
[----:B------:R-:W-:Y:S01]  /*2500*/  DFMA R60, R60, -R4, R62 ;  /* 0x800000043c3c722b */ /* 0x000fe2000000003e */
        /* <DEDUP_REMOVED lines=26> */
.L_x_63:
[----:B------:R-:W-:Y:S02]  /*26b0*/  MOV R2, R4 ;  /* 0x0000000400027202 */ /* 0x000fe40000000f00 */
[----:B------:R-:W-:-:S07]  /*26c0*/  MOV R3, R5 ;  /* 0x0000000500037202 */ /* 0x000fce0000000f00 */
.L_x_403:
[----:B------:R-:W-:Y:S05]  /*26d0*/  BSYNC.RECONVERGENT B6 ;  /* 0x0000000000067941 */ /* 0x000fea0003800200 */
.L_x_402:
[----:B------:R-:W-:-:S05]  /*26e0*/  IADD3 R10, P0, PT, R36, 0x1000000, RZ ;  /* 0x01000000240a7810 */ /* 0x000fca0007f1e0ff */
[----:B------:R-:W-:-:S05]  /*26f0*/  IMAD.X R11, RZ, RZ, R37, P0 ;  /* 0x000000ffff0b7224 */ /* 0x000fca00000e0625 */
[----:B------:R-:W2:Y:S01]  /*2700*/  LDG.E.64 R4, desc[UR38][R10.64+0x83060] ;  /* 0x083060260a047981 */ /* 0x000ea2000c1e1b00 */
[----:B------:R-:W-:-:S03]  /*2710*/  DFMA R42, R42, -R2, R52 ;  /* 0x800000022a2a722b */ /* 0x000fc60000000034 */
[----:B------:R0:W-:Y:S05]  /*2720*/  STG.E.64 desc[UR38][R10.64+-0x7be7d0], R2 ;  /* 0x841830020a007986 */ /* 0x0001ea000c101b26 */
[----:B--2---:R-:W-:-:S08]  /*2730*/  DFMA R4, R44, -R4, R42 ;  /* 0x800000042c04722b */ /* 0x004fd0000000002a */
[----:B------:R-:W-:-:S08]  /*2740*/  DFMA R4, R46, -R34, R4 ;  /* 0x800000222e04722b */ /* 0x000fd00000000004 */
[----:B------:R-:W-:-:S07]  /*2750*/  DFMA R32, R48, -R32, R4 ;  /* 0x800000203020722b */ /* 0x000fce0000000004 */
[----:B------:R1:W-:Y:S04]  /*2760*/  STG.E.64 desc[UR38][R40.64], R32 ;  /* 0x0000002028007986 */ /* 0x0003e8000c101b26 */
[----:B------:R-:W2:Y:S01]  /*2770*/  LDG.E.64 R6, desc[UR38][R38.64] ;  /* 0x0000002626067981 */ /* 0x000ea2000c1e1b00 */
[----:B------:R-:W-:Y:S01]  /*2780*/  IMAD.MOV.U32 R4, RZ, RZ, 0x1 ;  /* 0x00000001ff047424 */ /* 0x000fe200078e00ff */
[----:B------:R-:W-:Y:S01]  /*2790*/  FSETP.GEU.AND P1, PT, |R33|, 6.5827683646048100446e-37, PT ;  /* 0x036000002100780b */ /* 0x000fe20003f2e200 */
[----:B------:R-:W-:Y:S01]  /*27a0*/  BSSY.RECONVERGENT B6, `(.L_x_404) ;  /* 0x0000012000067945 */ /* 0x000fe20003800200 */
[----:B--2---:R-:W2:Y:S03]  /*27b0*/  MUFU.RCP64H R5, R7 ;  /* 0x0000000700057308 */ /* 0x004ea60000001800 */
[----:B--2---:R-:W-:-:S08]  /*27c0*/  DFMA R8, -R6, R4, 1 ;  /* 0x3ff000000608742b */ /* 0x004fd00000000104 */
[----:B------:R-:W-:-:S08]  /*27d0*/  DFMA R8, R8, R8, R8 ;  /* 0x000000080808722b */ /* 0x000fd00000000008 */
[----:B------:R-:W-:-:S08]  /*27e0*/  DFMA R8, R4, R8, R4 ;  /* 0x000000080408722b */ /* 0x000fd00000000004 */
[----:B------:R-:W-:-:S08]  /*27f0*/  DFMA R4, -R6, R8, 1 ;  /* 0x3ff000000604742b */ /* 0x000fd00000000108 */
[----:B------:R-:W-:-:S08]  /*2800*/  DFMA R4, R8, R4, R8 ;  /* 0x000000040804722b */ /* 0x000fd00000000008 */
[----:B------:R-:W-:-:S08]  /*2810*/  DMUL R8, R32, R4 ;  /* 0x0000000420087228 */ /* 0x000fd00000000000 */
[----:B0-----:R-:W-:-:S08]  /*2820*/  DFMA R2, -R6, R8, R32 ;  /* 0x000000080602722b */ /* 0x001fd00000000120 */
        /* <DEDUP_REMOVED lines=9> */
.L_x_64:
[----:B------:R-:W-:Y:S05]  /*28c0*/  BSYNC.RECONVERGENT B6 ;  /* 0x0000000000067941 */ /* 0x000fea0003800200 */
.L_x_404:
[----:B------:R0:W-:Y:S02]  /*28d0*/  STG.E.64 desc[UR38][R36.64], R4 ;  /* 0x0000000424007986 */ /* 0x0001e4000c101b26 */
.L_x_392:
[----:B-123--:R-:W-:Y:S05]  /*28e0*/  BSYNC.RECONVERGENT B7 ;  /* 0x0000000000077941 */ /* 0x00efea0003800200 */
.L_x_391:
[----:B------:R-:W-:-:S06]  /*28f0*/  USHF.L.U32 UR4, UR56, 0x7, URZ ;  /* 0x0000000738047899 */ /* 0x000fcc00080006ff */
[----:B------:R-:W-:Y:S01]  /*2900*/  VIADD R78, R78, -UR4 ;  /* 0x800000044e4e7c36 */ /* 0x000fe20008000000 */
[----:B------:R-:W-:-:S04]  /*2910*/  IADD3 R72, PT, PT, R72, UR4, RZ ;  /* 0x0000000448487c10 */ /* 0x000fc8000fffe0ff */
[----:B------:R-:W-:-:S13]  /*2920*/  ISETP.GT.AND P0, PT, R78, RZ, PT ;  /* 0x000000ff4e00720c */ /* 0x000fda0003f04270 */
[----:B------:R-:W-:Y:S05]  /*2930*/  @P0 BRA `(.L_x_405) ;  /* 0xffffffd800000947 */ /* 0x000fea000383ffff */
[----:B------:R-:W-:Y:S05]  /*2940*/  BSYNC.RECONVERGENT B8 ;  /* 0x0000000000087941 */ /* 0x000fea0003800200 */
.L_x_390:
[----:B------:R-:W-:Y:S05]  /*2950*/  EXIT ;  /* 0x000000000000794d */ /* 0x000fea0003800000 */
.L_x_406:
        /* <DEDUP_REMOVED lines=10> */
.L_x_445:


//--------------------- .text.nvkernel__Z4bltsiiiiiiid_F1L163_2 --------------------------
	.section	.text.nvkernel__Z4bltsiiiiiiid_F1L163_2,"ax",@progbits
	.align	128
        .global         nvkernel__Z4bltsiiiiiiid_F1L163_2
        .type           nvkernel__Z4bltsiiiiiiid_F1L163_2,@function
        .size           nvkernel__Z4bltsiiiiiiid_F1L163_2,(.L_x_446 - nvkernel__Z4bltsiiiiiiid_F1L163_2)
        .other          nvkernel__Z4bltsiiiiiiid_F1L163_2,@"STO_CUDA_ENTRY STV_DEFAULT"
nvkernel__Z4bltsiiiiiiid_F1L163_2:
.text.nvkernel__Z4bltsiiiiiiid_F1L163_2:
[----:B------:R-:W0:Y:S01]  /*0000*/  LDC R1, c[0x0][0x37c] ;  /* 0x0000df00ff017b82 */ /* 0x000e220000000800 */
[----:B------:R-:W1:Y:S07]  /*0010*/  S2R R18, SR_TID.X ;  /* 0x0000000000127919 */ /* 0x000e6e0000002100 */
[----:B------:R-:W2:Y:S01]  /*0020*/  S2UR UR4, SR_CTAID.X ;  /* 0x00000000000479c3 */ /* 0x000ea20000002500 */
[----:B------:R-:W3:Y:S01]  /*0030*/  LDCU UR5, c[0x0][0x370] ;  /* 0x00006e00ff0577ac */ /* 0x000ee20008000800 */
[----:B------:R-:W4:Y:S06]  /*0040*/  LDCU.64 UR8, c[0x0][0x358] ;  /* 0x00006b00ff0877ac */ /* 0x000f2c0008000a00 */
[----:B------:R-:W0:Y:S01]  /*0050*/  LDC R0, c[0x0][0x3a8] ;  /* 0x0000ea00ff007b82 */ /* 0x000e220000000800 */
[----:B------:R-:W0:Y:S01]  /*0060*/  LDCU UR6, c[0x0][0x380] ;  /* 0x00007000ff0677ac */ /* 0x000e220008000800 */
[----:B------:R-:W0:Y:S01]  /*0070*/  LDCU UR7, c[0x0][0x380] ;  /* 0x00007000ff0777ac */ /* 0x000e220008000800 */
[----:B------:R-:W0:Y:S01]  /*0080*/  LDCU.64 UR18, c[0x0][0x3b0] ;  /* 0x00007600ff1277ac */ /* 0x000e220008000a00 */
[----:B------:R-:W0:Y:S01]  /*0090*/  LDCU.64 UR16, c[0x0][0x3a0] ;  /* 0x00007400ff1077ac */ /* 0x000e220008000a00 */
[----:B--2---:R-:W-:Y:S01]  /*00a0*/  USHF.L.U32 UR4, UR4, 0x7, URZ ;  /* 0x0000000704047899 */ /* 0x004fe200080006ff */
[----:B------:R-:W2:Y:S05]  /*00b0*/  LDCU.64 UR10, c[0x0][0x388] ;  /* 0x00007100ff0a77ac */ /* 0x000eaa0008000a00 */
[----:B-1----:R-:W-:Y:S01]  /*00c0*/  LOP3.LUT R18, R18, UR4, RZ, 0xfc, !PT ;  /* 0x0000000412127c12 */ /* 0x002fe2000f8efcff */
[----:B------:R-:W1:Y:S01]  /*00d0*/  LDCU.128 UR12, c[0x0][0x390] ;  /* 0x00007200ff0c77ac */ /* 0x000e620008000c00 */
[----:B---34-:R-:W-:-:S12]  /*00e0*/  USHF.L.U32 UR5, UR5, 0x7, URZ ;  /* 0x0000000705057899 */ /* 0x018fd800080006ff */
.L_x_409:
[----:B0-----:R-:W-:Y:S01]  /*00f0*/  ISETP.GE.AND P0, PT, R18, UR7, PT ;  /* 0x0000000712007c0c */ /* 0x001fe2000bf06270 */
[----:B------:R-:W-:Y:S01]  /*0100*/  UIADD3 UR6, UPT, UPT, -UR5, UR6, URZ ;  /* 0x0000000605067290 */ /* 0x000fe2000fffe1ff */
[----:B------:R-:W-:Y:S03]  /*0110*/  BSSY.RECONVERGENT B0, `(.L_x_407) ;  /* 0x0000061000007945 */ /* 0x000fe60003800200 */
[----:B------:R-:W-:-:S08]  /*0120*/  UISETP.GT.AND UP0, UPT, UR6, URZ, UPT ;  /* 0x000000ff0600728c */ /* 0x000fd0000bf04270 */
[----:B------:R-:W-:Y:S05]  /*0130*/  @P0 BRA `(.L_x_408) ;  /* 0x0000000400780947 */ /* 0x000fea0003800000 */
[----:B------:R-:W-:-:S05]  /*0140*/  VIADD R2, R18, 0x1 ;  /* 0x0000000112027836 */ /* 0x000fca0000000000 */
[----:B------:R-:W-:-:S03]  /*0150*/  SHF.R.S32.HI R3, RZ, 0x1f, R2 ;  /* 0x0000001fff037819 */ /* 0x000fc60000011402 */
[----:B------:R-:W-:-:S04]  /*0160*/  IMAD.WIDE R4, R0, 0x1e7b, R2 ;  /* 0x00001e7b00047825 */ /* 0x000fc800078e0202 */
[C---:B------:R-:W-:Y:S01]  /*0170*/  IMAD.SHL.U32 R8, R4.reuse, 0x4, RZ ;  /* 0x0000000404087824 */ /* 0x040fe200078e00ff */
[----:B------:R-:W-:-:S04]  /*0180*/  SHF.L.U64.HI R4, R4, 0x2, R5 ;  /* 0x0000000204047819 */ /* 0x000fc80000010205 */
[C---:B--2---:R-:W-:Y:S02]  /*0190*/  IADD3 R6, P0, PT, R8.reuse, UR10, RZ ;  /* 0x0000000a08067c10 */ /* 0x044fe4000ff1e0ff */
[----:B-1----:R-:W-:Y:S02]  /*01a0*/  IADD3 R8, P1, PT, R8, UR12, RZ ;  /* 0x0000000c08087c10 */ /* 0x002fe4000ff3e0ff */
[C---:B------:R-:W-:Y:S02]  /*01b0*/  IADD3.X R7, PT, PT, R4.reuse, UR11, RZ, P0, !PT ;  /* 0x0000000b04077c10 */ /* 0x040fe400087fe4ff */
[----:B------:R-:W-:-:S04]  /*01c0*/  IADD3.X R9, PT, PT, R4, UR13, RZ, P1, !PT ;  /* 0x0000000d04097c10 */ /* 0x000fc80008ffe4ff */
[----:B------:R-:W2:Y:S04]  /*01d0*/  LDG.E.CONSTANT R7, desc[UR8][R6.64] ;  /* 0x0000000806077981 */ /* 0x000ea8000c1e9900 */
[----:B------:R-:W3:Y:S01]  /*01e0*/  LDG.E.CONSTANT R9, desc[UR8][R8.64] ;  /* 0x0000000808097981 */ /* 0x000ee2000c1e9900 */
[----:B------:R-:W-:-:S04]  /*01f0*/  SHF.R.S64 R12, RZ, 0x1d, R2 ;  /* 0x0000001dff0c7819 */ /* 0x000fc80000001002 */
[----:B------:R-:W-:-:S04]  /*0200*/  IADD3 R12, P1, PT, R12, UR16, RZ ;  /* 0x000000100c0c7c10 */ /* 0x000fc8000ff3e0ff */
[----:B------:R-:W-:-:S05]  /*0210*/  LEA.HI.X.SX32 R13, R2, UR17, 0x3, P1 ;  /* 0x00000011020d7c11 */ /* 0x000fca00088f1eff */
[----:B------:R-:W4:Y:S04]  /*0220*/  LDG.E.64 R32, desc[UR8][R12.64] ;  /* 0x000000080c207981 */ /* 0x000f28000c1e1b00 */
[----:B------:R-:W5:Y:S04]  /*0230*/  LDG.E.64 R30, desc[UR8][R12.64+0x659a0] ;  /* 0x0659a0080c1e7981 */ /* 0x000f68000c1e1b00 */
[----:B------:R-:W4:Y:S04]  /*0240*/  LDG.E.64 R28, desc[UR8][R12.64+0xcb340] ;  /* 0x0cb340080c1c7981 */ /* 0x000f28000c1e1b00 */
[----:B------:R-:W4:Y:S04]  /*0250*/  LDG.E.64 R26, desc[UR8][R12.64+0x130ce0] ;  /* 0x130ce0080c1a7981 */ /* 0x000f28000c1e1b00 */
[----:B------:R-:W4:Y:S01]  /*0260*/  LDG.E.64 R24, desc[UR8][R12.64+0x196680] ;  /* 0x196680080c187981 */ /* 0x000f22000c1e1b00 */
[C---:B--2---:R-:W-:Y:S01]  /*0270*/  IMAD.WIDE R4, R7.reuse, 0x338, RZ ;  /* 0x0000033807047825 */ /* 0x044fe200078e02ff */
[----:B---3--:R-:W-:-:S03]  /*0280*/  IADD3 R3, PT, PT, -R7, R0, -R9 ;  /* 0x0000000007037210 */ /* 0x008fc60007ffe909 */
[----:B------:R-:W-:-:S04]  /*0290*/  IMAD.WIDE R4, R9, 0x8, R4 ;  /* 0x0000000809047825 */ /* 0x000fc800078e0204 */
[----:B------:R-:W-:-:S03]  /*02a0*/  IMAD.WIDE R4, R3, 0x14b88, R4 ;  /* 0x00014b8803047825 */ /* 0x000fc600078e0204 */
[----:B------:R-:W-:-:S04]  /*02b0*/  IADD3 R20, P0, PT, R4, UR14, RZ ;  /* 0x0000000e04147c10 */ /* 0x000fc8000ff1e0ff */
[----:B------:R-:W-:Y:S02]  /*02c0*/  IADD3.X R21, PT, PT, R5, UR15, RZ, P0, !PT ;  /* 0x0000000f05157c10 */ /* 0x000fe400087fe4ff */
[----:B------:R-:W-:-:S03]  /*02d0*/  IADD3 R16, P0, PT, R20, 0x1000000, RZ ;  /* 0x0100000014107810 */ /* 0x000fc60007f1e0ff */
[----:B------:R-:W4:Y:S02]  /*02e0*/  LDG.E.64 R8, desc[UR8][R20.64+-0x14b88] ;  /* 0xfeb4780814087981 */ /* 0x000f24000c1e1b00 */
[----:B------:R-:W-:Y:S02]  /*02f0*/  IMAD.X R17, RZ, RZ, R21, P0 ;  /* 0x000000ffff117224 */ /* 0x000fe400000e0615 */
[----:B------:R-:W2:Y:S04]  /*0300*/  LDG.E.64 R22, desc[UR8][R20.64] ;  /* 0x0000000814167981 */ /* 0x000ea8000c1e1b00 */
[----:B------:R-:W5:Y:S01]  /*0310*/  LDG.E.64 R4, desc[UR8][R16.64+-0x7d3358] ;  /* 0x82cca80810047981 */ /* 0x000f62000c1e1b00 */
[----:B------:R-:W-:-:S03]  /*0320*/  IADD3 R2, P0, PT, R20, 0x2000000, RZ ;  /* 0x0200000014027810 */ /* 0x000fc60007f1e0ff */
[----:B------:R-:W3:Y:S02]  /*0330*/  LDG.E.64 R14, desc[UR8][R16.64+0x6e4d8] ;  /* 0x06e4d808100e7981 */ /* 0x000ee4000c1e1b00 */
[----:B------:R-:W-:-:S05]  /*0340*/  IMAD.X R3, RZ, RZ, R21, P0 ;  /* 0x000000ffff037224 */ /* 0x000fca00000e0615 */
[----:B------:R-:W2:Y:S04]  /*0350*/  LDG.E.64 R10, desc[UR8][R2.64+-0x7502f8] ;  /* 0x8afd0808020a7981 */ /* 0x000ea8000c1e1b00 */
[----:B------:R-:W2:Y:S01]  /*0360*/  LDG.E.64 R6, desc[UR8][R2.64+0xf1538] ;  /* 0x0f15380802067981 */ /* 0x000ea2000c1e1b00 */
[----:B----4-:R-:W-:-:S08]  /*0370*/  DMUL R32, R8, R32 ;  /* 0x0000002008207228 */ /* 0x010fd00000000000 */
[----:B-----5:R-:W-:-:S08]  /*0380*/  DFMA R30, R4, R30, R32 ;  /* 0x0000001e041e722b */ /* 0x020fd00000000020 */
[----:B---3--:R-:W-:-:S08]  /*0390*/  DFMA R28, R14, R28, R30 ;  /* 0x0000001c0e1c722b */ /* 0x008fd0000000001e */
[----:B--2---:R-:W-:-:S08]  /*03a0*/  DFMA R26, R10, R26, R28 ;  /* 0x0000001a0a1a722b */ /* 0x004fd0000000001c */
[----:B------:R-:W-:-:S08]  /*03b0*/  DFMA R24, R6, R24, R26 ;  /* 0x000000180618722b */ /* 0x000fd0000000001a */
[----:B------:R-:W-:-:S07]  /*03c0*/  DFMA R28, R24, -UR18, R22 ;  /* 0x80000012181c7c2b */ /* 0x000fce0008000016 */
[----:B------:R0:W-:Y:S04]  /*03d0*/  STG.E.64 desc[UR8][R20.64], R28 ;  /* 0x0000001c14007986 */ /* 0x0001e8000c101b08 */
[----:B------:R-:W2:Y:S04]  /*03e0*/  LDG.E.64 R34, desc[UR8][R12.64+0x14520] ;  /* 0x014520080c227981 */ /* 0x000ea8000c1e1b00 */
[----:B------:R-:W3:Y:S04]  /*03f0*/  LDG.E.64 R32, desc[UR8][R12.64+0x79ec0] ;  /* 0x079ec0080c207981 */ /* 0x000ee8000c1e1b00 */
[----:B------:R-:W4:Y:S04]  /*0400*/  LDG.E.64 R30, desc[UR8][R12.64+0xdf860] ;  /* 0x0df860080c1e7981 */ /* 0x000f28000c1e1b00 */
[----:B------:R-:W5:Y:S04]  /*0410*/  LDG.E.64 R26, desc[UR8][R12.64+0x145200] ;  /* 0x145200080c1a7981 */ /* 0x000f68000c1e1b00 */
[----:B------:R-:W4:Y:S04]  /*0420*/  LDG.E.64 R24, desc[UR8][R12.64+0x1aaba0] ;  /* 0x1aaba0080c187981 */ /* 0x000f28000c1e1b00 */
[----:B------:R-:W5:Y:S04]  /*0430*/  LDG.E.64 R22, desc[UR8][R16.64+-0x7be7d0] ;  /* 0x8418300810167981 */ /* 0x000f68000c1e1b00 */
[----:B0-----:R-:W5:Y:S01]  /*0440*/  LDG.E.64 R20, desc[UR8][R16.64+0x83060] ;  /* 0x0830600810147981 */ /* 0x001f62000c1e1b00 */
[----:B--2---:R-:W-:-:S08]  /*0450*/  DMUL R34, R8, R34 ;  /* 0x0000002208227228 */ /* 0x004fd00000000000 */
[----:B---3--:R-:W-:-:S08]  /*0460*/  DFMA R32, R4, R32, R34 ;  /* 0x000000200420722b */ /* 0x008fd00000000022 */
[----:B----4-:R-:W-:-:S08]  /*0470*/  DFMA R30, R14, R30, R32 ;  /* 0x0000001e0e1e722b */ /* 0x010fd00000000020 */
[----:B-----5:R-:W-:-:S08]  /*0480*/  DFMA R26, R10, R26, R30 ;  /* 0x0000001a0a1a722b */ /* 0x020fd0000000001e */
[----:B------:R-:W-:-:S08]  /*0490*/  DFMA R24, R6, R24, R26 ;  /* 0x000000180618722b */ /* 0x000fd0000000001a */
[----:B------:R-:W-:-:S07]  /*04a0*/  DFMA R26, R24, -UR18, R22 ;  /* 0x80000012181a7c2b */ /* 0x000fce0008000016 */
        /* <DEDUP_REMOVED lines=16> */
[----:B0-----:R-:W5:Y:S04]  /*05b0*/  LDG.E.64 R26, desc[UR8][R12.64+0x16dc40] ;  /* 0x16dc40080c1a7981 */ /* 0x001f68000c1e1b00 */
[----:B------:R-:W4:Y:S04]  /*05c0*/  LDG.E.64 R22, desc[UR8][R12.64+0x1d35e0] ;  /* 0x1d35e0080c167981 */ /* 0x000f28000c1e1b00 */
[----:B------:R-:W5:Y:S04]  /*05d0*/  LDG.E.64 R20, desc[UR8][R2.64+-0x73b770] ;  /* 0x8c48900802147981 */ /* 0x000f68000c1e1b00 */
[----:B-1----:R-:W5:Y:S01]  /*05e0*/  LDG.E.64 R16, desc[UR8][R2.64+0x1060c0] ;  /* 0x1060c00802107981 */ /* 0x002f62000c1e1b00 */
        /* <DEDUP_REMOVED lines=19> */
.L_x_408:
[----:B-12---:R-:W-:Y:S05]  /*0720*/  BSYNC.RECONVERGENT B0 ;  /* 0x0000000000007941 */ /* 0x006fea0003800200 */
.L_x_407:
[----:B------:R-:W-:Y:S01]  /*0730*/  IADD3 R18, PT, PT, R18, UR5, RZ ;  /* 0x0000000512127c10 */ /* 0x000fe2000fffe0ff */
[----:B------:R-:W-:Y:S06]  /*0740*/  BRA.U UP0, `(.L_x_409) ;  /* 0xfffffff900687547 */ /* 0x000fec000b83ffff */
[----:B------:R-:W-:Y:S05]  /*0750*/  EXIT ;  /* 0x000000000000794d */ /* 0x000fea0003800000 */
.L_x_410:
        /* <DEDUP_REMOVED lines=10> */
.L_x_446:


//--------------------- .nv.global.init           --------------------------
	.section	.nv.global.init,"aw",@"SHT_CUDA_GLOBAL_INIT"
	.align	8
.nv.global.init:
	.type		_ZZ27__kmpc_threadprivate_cachedE21TP_CACHE_INITIALIZING,@"STT_CUDA_OBJECT"
	.size		_ZZ27__kmpc_threadprivate_cachedE21TP_CACHE_INITIALIZING,(_ZZN4cuda3std3__48__detail21__stronger_order_cudaEiiE7__xform - _ZZ27__kmpc_threadprivate_cachedE21TP_CACHE_INITIALIZING)
	.other		_ZZ27__kmpc_threadprivate_cachedE21TP_CACHE_INITIALIZING,@"STO_CUDA_GLOBAL STV_DEFAULT"
_ZZ27__kmpc_threadprivate_cachedE21TP_CACHE_INITIALIZING:
        /*0000*/ 	.byte	0xff, 0xff, 0xff, 0xff, 0xff, 0xff, 0xff, 0xff
	.weak		_ZZN4cuda3std3__48__detail21__stronger_order_cudaEiiE7__xform
	.type		_ZZN4cuda3std3__48__detail21__stronger_order_cudaEiiE7__xform,@"STT_CUDA_OBJECT"
	.size		_ZZN4cuda3std3__48__detail21__stronger_order_cudaEiiE7__xform,(.L_0 - _ZZN4cuda3std3__48__detail21__stronger_order_cudaEiiE7__xform)
	.other		_ZZN4cuda3std3__48__detail21__stronger_order_cudaEiiE7__xform,@"STO_CUDA_GLOBAL STV_DEFAULT"
_ZZN4cuda3std3__48__detail21__stronger_order_cudaEiiE7__xform:
        /*0008*/ 	.byte	0x03, 0x00, 0x00, 0x00, 0x04, 0x00, 0x00, 0x00, 0x04, 0x00, 0x00, 0x00, 0x03, 0x00, 0x00, 0x00
.L_0:


//--------------------- .nv.constant0.nvkernel__Z4ssori_F1L2158_66 --------------------------
	.section	.nv.constant0.nvkernel__Z4ssori_F1L2158_66,"a",@"SHT_CUDA_CONSTANT_B0"
	.sectionflags	@""
	.align	4
.nv.constant0.nvkernel__Z4ssori_F1L2158_66:
	.zero		944


//--------------------- .nv.constant0.nvkernel__Z4ssori_F1L2126_64 --------------------------
	.section	.nv.constant0.nvkernel__Z4ssori_F1L2126_64,"a",@"SHT_CUDA_CONSTANT_B0"
	.sectionflags	@""
	.align	4
.nv.constant0.nvkernel__Z4ssori_F1L2126_64:
	.zero		936


//--------------------- .nv.constant0.nvkernel__Z4ssori_F1L2089_62 --------------------------
	.section	.nv.constant0.nvkernel__Z4ssori_F1L2089_62,"a",@"SHT_CUDA_CONSTANT_B0"
	.sectionflags	@""
	.align	4
.nv.constant0.nvkernel__Z4ssori_F1L2089_62:
	.zero		928


//--------------------- .nv.constant0.nvkernel__Z3rhsv_F1L2048_60 --------------------------
	.section	.nv.constant0.nvkernel__Z3rhsv_F1L2048_60,"a",@"SHT_CUDA_CONSTANT_B0"
	.sectionflags	@""
	.align	4
.nv.constant0.nvkernel__Z3rhsv_F1L2048_60:
	.zero		952


//--------------------- .nv.constant0.nvkernel__Z3rhsv_F1L2032_58 --------------------------
	.section	.nv.constant0.nvkernel__Z3rhsv_F1L2032_58,"a",@"SHT_CUDA_CONSTANT_B0"
	.sectionflags	@""
	.align	4
.nv.constant0.nvkernel__Z3rhsv_F1L2032_58:
	.zero		952


//--------------------- .nv.constant0.nvkernel__Z3rhsv_F1L2015_56 --------------------------
	.section	.nv.constant0.nvkernel__Z3rhsv_F1L2015_56,"a",@"SHT_CUDA_CONSTANT_B0"
	.sectionflags	@""
	.align	4
.nv.constant0.nvkernel__Z3rhsv_F1L2015_56:
	.zero		944


//--------------------- .nv.constant0.nvkernel__Z3rhsv_F1L1983_54 --------------------------
	.section	.nv.constant0.nvkernel__Z3rhsv_F1L1983_54,"a",@"SHT_CUDA_CONSTANT_B0"
	.sectionflags	@""
	.align	4
.nv.constant0.nvkernel__Z3rhsv_F1L1983_54:
	.zero		1000


//--------------------- .nv.constant0.nvkernel__Z3rhsv_F1L1952_52 --------------------------
	.section	.nv.constant0.nvkernel__Z3rhsv_F1L1952_52,"a",@"SHT_CUDA_CONSTANT_B0"
	.sectionflags	@""
	.align	4
.nv.constant0.nvkernel__Z3rhsv_F1L1952_52:
	.zero		944


//--------------------- .nv.constant0.nvkernel__Z3rhsv_F1L1940_50 --------------------------
	.section	.nv.constant0.nvkernel__Z3rhsv_F1L1940_50,"a",@"SHT_CUDA_CONSTANT_B0"
	.sectionflags	@""
	.align	4
.nv.constant0.nvkernel__Z3rhsv_F1L1940_50:
	.zero		952


//--------------------- .nv.constant0.nvkernel__Z3rhsv_F1L1923_48 --------------------------
	.section	.nv.constant0.nvkernel__Z3rhsv_F1L1923_48,"a",@"SHT_CUDA_CONSTANT_B0"
	.sectionflags	@""
	.align	4
.nv.constant0.nvkernel__Z3rhsv_F1L1923_48:
	.zero		944


//--------------------- .nv.constant0.nvkernel__Z3rhsv_F1L1910_46 --------------------------
	.section	.nv.constant0.nvkernel__Z3rhsv_F1L1910_46,"a",@"SHT_CUDA_CONSTANT_B0"
	.sectionflags	@""
	.align	4
.nv.constant0.nvkernel__Z3rhsv_F1L1910_46:
	.zero		944


//--------------------- .nv.constant0.nvkernel__Z3rhsv_F1L1889_44 --------------------------
	.section	.nv.constant0.nvkernel__Z3rhsv_F1L1889_44,"a",@"SHT_CUDA_CONSTANT_B0"
	.sectionflags	@""
	.align	4
.nv.constant0.nvkernel__Z3rhsv_F1L1889_44:
	.zero		944


//--------------------- .nv.constant0.nvkernel__Z3rhsv_F1L1873_42 --------------------------
	.section	.nv.constant0.nvkernel__Z3rhsv_F1L1873_42,"a",@"SHT_CUDA_CONSTANT_B0"
	.sectionflags	@""
	.align	4
.nv.constant0.nvkernel__Z3rhsv_F1L1873_42:
	.zero		936


//--------------------- .nv.constant0.nvkernel__Z3rhsv_F1L1850_40 --------------------------
	.section	.nv.constant0.nvkernel__Z3rhsv_F1L1850_40,"a",@"SHT_CUDA_CONSTANT_B0"
	.sectionflags	@""
	.align	4
.nv.constant0.nvkernel__Z3rhsv_F1L1850_40:
	.zero		936


//--------------------- .nv.constant0.nvkernel__Z3rhsv_F1L1810_38 --------------------------
	.section	.nv.constant0.nvkernel__Z3rhsv_F1L1810_38,"a",@"SHT_CUDA_CONSTANT_B0"
	.sectionflags	@""
	.align	4
.nv.constant0.nvkernel__Z3rhsv_F1L1810_38:
	.zero		1000


//--------------------- .nv.constant0.nvkernel__Z3rhsv_F1L1780_36 --------------------------
	.section	.nv.constant0.nvkernel__Z3rhsv_F1L1780_36,"a",@"SHT_CUDA_CONSTANT_B0"
	.sectionflags	@""
	.align	4
.nv.constant0.nvkernel__Z3rhsv_F1L1780_36:
	.zero		952


//--------------------- .nv.constant0.nvkernel__Z3rhsv_F1L1768_34 --------------------------
	.section	.nv.constant0.nvkernel__Z3rhsv_F1L1768_34,"a",@"SHT_CUDA_CONSTANT_B0"
	.sectionflags	@""
	.align	4
.nv.constant0.nvkernel__Z3rhsv_F1L1768_34:
	.zero		944


//--------------------- .nv.constant0.nvkernel__Z3rhsv_F1L1751_32 --------------------------
	.section	.nv.constant0.nvkernel__Z3rhsv_F1L1751_32,"a",@"SHT_CUDA_CONSTANT_B0"
	.sectionflags	@""
	.align	4
.nv.constant0.nvkernel__Z3rhsv_F1L1751_32:
	.zero		944


//--------------------- .nv.constant0.nvkernel__Z3rhsv_F1L1726_30 --------------------------
	.section	.nv.constant0.nvkernel__Z3rhsv_F1L1726_30,"a",@"SHT_CUDA_CONSTANT_B0"
	.sectionflags	@""
	.align	4
.nv.constant0.nvkernel__Z3rhsv_F1L1726_30:
	.zero		944


//--------------------- .nv.constant0.nvkernel__Z3rhsv_F1L1710_28 --------------------------
	.section	.nv.constant0.nvkernel__Z3rhsv_F1L1710_28,"a",@"SHT_CUDA_CONSTANT_B0"
	.sectionflags	@""
	.align	4
.nv.constant0.nvkernel__Z3rhsv_F1L1710_28:
	.zero		936


//--------------------- .nv.constant0.nvkernel__Z3rhsv_F1L1693_26 --------------------------
	.section	.nv.constant0.nvkernel__Z3rhsv_F1L1693_26,"a",@"SHT_CUDA_CONSTANT_B0"
	.sectionflags	@""
	.align	4
.nv.constant0.nvkernel__Z3rhsv_F1L1693_26:
	.zero		936


//--------------------- .nv.constant0.nvkernel__Z3rhsv_F1L1657_24 --------------------------
	.section	.nv.constant0.nvkernel__Z3rhsv_F1L1657_24,"a",@"SHT_CUDA_CONSTANT_B0"
	.sectionflags	@""
	.align	4
.nv.constant0.nvkernel__Z3rhsv_F1L1657_24:
	.zero		1000


//--------------------- .nv.constant0.nvkernel__Z3rhsv_F1L1626_22 --------------------------
	.section	.nv.constant0.nvkernel__Z3rhsv_F1L1626_22,"a",@"SHT_CUDA_CONSTANT_B0"
	.sectionflags	@""
	.align	4
.nv.constant0.nvkernel__Z3rhsv_F1L1626_22:
	.zero		952


//--------------------- .nv.constant0.nvkernel__Z3rhsv_F1L1614_20 --------------------------
	.section	.nv.constant0.nvkernel__Z3rhsv_F1L1614_20,"a",@"SHT_CUDA_CONSTANT_B0"
	.sectionflags	@""
	.align	4
.nv.constant0.nvkernel__Z3rhsv_F1L1614_20:
	.zero		944


//--------------------- .nv.constant0.nvkernel__Z3rhsv_F1L1597_18 --------------------------
	.section	.nv.constant0.nvkernel__Z3rhsv_F1L1597_18,"a",@"SHT_CUDA_CONSTANT_B0"
	.sectionflags	@""
	.align	4
.nv.constant0.nvkernel__Z3rhsv_F1L1597_18:
	.zero		944


//--------------------- .nv.constant0.nvkernel__Z3rhsv_F1L1574_16 --------------------------
	.section	.nv.constant0.nvkernel__Z3rhsv_F1L1574_16,"a",@"SHT_CUDA_CONSTANT_B0"
	.sectionflags	@""
	.align	4
.nv.constant0.nvkernel__Z3rhsv_F1L1574_16:
	.zero		952


//--------------------- .nv.constant0.nvkernel__Z6l2normiiiiiiiiii_F1L1529_14 --------------------------
	.section	.nv.constant0.nvkernel__Z6l2normiiiiiiiiii_F1L1529_14,"a",@"SHT_CUDA_CONSTANT_B0"
	.sectionflags	@""
	.align	4
.nv.constant0.nvkernel__Z6l2normiiiiiiiiii_F1L1529_14:
	.zero		968


//--------------------- .nv.constant0.nvkernel__Z4jacui_F1L1214_12 --------------------------
	.section	.nv.constant0.nvkernel__Z4jacui_F1L1214_12,"a",@"SHT_CUDA_CONSTANT_B0"
	.sectionflags	@""
	.align	4
.nv.constant0.nvkernel__Z4jacui_F1L1214_12:
	.zero		1184


//--------------------- .nv.constant0.nvkernel__Z5jacldi_F1L922_10 --------------------------
	.section	.nv.constant0.nvkernel__Z5jacldi_F1L922_10,"a",@"SHT_CUDA_CONSTANT_B0"
	.sectionflags	@""
	.align	4
.nv.constant0.nvkernel__Z5jacldi_F1L922_10:
	.zero		1184


//--------------------- .nv.constant0.nvkernel__Z4butsiiiiiiid_F1L323_8 --------------------------
	.section	.nv.constant0.nvkernel__Z4butsiiiiiiid_F1L323_8,"a",@"SHT_CUDA_CONSTANT_B0"
	.sectionflags	@""
	.align	4
.nv.constant0.nvkernel__Z4butsiiiiiiid_F1L323_8:
	.zero		984


//--------------------- .nv.constant0.nvkernel__Z4butsiiiiiiid_F1L307_6 --------------------------
	.section	.nv.constant0.nvkernel__Z4butsiiiiiiid_F1L307_6,"a",@"SHT_CUDA_CONSTANT_B0"
	.sectionflags	@""
	.align	4
.nv.constant0.nvkernel__Z4butsiiiiiiid_F1L307_6:
	.zero		960


//--------------------- .nv.constant0.nvkernel__Z4bltsiiiiiiid_F1L179_4 --------------------------
	.section	.nv.constant0.nvkernel__Z4bltsiiiiiiid_F1L179_4,"a",@"SHT_CUDA_CONSTANT_B0"
	.sectionflags	@""
	.align	4
.nv.constant0.nvkernel__Z4bltsiiiiiiid_F1L179_4:
	.zero		984


//--------------------- .nv.constant0.nvkernel__Z4bltsiiiiiiid_F1L163_2 --------------------------
	.section	.nv.constant0.nvkernel__Z4bltsiiiiiiid_F1L163_2,"a",@"SHT_CUDA_CONSTANT_B0"
	.sectionflags	@""
	.align	4
.nv.constant0.nvkernel__Z4bltsiiiiiiid_F1L163_2:
	.zero		952


//--------------------- SYMBOLS --------------------------

	.type		__UDT_OFFSET,@object
	.size		__UDT_OFFSET,0x8
	.type		__UFT_OFFSET,@object
	.size		__UFT_OFFSET,0x8
	.type		__UFT_CANONICAL,@object
	.size		__UFT_CANONICAL,0x8
	.type		__UDT_CANONICAL,@object
	.size		__UDT_CANONICAL,0x8
	.type		__UFT,@object
	.size		__UFT,0x8
	.type		__UDT,@object
	.size		__UDT,0x8
	.type		__UFT_END,@object
	.size		__UFT_END,0x8
	.type		__UDT_END,@object
	.size		__UDT_END,0x8
	.type		.nv.reservedSmem.offset0,@object
	.size		.nv.reservedSmem.offset0,0x4
	.type		.nv.reservedSmem.cap,@object
	.size		.nv.reservedSmem.cap,0x4
	.type		S51_7,@"STT_CUDA_OBJECT"
	.other		S51_7,@"STO_CUDA_SHARED STV_DEFAULT"
